	.target	sm_90a

	.elftype	@"ET_EXEC"


//--------------------- .note.nv.tkinfo           --------------------------
	.section	.note.nv.tkinfo,"",@"SHT_NOTE"
	.sectionflags	@"SHF_NOTE_NV_TKINFO"
	.tkinfo
        /*0018*/ 	.word	0x00000002
        /*0030*/ 	.string	""
        /*0030*/ 	.string	"ptxas"
        /*0030*/ 	.string	"Cuda compilation tools, release 13.0, V13.0.88"
        /*0030*/ 	.string	"Build cuda_13.0.r13.0/compiler.36424714_0"
        /*0030*/ 	.string	"-arch sm_90a -m 64 "



//--------------------- .note.nv.cuinfo           --------------------------
	.section	.note.nv.cuinfo,"",@"SHT_NOTE"
	.sectionflags	@"SHF_NOTE_NV_CUINFO"
        /*0018*/ 	.short	0x0002
        /*001a*/ 	.short	0x005a
        /*001c*/ 	.short	0x0082
	.zero		2


//--------------------- .nv.info                  --------------------------
	.section	.nv.info,"",@"SHT_CUDA_INFO"
	.align	4


	//----- nvinfo : EIATTR_REGCOUNT
	.align		4
        /*0000*/ 	.byte	0x04, 0x2f
        /*0002*/ 	.short	(.L_16 - .L_15)
	.align		4
.L_15:
        /*0004*/ 	.word	index@(_ZN7cutlass13device_kernelIN5flash22FlashAttnBwdPreprocessIN4cute5tupleIJNS3_1CILi64EEENS5_ILi256EEEEEENS_10bfloat16_tEfNS_4arch4Sm90ELb1ELb1EEEEEvNT_6ParamsE)
        /*0008*/ 	.word	0x0000007a


	//----- nvinfo : EIATTR_FRAME_SIZE
	.align		4
.L_16:
        /*000c*/ 	.byte	0x04, 0x11
        /*000e*/ 	.short	(.L_18 - .L_17)
	.align		4
.L_17:
        /*0010*/ 	.word	index@(_ZN7cutlass13device_kernelIN5flash22FlashAttnBwdPreprocessIN4cute5tupleIJNS3_1CILi64EEENS5_ILi256EEEEEENS_10bfloat16_tEfNS_4arch4Sm90ELb1ELb1EEEEEvNT_6ParamsE)
        /*0014*/ 	.word	0x00000000


	//----- nvinfo : EIATTR_REGCOUNT
	.align		4
.L_18:
        /*0018*/ 	.byte	0x04, 0x2f
        /*001a*/ 	.short	(.L_20 - .L_19)
	.align		4
.L_19:
        /*001c*/ 	.word	index@(_ZN7cutlass13device_kernelIN5flash11enable_sm90INS1_16FlashAttnBwdSm90INS1_25CollectiveMainloopBwdSm90ILi2ELi1ELi1EN4cute5tupleIJNS5_1CILi1EEES8_S8_EEENS6_IJNS7_ILi64EEENS7_ILi80EEENS7_ILi256EEEEEENS_10bfloat16_tEfNS_4arch4Sm90ELb1ELb0ELb1ELb1ELb0ELb0ELb1ELb1ELi2ELi1ELi1ELi1ELb0EEENS1_24CollectiveEpilogueBwdGQAISD_fSG_Li256ELb1ELb0EEENS1_25SingleTileBwdLPTSchedulerILb1ELi80ELb0EEEEEEEEEvNT_6ParamsE)
        /*0020*/ 	.word	0x000000a8


	//----- nvinfo : EIATTR_FRAME_SIZE
	.align		4
.L_20:
        /*0024*/ 	.byte	0x04, 0x11
        /*0026*/ 	.short	(.L_22 - .L_21)
	.align		4
.L_21:
        /*0028*/ 	.word	index@(_ZN7cutlass13device_kernelIN5flash11enable_sm90INS1_16FlashAttnBwdSm90INS1_25CollectiveMainloopBwdSm90ILi2ELi1ELi1EN4cute5tupleIJNS5_1CILi1EEES8_S8_EEENS6_IJNS7_ILi64EEENS7_ILi80EEENS7_ILi256EEEEEENS_10bfloat16_tEfNS_4arch4Sm90ELb1ELb0ELb1ELb1ELb0ELb0ELb1ELb1ELi2ELi1ELi1ELi1ELb0EEENS1_24CollectiveEpilogueBwdGQAISD_fSG_Li256ELb1ELb0EEENS1_25SingleTileBwdLPTSchedulerILb1ELi80ELb0EEEEEEEEEvNT_6ParamsE)
        /*002c*/ 	.word	0x00000018


	//----- nvinfo : EIATTR_REGCOUNT
	.align		4
.L_22:
        /*0030*/ 	.byte	0x04, 0x2f
        /*0032*/ 	.short	(.L_24 - .L_23)
	.align		4
.L_23:
        /*0034*/ 	.word	index@(_ZN7cutlass13device_kernelIN5flash32FlashAttnBwdPostprocessConvertdQIN4cute5tupleIJNS3_1CILi64EEENS5_ILi256EEEEEENS_10bfloat16_tEfNS_4arch4Sm90ELi256ENS3_8TiledMMAINS3_8MMA_AtomIJNS3_4SM904GMMA27MMA_64x64x16_F32BF16BF16_SSILNSF_5MajorE1ELSH_0ELNSF_7ScaleInE1ELSI_1EEEEEENS3_6LayoutINS4_IJNS5_ILi2EEENS5_ILi1EEESN_EEENS4_IJSN_NS5_ILi0EEESP_EEEEENS4_IJNS3_10UnderscoreESS_SS_EEEEELb1EEEEEvNT_6ParamsE)
        /*0038*/ 	.word	0x00000059


	//----- nvinfo : EIATTR_FRAME_SIZE
	.align		4
.L_24:
        /*003c*/ 	.byte	0x04, 0x11
        /*003e*/ 	.short	(.L_26 - .L_25)
	.align		4
.L_25:
        /*0040*/ 	.word	index@(_ZN7cutlass13device_kernelIN5flash32FlashAttnBwdPostprocessConvertdQIN4cute5tupleIJNS3_1CILi64EEENS5_ILi256EEEEEENS_10bfloat16_tEfNS_4arch4Sm90ELi256ENS3_8TiledMMAINS3_8MMA_AtomIJNS3_4SM904GMMA27MMA_64x64x16_F32BF16BF16_SSILNSF_5MajorE1ELSH_0ELNSF_7ScaleInE1ELSI_1EEEEEENS3_6LayoutINS4_IJNS5_ILi2EEENS5_ILi1EEESN_EEENS4_IJSN_NS5_ILi0EEESP_EEEEENS4_IJNS3_10UnderscoreESS_SS_EEEEELb1EEEEEvNT_6ParamsE)
        /*0044*/ 	.word	0x00000000


	//----- nvinfo : EIATTR_REGCOUNT
	.align		4
.L_26:
        /*0048*/ 	.byte	0x04, 0x2f
        /*004a*/ 	.short	(.L_28 - .L_27)
	.align		4
.L_27:
        /*004c*/ 	.word	index@(_ZN7cutlass13device_kernelIN5flash32FlashAttnBwdPostprocessConvertdQIN4cute5tupleIJNS3_1CILi80EEENS5_ILi256EEEEEENS_10bfloat16_tEfNS_4arch4Sm90ELi256ENS3_8TiledMMAINS3_8MMA_AtomIJNS3_4SM904GMMA27MMA_64x16x16_F32BF16BF16_SSILNSF_5MajorE1ELSH_1ELNSF_7ScaleInE1ELSI_1EEEEEENS3_6LayoutINS4_IJNS5_ILi2EEENS5_ILi1EEESN_EEENS4_IJSN_NS5_ILi0EEESP_EEEEENS4_IJNS3_10UnderscoreESS_SS_EEEEELb1EEEEEvNT_6ParamsE)
        /*0050*/ 	.word	0x0000006d


	//----- nvinfo : EIATTR_FRAME_SIZE
	.align		4
.L_28:
        /*0054*/ 	.byte	0x04, 0x11
        /*0056*/ 	.short	(.L_30 - .L_29)
	.align		4
.L_29:
        /*0058*/ 	.word	index@(_ZN7cutlass13device_kernelIN5flash32FlashAttnBwdPostprocessConvertdQIN4cute5tupleIJNS3_1CILi80EEENS5_ILi256EEEEEENS_10bfloat16_tEfNS_4arch4Sm90ELi256ENS3_8TiledMMAINS3_8MMA_AtomIJNS3_4SM904GMMA27MMA_64x16x16_F32BF16BF16_SSILNSF_5MajorE1ELSH_1ELNSF_7ScaleInE1ELSI_1EEEEEENS3_6LayoutINS4_IJNS5_ILi2EEENS5_ILi1EEESN_EEENS4_IJSN_NS5_ILi0EEESP_EEEEENS4_IJNS3_10UnderscoreESS_SS_EEEEELb1EEEEEvNT_6ParamsE)
        /*005c*/ 	.word	0x00000000


	//----- nvinfo : EIATTR_REGCOUNT
	.align		4
.L_30:
        /*0060*/ 	.byte	0x04, 0x2f
        /*0062*/ 	.short	(.L_32 - .L_31)
	.align		4
.L_31:
        /*0064*/ 	.word	index@(_ZN7cutlass13device_kernelIN5flash11enable_sm90INS1_16FlashAttnBwdSm90INS1_25CollectiveMainloopBwdSm90ILi2ELi1ELi1EN4cute5tupleIJNS5_1CILi1EEES8_S8_EEENS6_IJNS7_ILi64EEENS7_ILi80EEENS7_ILi256EEEEEENS_10bfloat16_tEfNS_4arch4Sm90ELb1ELb0ELb1ELb1ELb0ELb0ELb1ELb1ELi2ELi1ELi1ELi1ELb0EEENS1_21CollectiveEpilogueBwdISD_SE_SG_Li256ELb1ELb1ELi2EEENS1_25SingleTileBwdLPTSchedulerILb1ELi80ELb0EEEEEEEEEvNT_6ParamsE)
        /*0068*/ 	.word	0x000000a8


	//----- nvinfo : EIATTR_FRAME_SIZE
	.align		4
.L_32:
        /*006c*/ 	.byte	0x04, 0x11
        /*006e*/ 	.short	(.L_34 - .L_33)
	.align		4
.L_33:
        /*0070*/ 	.word	index@(_ZN7cutlass13device_kernelIN5flash11enable_sm90INS1_16FlashAttnBwdSm90INS1_25CollectiveMainloopBwdSm90ILi2ELi1ELi1EN4cute5tupleIJNS5_1CILi1EEES8_S8_EEENS6_IJNS7_ILi64EEENS7_ILi80EEENS7_ILi256EEEEEENS_10bfloat16_tEfNS_4arch4Sm90ELb1ELb0ELb1ELb1ELb0ELb0ELb1ELb1ELi2ELi1ELi1ELi1ELb0EEENS1_21CollectiveEpilogueBwdISD_SE_SG_Li256ELb1ELb1ELi2EEENS1_25SingleTileBwdLPTSchedulerILb1ELi80ELb0EEEEEEEEEvNT_6ParamsE)
        /*0074*/ 	.word	0x00000018


	//----- nvinfo : EIATTR_REGCOUNT
	.align		4
.L_34:
        /*0078*/ 	.byte	0x04, 0x2f
        /*007a*/ 	.short	(.L_36 - .L_35)
	.align		4
.L_35:
        /*007c*/ 	.word	index@(_ZN7cutlass13device_kernelIN5flash22FlashAttnBwdPreprocessIN4cute5tupleIJNS3_1CILi64EEENS5_ILi256EEEEEENS_10bfloat16_tEfNS_4arch4Sm90ELb1ELb0EEEEEvNT_6ParamsE)
        /*0080*/ 	.word	0x0000007c


	//----- nvinfo : EIATTR_FRAME_SIZE
	.align		4
.L_36:
        /*0084*/ 	.byte	0x04, 0x11
        /*0086*/ 	.short	(.L_38 - .L_37)
	.align		4
.L_37:
        /*0088*/ 	.word	index@(_ZN7cutlass13device_kernelIN5flash22FlashAttnBwdPreprocessIN4cute5tupleIJNS3_1CILi64EEENS5_ILi256EEEEEENS_10bfloat16_tEfNS_4arch4Sm90ELb1ELb0EEEEEvNT_6ParamsE)
        /*008c*/ 	.word	0x00000000


	//----- nvinfo : EIATTR_REGCOUNT
	.align		4
.L_38:
        /*0090*/ 	.byte	0x04, 0x2f
        /*0092*/ 	.short	(.L_40 - .L_39)
	.align		4
.L_39:
        /*0094*/ 	.word	index@(_ZN7cutlass13device_kernelIN5flash11enable_sm90INS1_16FlashAttnBwdSm90INS1_25CollectiveMainloopBwdSm90ILi2ELi1ELi1EN4cute5tupleIJNS5_1CILi1EEES8_S8_EEENS6_IJNS7_ILi64EEENS7_ILi80EEENS7_ILi256EEEEEENS_10bfloat16_tEfNS_4arch4Sm90ELb1ELb0ELb1ELb0ELb0ELb0ELb1ELb1ELi2ELi1ELi1ELi1ELb0EEENS1_24CollectiveEpilogueBwdGQAISD_fSG_Li256ELb0ELb0EEENS1_25SingleTileBwdLPTSchedulerILb0ELi80ELb0EEEEEEEEEvNT_6ParamsE)
        /*0098*/ 	.word	0x000000a8


	//----- nvinfo : EIATTR_FRAME_SIZE
	.align		4
.L_40:
        /*009c*/ 	.byte	0x04, 0x11
        /*009e*/ 	.short	(.L_42 - .L_41)
	.align		4
.L_41:
        /*00a0*/ 	.word	index@(_ZN7cutlass13device_kernelIN5flash11enable_sm90INS1_16FlashAttnBwdSm90INS1_25CollectiveMainloopBwdSm90ILi2ELi1ELi1EN4cute5tupleIJNS5_1CILi1EEES8_S8_EEENS6_IJNS7_ILi64EEENS7_ILi80EEENS7_ILi256EEEEEENS_10bfloat16_tEfNS_4arch4Sm90ELb1ELb0ELb1ELb0ELb0ELb0ELb1ELb1ELi2ELi1ELi1ELi1ELb0EEENS1_24CollectiveEpilogueBwdGQAISD_fSG_Li256ELb0ELb0EEENS1_25SingleTileBwdLPTSchedulerILb0ELi80ELb0EEEEEEEEEvNT_6ParamsE)
        /*00a4*/ 	.word	0x00000020


	//----- nvinfo : EIATTR_REGCOUNT
	.align		4
.L_42:
        /*00a8*/ 	.byte	0x04, 0x2f
        /*00aa*/ 	.short	(.L_44 - .L_43)
	.align		4
.L_43:
        /*00ac*/ 	.word	index@(_ZN7cutlass13device_kernelIN5flash11enable_sm90INS1_16FlashAttnBwdSm90INS1_25CollectiveMainloopBwdSm90ILi2ELi1ELi1EN4cute5tupleIJNS5_1CILi1EEES8_S8_EEENS6_IJNS7_ILi64EEENS7_ILi80EEENS7_ILi256EEEEEENS_10bfloat16_tEfNS_4arch4Sm90ELb1ELb0ELb1ELb0ELb0ELb0ELb1ELb1ELi2ELi1ELi1ELi1ELb0EEENS1_21CollectiveEpilogueBwdISD_SE_SG_Li256ELb0ELb1ELi2EEENS1_25SingleTileBwdLPTSchedulerILb0ELi80ELb0EEEEEEEEEvNT_6ParamsE)
        /*00b0*/ 	.word	0x000000a8


	//----- nvinfo : EIATTR_FRAME_SIZE
	.align		4
.L_44:
        /*00b4*/ 	.byte	0x04, 0x11
        /*00b6*/ 	.short	(.L_46 - .L_45)
	.align		4
.L_45:
        /*00b8*/ 	.word	index@(_ZN7cutlass13device_kernelIN5flash11enable_sm90INS1_16FlashAttnBwdSm90INS1_25CollectiveMainloopBwdSm90ILi2ELi1ELi1EN4cute5tupleIJNS5_1CILi1EEES8_S8_EEENS6_IJNS7_ILi64EEENS7_ILi80EEENS7_ILi256EEEEEENS_10bfloat16_tEfNS_4arch4Sm90ELb1ELb0ELb1ELb0ELb0ELb0ELb1ELb1ELi2ELi1ELi1ELi1ELb0EEENS1_21CollectiveEpilogueBwdISD_SE_SG_Li256ELb0ELb1ELi2EEENS1_25SingleTileBwdLPTSchedulerILb0ELi80ELb0EEEEEEEEEvNT_6ParamsE)
        /*00bc*/ 	.word	0x00000018


	//----- nvinfo : EIATTR_REGCOUNT
	.align		4
.L_46:
        /*00c0*/ 	.byte	0x04, 0x2f
        /*00c2*/ 	.short	(.L_48 - .L_47)
	.align		4
.L_47:
        /*00c4*/ 	.word	index@(_ZN7cutlass13device_kernelIN5flash11enable_sm90INS1_16FlashAttnBwdSm90INS1_25CollectiveMainloopBwdSm90ILi2ELi1ELi1EN4cute5tupleIJNS5_1CILi1EEES8_S8_EEENS6_IJNS7_ILi64EEENS7_ILi80EEENS7_ILi256EEEEEENS_10bfloat16_tEfNS_4arch4Sm90ELb0ELb1ELb1ELb1ELb0ELb0ELb1ELb1ELi2ELi1ELi1ELi1ELb0EEENS1_24CollectiveEpilogueBwdGQAISD_fSG_Li256ELb1ELb0EEENS1_19SingleTileSchedulerILb1ELb0ELb0ELi80EEEEEEEEEvNT_6ParamsE)
        /*00c8*/ 	.word	0x000000a8


	//----- nvinfo : EIATTR_FRAME_SIZE
	.align		4
.L_48:
        /*00cc*/ 	.byte	0x04, 0x11
        /*00ce*/ 	.short	(.L_50 - .L_49)
	.align		4
.L_49:
        /*00d0*/ 	.word	index@(_ZN7cutlass13device_kernelIN5flash11enable_sm90INS1_16FlashAttnBwdSm90INS1_25CollectiveMainloopBwdSm90ILi2ELi1ELi1EN4cute5tupleIJNS5_1CILi1EEES8_S8_EEENS6_IJNS7_ILi64EEENS7_ILi80EEENS7_ILi256EEEEEENS_10bfloat16_tEfNS_4arch4Sm90ELb0ELb1ELb1ELb1ELb0ELb0ELb1ELb1ELi2ELi1ELi1ELi1ELb0EEENS1_24CollectiveEpilogueBwdGQAISD_fSG_Li256ELb1ELb0EEENS1_19SingleTileSchedulerILb1ELb0ELb0ELi80EEEEEEEEEvNT_6ParamsE)
        /*00d4*/ 	.word	0x00000008


	//----- nvinfo : EIATTR_REGCOUNT
	.align		4
.L_50:
        /*00d8*/ 	.byte	0x04, 0x2f
        /*00da*/ 	.short	(.L_52 - .L_51)
	.align		4
.L_51:
        /*00dc*/ 	.word	index@(_ZN7cutlass13device_kernelIN5flash11enable_sm90INS1_16FlashAttnBwdSm90INS1_25CollectiveMainloopBwdSm90ILi2ELi1ELi1EN4cute5tupleIJNS5_1CILi1EEES8_S8_EEENS6_IJNS7_ILi64EEENS7_ILi80EEENS7_ILi256EEEEEENS_10bfloat16_tEfNS_4arch4Sm90ELb0ELb1ELb1ELb1ELb0ELb0ELb1ELb1ELi2ELi1ELi1ELi1ELb0EEENS1_21CollectiveEpilogueBwdISD_SE_SG_Li256ELb1ELb1ELi2EEENS1_19SingleTileSchedulerILb1ELb0ELb0ELi80EEEEEEEEEvNT_6ParamsE)
        /*00e0*/ 	.word	0x000000a8


	//----- nvinfo : EIATTR_FRAME_SIZE
	.align		4
.L_52:
        /*00e4*/ 	.byte	0x04, 0x11
        /*00e6*/ 	.short	(.L_54 - .L_53)
	.align		4
.L_53:
        /*00e8*/ 	.word	index@(_ZN7cutlass13device_kernelIN5flash11enable_sm90INS1_16FlashAttnBwdSm90INS1_25CollectiveMainloopBwdSm90ILi2ELi1ELi1EN4cute5tupleIJNS5_1CILi1EEES8_S8_EEENS6_IJNS7_ILi64EEENS7_ILi80EEENS7_ILi256EEEEEENS_10bfloat16_tEfNS_4arch4Sm90ELb0ELb1ELb1ELb1ELb0ELb0ELb1ELb1ELi2ELi1ELi1ELi1ELb0EEENS1_21CollectiveEpilogueBwdISD_SE_SG_Li256ELb1ELb1ELi2EEENS1_19SingleTileSchedulerILb1ELb0ELb0ELi80EEEEEEEEEvNT_6ParamsE)
        /*00ec*/ 	.word	0x00000008


	//----- nvinfo : EIATTR_REGCOUNT
	.align		4
.L_54:
        /*00f0*/ 	.byte	0x04, 0x2f
        /*00f2*/ 	.short	(.L_56 - .L_55)
	.align		4
.L_55:
        /*00f4*/ 	.word	index@(_ZN7cutlass13device_kernelIN5flash11enable_sm90INS1_16FlashAttnBwdSm90INS1_25CollectiveMainloopBwdSm90ILi2ELi1ELi1EN4cute5tupleIJNS5_1CILi1EEES8_S8_EEENS6_IJNS7_ILi64EEENS7_ILi80EEENS7_ILi256EEEEEENS_10bfloat16_tEfNS_4arch4Sm90ELb0ELb1ELb1ELb0ELb0ELb0ELb1ELb1ELi2ELi1ELi1ELi1ELb0EEENS1_24CollectiveEpilogueBwdGQAISD_fSG_Li256ELb0ELb0EEENS1_19SingleTileSchedulerILb0ELb0ELb0ELi80EEEEEEEEEvNT_6ParamsE)
        /*00f8*/ 	.word	0x000000a8


	//----- nvinfo : EIATTR_FRAME_SIZE
	.align		4
.L_56:
        /*00fc*/ 	.byte	0x04, 0x11
        /*00fe*/ 	.short	(.L_58 - .L_57)
	.align		4
.L_57:
        /*0100*/ 	.word	index@(_ZN7cutlass13device_kernelIN5flash11enable_sm90INS1_16FlashAttnBwdSm90INS1_25CollectiveMainloopBwdSm90ILi2ELi1ELi1EN4cute5tupleIJNS5_1CILi1EEES8_S8_EEENS6_IJNS7_ILi64EEENS7_ILi80EEENS7_ILi256EEEEEENS_10bfloat16_tEfNS_4arch4Sm90ELb0ELb1ELb1ELb0ELb0ELb0ELb1ELb1ELi2ELi1ELi1ELi1ELb0EEENS1_24CollectiveEpilogueBwdGQAISD_fSG_Li256ELb0ELb0EEENS1_19SingleTileSchedulerILb0ELb0ELb0ELi80EEEEEEEEEvNT_6ParamsE)
        /*0104*/ 	.word	0x00000008


	//----- nvinfo : EIATTR_REGCOUNT
	.align		4
.L_58:
        /*0108*/ 	.byte	0x04, 0x2f
        /*010a*/ 	.short	(.L_60 - .L_59)
	.align		4
.L_59:
        /*010c*/ 	.word	index@(_ZN7cutlass13device_kernelIN5flash11enable_sm90INS1_16FlashAttnBwdSm90INS1_25CollectiveMainloopBwdSm90ILi2ELi1ELi1EN4cute5tupleIJNS5_1CILi1EEES8_S8_EEENS6_IJNS7_ILi64EEENS7_ILi80EEENS7_ILi256EEEEEENS_10bfloat16_tEfNS_4arch4Sm90ELb0ELb1ELb1ELb0ELb0ELb0ELb1ELb1ELi2ELi1ELi1ELi1ELb0EEENS1_21CollectiveEpilogueBwdISD_SE_SG_Li256ELb0ELb1ELi2EEENS1_19SingleTileSchedulerILb0ELb0ELb0ELi80EEEEEEEEEvNT_6ParamsE)
        /*0110*/ 	.word	0x000000a8


	//----- nvinfo : EIATTR_FRAME_SIZE
	.align		4
.L_60:
        /*0114*/ 	.byte	0x04, 0x11
        /*0116*/ 	.short	(.L_62 - .L_61)
	.align		4
.L_61:
        /*0118*/ 	.word	index@(_ZN7cutlass13device_kernelIN5flash11enable_sm90INS1_16FlashAttnBwdSm90INS1_25CollectiveMainloopBwdSm90ILi2ELi1ELi1EN4cute5tupleIJNS5_1CILi1EEES8_S8_EEENS6_IJNS7_ILi64EEENS7_ILi80EEENS7_ILi256EEEEEENS_10bfloat16_tEfNS_4arch4Sm90ELb0ELb1ELb1ELb0ELb0ELb0ELb1ELb1ELi2ELi1ELi1ELi1ELb0EEENS1_21CollectiveEpilogueBwdISD_SE_SG_Li256ELb0ELb1ELi2EEENS1_19SingleTileSchedulerILb0ELb0ELb0ELi80EEEEEEEEEvNT_6ParamsE)
        /*011c*/ 	.word	0x00000008


	//----- nvinfo : EIATTR_REGCOUNT
	.align		4
.L_62:
        /*0120*/ 	.byte	0x04, 0x2f
        /*0122*/ 	.short	(.L_64 - .L_63)
	.align		4
.L_63:
        /*0124*/ 	.word	index@(_ZN7cutlass13device_kernelIN5flash11enable_sm90INS1_16FlashAttnBwdSm90INS1_25CollectiveMainloopBwdSm90ILi2ELi1ELi1EN4cute5tupleIJNS5_1CILi1EEES8_S8_EEENS6_IJNS7_ILi64EEENS7_ILi80EEENS7_ILi256EEEEEENS_10bfloat16_tEfNS_4arch4Sm90ELb0ELb0ELb1ELb1ELb0ELb0ELb1ELb1ELi2ELi1ELi1ELi1ELb0EEENS1_24CollectiveEpilogueBwdGQAISD_fSG_Li256ELb1ELb0EEENS1_19SingleTileSchedulerILb1ELb0ELb0ELi80EEEEEEEEEvNT_6ParamsE)
        /*0128*/ 	.word	0x000000a8


	//----- nvinfo : EIATTR_FRAME_SIZE
	.align		4
.L_64:
        /*012c*/ 	.byte	0x04, 0x11
        /*012e*/ 	.short	(.L_66 - .L_65)
	.align		4
.L_65:
        /*0130*/ 	.word	index@(_ZN7cutlass13device_kernelIN5flash11enable_sm90INS1_16FlashAttnBwdSm90INS1_25CollectiveMainloopBwdSm90ILi2ELi1ELi1EN4cute5tupleIJNS5_1CILi1EEES8_S8_EEENS6_IJNS7_ILi64EEENS7_ILi80EEENS7_ILi256EEEEEENS_10bfloat16_tEfNS_4arch4Sm90ELb0ELb0ELb1ELb1ELb0ELb0ELb1ELb1ELi2ELi1ELi1ELi1ELb0EEENS1_24CollectiveEpilogueBwdGQAISD_fSG_Li256ELb1ELb0EEENS1_19SingleTileSchedulerILb1ELb0ELb0ELi80EEEEEEEEEvNT_6ParamsE)
        /*0134*/ 	.word	0x00000008


	//----- nvinfo : EIATTR_REGCOUNT
	.align		4
.L_66:
        /*0138*/ 	.byte	0x04, 0x2f
        /*013a*/ 	.short	(.L_68 - .L_67)
	.align		4
.L_67:
        /*013c*/ 	.word	index@(_ZN7cutlass13device_kernelIN5flash11enable_sm90INS1_16FlashAttnBwdSm90INS1_25CollectiveMainloopBwdSm90ILi2ELi1ELi1EN4cute5tupleIJNS5_1CILi1EEES8_S8_EEENS6_IJNS7_ILi64EEENS7_ILi80EEENS7_ILi256EEEEEENS_10bfloat16_tEfNS_4arch4Sm90ELb0ELb0ELb1ELb1ELb0ELb0ELb1ELb1ELi2ELi1ELi1ELi1ELb0EEENS1_21CollectiveEpilogueBwdISD_SE_SG_Li256ELb1ELb1ELi2EEENS1_19SingleTileSchedulerILb1ELb0ELb0ELi80EEEEEEEEEvNT_6ParamsE)
        /*0140*/ 	.word	0x000000a8


	//----- nvinfo : EIATTR_FRAME_SIZE
	.align		4
.L_68:
        /*0144*/ 	.byte	0x04, 0x11
        /*0146*/ 	.short	(.L_70 - .L_69)
	.align		4
.L_69:
        /*0148*/ 	.word	index@(_ZN7cutlass13device_kernelIN5flash11enable_sm90INS1_16FlashAttnBwdSm90INS1_25CollectiveMainloopBwdSm90ILi2ELi1ELi1EN4cute5tupleIJNS5_1CILi1EEES8_S8_EEENS6_IJNS7_ILi64EEENS7_ILi80EEENS7_ILi256EEEEEENS_10bfloat16_tEfNS_4arch4Sm90ELb0ELb0ELb1ELb1ELb0ELb0ELb1ELb1ELi2ELi1ELi1ELi1ELb0EEENS1_21CollectiveEpilogueBwdISD_SE_SG_Li256ELb1ELb1ELi2EEENS1_19SingleTileSchedulerILb1ELb0ELb0ELi80EEEEEEEEEvNT_6ParamsE)
        /*014c*/ 	.word	0x00000008


	//----- nvinfo : EIATTR_REGCOUNT
	.align		4
.L_70:
        /*0150*/ 	.byte	0x04, 0x2f
        /*0152*/ 	.short	(.L_72 - .L_71)
	.align		4
.L_71:
        /*0154*/ 	.word	index@(_ZN7cutlass13device_kernelIN5flash11enable_sm90INS1_16FlashAttnBwdSm90INS1_25CollectiveMainloopBwdSm90ILi2ELi1ELi1EN4cute5tupleIJNS5_1CILi1EEES8_S8_EEENS6_IJNS7_ILi64EEENS7_ILi80EEENS7_ILi256EEEEEENS_10bfloat16_tEfNS_4arch4Sm90ELb0ELb0ELb1ELb0ELb0ELb0ELb1ELb1ELi2ELi1ELi1ELi1ELb0EEENS1_24CollectiveEpilogueBwdGQAISD_fSG_Li256ELb0ELb0EEENS1_19SingleTileSchedulerILb0ELb0ELb0ELi80EEEEEEEEEvNT_6ParamsE)
        /*0158*/ 	.word	0x000000a8


	//----- nvinfo : EIATTR_FRAME_SIZE
	.align		4
.L_72:
        /*015c*/ 	.byte	0x04, 0x11
        /*015e*/ 	.short	(.L_74 - .L_73)
	.align		4
.L_73:
        /*0160*/ 	.word	index@(_ZN7cutlass13device_kernelIN5flash11enable_sm90INS1_16FlashAttnBwdSm90INS1_25CollectiveMainloopBwdSm90ILi2ELi1ELi1EN4cute5tupleIJNS5_1CILi1EEES8_S8_EEENS6_IJNS7_ILi64EEENS7_ILi80EEENS7_ILi256EEEEEENS_10bfloat16_tEfNS_4arch4Sm90ELb0ELb0ELb1ELb0ELb0ELb0ELb1ELb1ELi2ELi1ELi1ELi1ELb0EEENS1_24CollectiveEpilogueBwdGQAISD_fSG_Li256ELb0ELb0EEENS1_19SingleTileSchedulerILb0ELb0ELb0ELi80EEEEEEEEEvNT_6ParamsE)
        /*0164*/ 	.word	0x00000008


	//----- nvinfo : EIATTR_REGCOUNT
	.align		4
.L_74:
        /*0168*/ 	.byte	0x04, 0x2f
        /*016a*/ 	.short	(.L_76 - .L_75)
	.align		4
.L_75:
        /*016c*/ 	.word	index@(_ZN7cutlass13device_kernelIN5flash11enable_sm90INS1_16FlashAttnBwdSm90INS1_25CollectiveMainloopBwdSm90ILi2ELi1ELi1EN4cute5tupleIJNS5_1CILi1EEES8_S8_EEENS6_IJNS7_ILi64EEENS7_ILi80EEENS7_ILi256EEEEEENS_10bfloat16_tEfNS_4arch4Sm90ELb0ELb0ELb1ELb0ELb0ELb0ELb1ELb1ELi2ELi1ELi1ELi1ELb0EEENS1_21CollectiveEpilogueBwdISD_SE_SG_Li256ELb0ELb1ELi2EEENS1_19SingleTileSchedulerILb0ELb0ELb0ELi80EEEEEEEEEvNT_6ParamsE)
        /*0170*/ 	.word	0x000000a8


	//----- nvinfo : EIATTR_FRAME_SIZE
	.align		4
.L_76:
        /*0174*/ 	.byte	0x04, 0x11
        /*0176*/ 	.short	(.L_78 - .L_77)
	.align		4
.L_77:
        /*0178*/ 	.word	index@(_ZN7cutlass13device_kernelIN5flash11enable_sm90INS1_16FlashAttnBwdSm90INS1_25CollectiveMainloopBwdSm90ILi2ELi1ELi1EN4cute5tupleIJNS5_1CILi1EEES8_S8_EEENS6_IJNS7_ILi64EEENS7_ILi80EEENS7_ILi256EEEEEENS_10bfloat16_tEfNS_4arch4Sm90ELb0ELb0ELb1ELb0ELb0ELb0ELb1ELb1ELi2ELi1ELi1ELi1ELb0EEENS1_21CollectiveEpilogueBwdISD_SE_SG_Li256ELb0ELb1ELi2EEENS1_19SingleTileSchedulerILb0ELb0ELb0ELi80EEEEEEEEEvNT_6ParamsE)
        /*017c*/ 	.word	0x00000010


	//----- nvinfo : EIATTR_MIN_STACK_SIZE
	.align		4
.L_78:
        /*0180*/ 	.byte	0x04, 0x12
        /*0182*/ 	.short	(.L_80 - .L_79)
	.align		4
.L_79:
        /*0184*/ 	.word	index@(_ZN7cutlass13device_kernelIN5flash11enable_sm90INS1_16FlashAttnBwdSm90INS1_25CollectiveMainloopBwdSm90ILi2ELi1ELi1EN4cute5tupleIJNS5_1CILi1EEES8_S8_EEENS6_IJNS7_ILi64EEENS7_ILi80EEENS7_ILi256EEEEEENS_10bfloat16_tEfNS_4arch4Sm90ELb0ELb0ELb1ELb0ELb0ELb0ELb1ELb1ELi2ELi1ELi1ELi1ELb0EEENS1_21CollectiveEpilogueBwdISD_SE_SG_Li256ELb0ELb1ELi2EEENS1_19SingleTileSchedulerILb0ELb0ELb0ELi80EEEEEEEEEvNT_6ParamsE)
        /*0188*/ 	.word	0x00000010


	//----- nvinfo : EIATTR_MIN_STACK_SIZE
	.align		4
.L_80:
        /*018c*/ 	.byte	0x04, 0x12
        /*018e*/ 	.short	(.L_82 - .L_81)
	.align		4
.L_81:
        /*0190*/ 	.word	index@(_ZN7cutlass13device_kernelIN5flash11enable_sm90INS1_16FlashAttnBwdSm90INS1_25CollectiveMainloopBwdSm90ILi2ELi1ELi1EN4cute5tupleIJNS5_1CILi1EEES8_S8_EEENS6_IJNS7_ILi64EEENS7_ILi80EEENS7_ILi256EEEEEENS_10bfloat16_tEfNS_4arch4Sm90ELb0ELb0ELb1ELb0ELb0ELb0ELb1ELb1ELi2ELi1ELi1ELi1ELb0EEENS1_24CollectiveEpilogueBwdGQAISD_fSG_Li256ELb0ELb0EEENS1_19SingleTileSchedulerILb0ELb0ELb0ELi80EEEEEEEEEvNT_6ParamsE)
        /*0194*/ 	.word	0x00000008


	//----- nvinfo : EIATTR_MIN_STACK_SIZE
	.align		4
.L_82:
        /*0198*/ 	.byte	0x04, 0x12
        /*019a*/ 	.short	(.L_84 - .L_83)
	.align		4
.L_83:
        /*019c*/ 	.word	index@(_ZN7cutlass13device_kernelIN5flash11enable_sm90INS1_16FlashAttnBwdSm90INS1_25CollectiveMainloopBwdSm90ILi2ELi1ELi1EN4cute5tupleIJNS5_1CILi1EEES8_S8_EEENS6_IJNS7_ILi64EEENS7_ILi80EEENS7_ILi256EEEEEENS_10bfloat16_tEfNS_4arch4Sm90ELb0ELb0ELb1ELb1ELb0ELb0ELb1ELb1ELi2ELi1ELi1ELi1ELb0EEENS1_21CollectiveEpilogueBwdISD_SE_SG_Li256ELb1ELb1ELi2EEENS1_19SingleTileSchedulerILb1ELb0ELb0ELi80EEEEEEEEEvNT_6ParamsE)
        /*01a0*/ 	.word	0x00000008


	//----- nvinfo : EIATTR_MIN_STACK_SIZE
	.align		4
.L_84:
        /*01a4*/ 	.byte	0x04, 0x12
        /*01a6*/ 	.short	(.L_86 - .L_85)
	.align		4
.L_85:
        /*01a8*/ 	.word	index@(_ZN7cutlass13device_kernelIN5flash11enable_sm90INS1_16FlashAttnBwdSm90INS1_25CollectiveMainloopBwdSm90ILi2ELi1ELi1EN4cute5tupleIJNS5_1CILi1EEES8_S8_EEENS6_IJNS7_ILi64EEENS7_ILi80EEENS7_ILi256EEEEEENS_10bfloat16_tEfNS_4arch4Sm90ELb0ELb0ELb1ELb1ELb0ELb0ELb1ELb1ELi2ELi1ELi1ELi1ELb0EEENS1_24CollectiveEpilogueBwdGQAISD_fSG_Li256ELb1ELb0EEENS1_19SingleTileSchedulerILb1ELb0ELb0ELi80EEEEEEEEEvNT_6ParamsE)
        /*01ac*/ 	.word	0x00000008


	//----- nvinfo : EIATTR_MIN_STACK_SIZE
	.align		4
.L_86:
        /*01b0*/ 	.byte	0x04, 0x12
        /*01b2*/ 	.short	(.L_88 - .L_87)
	.align		4
.L_87:
        /*01b4*/ 	.word	index@(_ZN7cutlass13device_kernelIN5flash11enable_sm90INS1_16FlashAttnBwdSm90INS1_25CollectiveMainloopBwdSm90ILi2ELi1ELi1EN4cute5tupleIJNS5_1CILi1EEES8_S8_EEENS6_IJNS7_ILi64EEENS7_ILi80EEENS7_ILi256EEEEEENS_10bfloat16_tEfNS_4arch4Sm90ELb0ELb1ELb1ELb0ELb0ELb0ELb1ELb1ELi2ELi1ELi1ELi1ELb0EEENS1_21CollectiveEpilogueBwdISD_SE_SG_Li256ELb0ELb1ELi2EEENS1_19SingleTileSchedulerILb0ELb0ELb0ELi80EEEEEEEEEvNT_6ParamsE)
        /*01b8*/ 	.word	0x00000008


	//----- nvinfo : EIATTR_MIN_STACK_SIZE
	.align		4
.L_88:
        /*01bc*/ 	.byte	0x04, 0x12
        /*01be*/ 	.short	(.L_90 - .L_89)
	.align		4
.L_89:
        /*01c0*/ 	.word	index@(_ZN7cutlass13device_kernelIN5flash11enable_sm90INS1_16FlashAttnBwdSm90INS1_25CollectiveMainloopBwdSm90ILi2ELi1ELi1EN4cute5tupleIJNS5_1CILi1EEES8_S8_EEENS6_IJNS7_ILi64EEENS7_ILi80EEENS7_ILi256EEEEEENS_10bfloat16_tEfNS_4arch4Sm90ELb0ELb1ELb1ELb0ELb0ELb0ELb1ELb1ELi2ELi1ELi1ELi1ELb0EEENS1_24CollectiveEpilogueBwdGQAISD_fSG_Li256ELb0ELb0EEENS1_19SingleTileSchedulerILb0ELb0ELb0ELi80EEEEEEEEEvNT_6ParamsE)
        /*01c4*/ 	.word	0x00000008


	//----- nvinfo : EIATTR_MIN_STACK_SIZE
	.align		4
.L_90:
        /*01c8*/ 	.byte	0x04, 0x12
        /*01ca*/ 	.short	(.L_92 - .L_91)
	.align		4
.L_91:
        /*01cc*/ 	.word	index@(_ZN7cutlass13device_kernelIN5flash11enable_sm90INS1_16FlashAttnBwdSm90INS1_25CollectiveMainloopBwdSm90ILi2ELi1ELi1EN4cute5tupleIJNS5_1CILi1EEES8_S8_EEENS6_IJNS7_ILi64EEENS7_ILi80EEENS7_ILi256EEEEEENS_10bfloat16_tEfNS_4arch4Sm90ELb0ELb1ELb1ELb1ELb0ELb0ELb1ELb1ELi2ELi1ELi1ELi1ELb0EEENS1_21CollectiveEpilogueBwdISD_SE_SG_Li256ELb1ELb1ELi2EEENS1_19SingleTileSchedulerILb1ELb0ELb0ELi80EEEEEEEEEvNT_6ParamsE)
        /*01d0*/ 	.word	0x00000008


	//----- nvinfo : EIATTR_MIN_STACK_SIZE
	.align		4
.L_92:
        /*01d4*/ 	.byte	0x04, 0x12
        /*01d6*/ 	.short	(.L_94 - .L_93)
	.align		4
.L_93:
        /*01d8*/ 	.word	index@(_ZN7cutlass13device_kernelIN5flash11enable_sm90INS1_16FlashAttnBwdSm90INS1_25CollectiveMainloopBwdSm90ILi2ELi1ELi1EN4cute5tupleIJNS5_1CILi1EEES8_S8_EEENS6_IJNS7_ILi64EEENS7_ILi80EEENS7_ILi256EEEEEENS_10bfloat16_tEfNS_4arch4Sm90ELb0ELb1ELb1ELb1ELb0ELb0ELb1ELb1ELi2ELi1ELi1ELi1ELb0EEENS1_24CollectiveEpilogueBwdGQAISD_fSG_Li256ELb1ELb0EEENS1_19SingleTileSchedulerILb1ELb0ELb0ELi80EEEEEEEEEvNT_6ParamsE)
        /*01dc*/ 	.word	0x00000008


	//----- nvinfo : EIATTR_MIN_STACK_SIZE
	.align		4
.L_94:
        /*01e0*/ 	.byte	0x04, 0x12
        /*01e2*/ 	.short	(.L_96 - .L_95)
	.align		4
.L_95:
        /*01e4*/ 	.word	index@(_ZN7cutlass13device_kernelIN5flash11enable_sm90INS1_16FlashAttnBwdSm90INS1_25CollectiveMainloopBwdSm90ILi2ELi1ELi1EN4cute5tupleIJNS5_1CILi1EEES8_S8_EEENS6_IJNS7_ILi64EEENS7_ILi80EEENS7_ILi256EEEEEENS_10bfloat16_tEfNS_4arch4Sm90ELb1ELb0ELb1ELb0ELb0ELb0ELb1ELb1ELi2ELi1ELi1ELi1ELb0EEENS1_21CollectiveEpilogueBwdISD_SE_SG_Li256ELb0ELb1ELi2EEENS1_25SingleTileBwdLPTSchedulerILb0ELi80ELb0EEEEEEEEEvNT_6ParamsE)
        /*01e8*/ 	.word	0x00000018


	//----- nvinfo : EIATTR_MIN_STACK_SIZE
	.align		4
.L_96:
        /*01ec*/ 	.byte	0x04, 0x12
        /*01ee*/ 	.short	(.L_98 - .L_97)
	.align		4
.L_97:
        /*01f0*/ 	.word	index@(_ZN7cutlass13device_kernelIN5flash11enable_sm90INS1_16FlashAttnBwdSm90INS1_25CollectiveMainloopBwdSm90ILi2ELi1ELi1EN4cute5tupleIJNS5_1CILi1EEES8_S8_EEENS6_IJNS7_ILi64EEENS7_ILi80EEENS7_ILi256EEEEEENS_10bfloat16_tEfNS_4arch4Sm90ELb1ELb0ELb1ELb0ELb0ELb0ELb1ELb1ELi2ELi1ELi1ELi1ELb0EEENS1_24CollectiveEpilogueBwdGQAISD_fSG_Li256ELb0ELb0EEENS1_25SingleTileBwdLPTSchedulerILb0ELi80ELb0EEEEEEEEEvNT_6ParamsE)
        /*01f4*/ 	.word	0x00000020


	//----- nvinfo : EIATTR_MIN_STACK_SIZE
	.align		4
.L_98:
        /*01f8*/ 	.byte	0x04, 0x12
        /*01fa*/ 	.short	(.L_100 - .L_99)
	.align		4
.L_99:
        /*01fc*/ 	.word	index@(_ZN7cutlass13device_kernelIN5flash22FlashAttnBwdPreprocessIN4cute5tupleIJNS3_1CILi64EEENS5_ILi256EEEEEENS_10bfloat16_tEfNS_4arch4Sm90ELb1ELb0EEEEEvNT_6ParamsE)
        /*0200*/ 	.word	0x00000000


	//----- nvinfo : EIATTR_MIN_STACK_SIZE
	.align		4
.L_100:
        /*0204*/ 	.byte	0x04, 0x12
        /*0206*/ 	.short	(.L_102 - .L_101)
	.align		4
.L_101:
        /*0208*/ 	.word	index@(_ZN7cutlass13device_kernelIN5flash11enable_sm90INS1_16FlashAttnBwdSm90INS1_25CollectiveMainloopBwdSm90ILi2ELi1ELi1EN4cute5tupleIJNS5_1CILi1EEES8_S8_EEENS6_IJNS7_ILi64EEENS7_ILi80EEENS7_ILi256EEEEEENS_10bfloat16_tEfNS_4arch4Sm90ELb1ELb0ELb1ELb1ELb0ELb0ELb1ELb1ELi2ELi1ELi1ELi1ELb0EEENS1_21CollectiveEpilogueBwdISD_SE_SG_Li256ELb1ELb1ELi2EEENS1_25SingleTileBwdLPTSchedulerILb1ELi80ELb0EEEEEEEEEvNT_6ParamsE)
        /*020c*/ 	.word	0x00000018


	//----- nvinfo : EIATTR_MIN_STACK_SIZE
	.align		4
.L_102:
        /*0210*/ 	.byte	0x04, 0x12
        /*0212*/ 	.short	(.L_104 - .L_103)
	.align		4
.L_103:
        /*0214*/ 	.word	index@(_ZN7cutlass13device_kernelIN5flash32FlashAttnBwdPostprocessConvertdQIN4cute5tupleIJNS3_1CILi80EEENS5_ILi256EEEEEENS_10bfloat16_tEfNS_4arch4Sm90ELi256ENS3_8TiledMMAINS3_8MMA_AtomIJNS3_4SM904GMMA27MMA_64x16x16_F32BF16BF16_SSILNSF_5MajorE1ELSH_1ELNSF_7ScaleInE1ELSI_1EEEEEENS3_6LayoutINS4_IJNS5_ILi2EEENS5_ILi1EEESN_EEENS4_IJSN_NS5_ILi0EEESP_EEEEENS4_IJNS3_10UnderscoreESS_SS_EEEEELb1EEEEEvNT_6ParamsE)
        /*0218*/ 	.word	0x00000000


	//----- nvinfo : EIATTR_MIN_STACK_SIZE
	.align		4
.L_104:
        /*021c*/ 	.byte	0x04, 0x12
        /*021e*/ 	.short	(.L_106 - .L_105)
	.align		4
.L_105:
        /*0220*/ 	.word	index@(_ZN7cutlass13device_kernelIN5flash32FlashAttnBwdPostprocessConvertdQIN4cute5tupleIJNS3_1CILi64EEENS5_ILi256EEEEEENS_10bfloat16_tEfNS_4arch4Sm90ELi256ENS3_8TiledMMAINS3_8MMA_AtomIJNS3_4SM904GMMA27MMA_64x64x16_F32BF16BF16_SSILNSF_5MajorE1ELSH_0ELNSF_7ScaleInE1ELSI_1EEEEEENS3_6LayoutINS4_IJNS5_ILi2EEENS5_ILi1EEESN_EEENS4_IJSN_NS5_ILi0EEESP_EEEEENS4_IJNS3_10UnderscoreESS_SS_EEEEELb1EEEEEvNT_6ParamsE)
        /*0224*/ 	.word	0x00000000


	//----- nvinfo : EIATTR_MIN_STACK_SIZE
	.align		4
.L_106:
        /*0228*/ 	.byte	0x04, 0x12
        /*022a*/ 	.short	(.L_108 - .L_107)
	.align		4
.L_107:
        /*022c*/ 	.word	index@(_ZN7cutlass13device_kernelIN5flash11enable_sm90INS1_16FlashAttnBwdSm90INS1_25CollectiveMainloopBwdSm90ILi2ELi1ELi1EN4cute5tupleIJNS5_1CILi1EEES8_S8_EEENS6_IJNS7_ILi64EEENS7_ILi80EEENS7_ILi256EEEEEENS_10bfloat16_tEfNS_4arch4Sm90ELb1ELb0ELb1ELb1ELb0ELb0ELb1ELb1ELi2ELi1ELi1ELi1ELb0EEENS1_24CollectiveEpilogueBwdGQAISD_fSG_Li256ELb1ELb0EEENS1_25SingleTileBwdLPTSchedulerILb1ELi80ELb0EEEEEEEEEvNT_6ParamsE)
        /*0230*/ 	.word	0x00000018


	//----- nvinfo : EIATTR_MIN_STACK_SIZE
	.align		4
.L_108:
        /*0234*/ 	.byte	0x04, 0x12
        /*0236*/ 	.short	(.L_110 - .L_109)
	.align		4
.L_109:
        /*0238*/ 	.word	index@(_ZN7cutlass13device_kernelIN5flash22FlashAttnBwdPreprocessIN4cute5tupleIJNS3_1CILi64EEENS5_ILi256EEEEEENS_10bfloat16_tEfNS_4arch4Sm90ELb1ELb1EEEEEvNT_6ParamsE)
        /*023c*/ 	.word	0x00000000
.L_110:


//--------------------- .nv.compat                --------------------------
	.section	.nv.compat,"",@"SHT_CUDA_COMPAT_INFO"
	.align	4
        /*0000*/ 	.byte	0x02, 0x09, 0x01, 0x00, 0x02, 0x02, 0x04, 0x00, 0x02, 0x05, 0x05, 0x00, 0x03, 0x07, 0x01, 0x01
        /*0010*/ 	.byte	0x02, 0x03, 0x01, 0x00, 0x02, 0x06, 0x01, 0x00, 0x04, 0x0b, 0x08, 0x00, 0x00, 0x00, 0x00, 0x00
        /*0020*/ 	.byte	0x00, 0x00, 0x00, 0x00


//--------------------- .nv.info._ZN7cutlass13device_kernelIN5flash11enable_sm90INS1_16FlashAttnBwdSm90INS1_25CollectiveMainloopBwdSm90ILi2ELi1ELi1EN4cute5tupleIJNS5_1CILi1EEES8_S8_EEENS6_IJNS7_ILi64EEENS7_ILi80EEENS7_ILi256EEEEEENS_10bfloat16_tEfNS_4arch4Sm90ELb0ELb0ELb1ELb0ELb0ELb0ELb1ELb1ELi2ELi1ELi1ELi1ELb0EEENS1_21CollectiveEpilogueBwdISD_SE_SG_Li256ELb0ELb1ELi2EEENS1_19SingleTileSchedulerILb0ELb0ELb0ELi80EEEEEEEEEvNT_6ParamsE --------------------------
	.section	.nv.info._ZN7cutlass13device_kernelIN5flash11enable_sm90INS1_16FlashAttnBwdSm90INS1_25CollectiveMainloopBwdSm90ILi2ELi1ELi1EN4cute5tupleIJNS5_1CILi1EEES8_S8_EEENS6_IJNS7_ILi64EEENS7_ILi80EEENS7_ILi256EEEEEENS_10bfloat16_tEfNS_4arch4Sm90ELb0ELb0ELb1ELb0ELb0ELb0ELb1ELb1ELi2ELi1ELi1ELi1ELb0EEENS1_21CollectiveEpilogueBwdISD_SE_SG_Li256ELb0ELb1ELi2EEENS1_19SingleTileSchedulerILb0ELb0ELb0ELi80EEEEEEEEEvNT_6ParamsE,"",@"SHT_CUDA_INFO"
	.sectionflags	@""
	.align	4


	//----- nvinfo : EIATTR_CUDA_API_VERSION
	.align		4
        /*0000*/ 	.byte	0x04, 0x37
        /*0002*/ 	.short	(.L_112 - .L_111)
.L_111:
        /*0004*/ 	.word	0x00000082


	//----- nvinfo : EIATTR_KPARAM_INFO
	.align		4
.L_112:
        /*0008*/ 	.byte	0x04, 0x17
        /*000a*/ 	.short	(.L_114 - .L_113)
.L_113:
        /*000c*/ 	.word	0x00000000
        /*0010*/ 	.short	0x0000
        /*0012*/ 	.short	0x0070
        /*0014*/ 	.byte	0x00, 0xf0, 0x01, 0x24


	//----- nvinfo : EIATTR_SPARSE_MMA_MASK
	.align		4
.L_114:
        /*0018*/ 	.byte	0x03, 0x50
        /*001a*/ 	.short	0x0000


	//----- nvinfo : EIATTR_MAXREG_COUNT
	.align		4
        /*001c*/ 	.byte	0x03, 0x1b
        /*001e*/ 	.short	0x00a8


	//----- nvinfo : EIATTR_NUM_BARRIERS
	.align		4
        /*0020*/ 	.byte	0x02, 0x4c
        /*0022*/ 	.byte	0x0a
	.zero		1


	//----- nvinfo : EIATTR_EXTERNS
	.align		4
        /*0024*/ 	.byte	0x04, 0x0f
        /*0026*/ 	.short	(.L_116 - .L_115)


	//   ....[0]....
	.align		4
.L_115:
        /*0028*/ 	.word	index@(__assertfail)


	//----- nvinfo : EIATTR_ANNOTATIONS
	.align		4
.L_116:
        /*002c*/ 	.byte	0x04, 0x55
        /*002e*/ 	.short	(.L_118 - .L_117)


	//   ....[0]....
.L_117:
        /*0030*/ 	.word	0x00000001
        /*0034*/ 	.byte	0x80, 0x0a, 0x00, 0x00, 0x01, 0x00, 0x00, 0x00, 0xf0, 0x0f, 0x00, 0x00, 0x01, 0x00, 0x00, 0x00
        /*0044*/ 	.byte	0xb0, 0x98, 0x00, 0x00, 0x01, 0x00, 0x00, 0x00, 0x40, 0xa3, 0x00, 0x00, 0x01, 0x00, 0x00, 0x00
        /*0054*/ 	.byte	0xa0, 0xba, 0x00, 0x00, 0x01, 0x00, 0x00, 0x00, 0x00, 0xbb, 0x00, 0x00


	//----- nvinfo : EIATTR_MERCURY_ISA_VERSION
	.align		4
.L_118:
        /*0060*/ 	.byte	0x03, 0x5f
        /*0062*/ 	.short	0x0101


	//----- nvinfo : EIATTR_INT_WARP_WIDE_INSTR_OFFSETS
	.align		4
        /*0064*/ 	.byte	0x04, 0x31
        /*0066*/ 	.short	(.L_120 - .L_119)


	//   ....[0]....
.L_119:
        /*0068*/ 	.word	0x000001e0


	//   ....[1]....
        /*006c*/ 	.word	0x00000290


	//----- nvinfo : EIATTR_COOP_GROUP_MASK_REGIDS
	.align		4
.L_120:
        /*0070*/ 	.byte	0x04, 0x29
        /*0072*/ 	.short	(.L_122 - .L_121)


	//   ....[0]....
.L_121:
        /*0074*/ 	.word	0xffffffff


	//   ....[1]....
        /*0078*/ 	.word	0xffffffff


	//   ....[2]....
        /*007c*/ 	.word	0xffffffff


	//   ....[3]....
        /*0080*/ 	.word	0xffffffff


	//   ....[4]....
        /*0084*/ 	.word	0xffffffff


	//   ....[5]....
        /*0088*/ 	.word	0xffffffff


	//   ....[6]....
        /*008c*/ 	.word	0xffffffff


	//----- nvinfo : EIATTR_COOP_GROUP_INSTR_OFFSETS
	.align		4
.L_122:
        /*0090*/ 	.byte	0x04, 0x28
        /*0092*/ 	.short	(.L_124 - .L_123)


	//   ....[0]....
.L_123:
        /*0094*/ 	.word	0x00000060


	//   ....[1]....
        /*0098*/ 	.word	0x000001f0


	//   ....[2]....
        /*009c*/ 	.word	0x000002a0


	//   ....[3]....
        /*00a0*/ 	.word	0x00000400


	//   ....[4]....
        /*00a4*/ 	.word	0x000006d0


	//   ....[5]....
        /*00a8*/ 	.word	0x0000a9c0


	//   ....[6]....
        /*00ac*/ 	.word	0x0000af30


	//----- nvinfo : EIATTR_REG_RECONFIG
	.align		4
.L_124:
        /*00b0*/ 	.byte	0x01, 0x54
	.zero		2


	//----- nvinfo : EIATTR_SYSCALL_OFFSETS
	.align		4
        /*00b4*/ 	.byte	0x04, 0x46
        /*00b6*/ 	.short	(.L_126 - .L_125)


	//   ....[0]....
.L_125:
        /*00b8*/ 	.word	0x00009fb0


	//   ....[1]....
        /*00bc*/ 	.word	0x0000a0f0


	//   ....[2]....
        /*00c0*/ 	.word	0x0000a210


	//   ....[3]....
        /*00c4*/ 	.word	0x0000a330


	//----- nvinfo : EIATTR_MBARRIER_INSTR_OFFSETS
	.align		4
.L_126:
        /*00c8*/ 	.byte	0x04, 0x39
        /*00ca*/ 	.short	(.L_128 - .L_127)


	//   ....[0]....
.L_127:
        /*00cc*/ 	.word	0x000002c0
        /*00d0*/ 	.word	0x000000ff
        /*00d4*/ 	.word	0x00031800
        /*00d8*/ 	.short	0x0100
        /*00da*/ 	.byte	0x06
	.zero		1


	//   ....[1]....
        /*00dc*/ 	.word	0x000003b0
        /*00e0*/ 	.word	0x000000ff
        /*00e4*/ 	.word	0x00031810
        /*00e8*/ 	.short	0x0100
        /*00ea*/ 	.byte	0x08
	.zero		1


	//   ....[2]....
        /*00ec*/ 	.word	0x000003c0
        /*00f0*/ 	.word	0x000000ff
        /*00f4*/ 	.word	0x00031820
        /*00f8*/ 	.short	0x0100
        /*00fa*/ 	.byte	0x08
	.zero		1


	//   ....[3]....
        /*00fc*/ 	.word	0x000003d0
        /*0100*/ 	.word	0x000000ff
        /*0104*/ 	.word	0x00031818
        /*0108*/ 	.short	0x0100
        /*010a*/ 	.byte	0x08
	.zero		1


	//   ....[4]....
        /*010c*/ 	.word	0x000003e0
        /*0110*/ 	.word	0x000000ff
        /*0114*/ 	.word	0x00031828
        /*0118*/ 	.short	0x0100
        /*011a*/ 	.byte	0x08
	.zero		1


	//   ....[5]....
        /*011c*/ 	.word	0x00000510
        /*0120*/ 	.word	0x000000ff
        /*0124*/ 	.word	0x00031830
        /*0128*/ 	.short	0x0100
        /*012a*/ 	.byte	0x08
	.zero		1


	//   ....[6]....
        /*012c*/ 	.word	0x00000520
        /*0130*/ 	.word	0x000000ff
        /*0134*/ 	.word	0x00031838
        /*0138*/ 	.short	0x0100
        /*013a*/ 	.byte	0x08
	.zero		1


	//   ....[7]....
        /*013c*/ 	.word	0x00000670
        /*0140*/ 	.word	0x000000ff
        /*0144*/ 	.word	0x00031800
        /*0148*/ 	.short	0x010a
        /*014a*/ 	.byte	0x3c
	.zero		1


	//   ....[8]....
        /*014c*/ 	.word	0x000006f0
        /*0150*/ 	.word	0x000000ff
        /*0154*/ 	.word	0x00031800
        /*0158*/ 	.short	0x010a
        /*015a*/ 	.byte	0x3c
	.zero		1


	//   ....[9]....
        /*015c*/ 	.word	0x000010a0
        /*0160*/ 	.word	0x00000011
        /*0164*/ 	.word	0x00031810
        /*0168*/ 	.short	0x010a
        /*016a*/ 	.byte	0x3f
	.zero		1


	//   ....[10]....
        /*016c*/ 	.word	0x00001180
        /*0170*/ 	.word	0x00000011
        /*0174*/ 	.word	0x00031810
        /*0178*/ 	.short	0x010a
        /*017a*/ 	.byte	0x3f
	.zero		1


	//   ....[11]....
        /*017c*/ 	.word	0x000036f0
        /*0180*/ 	.word	0x000000ff
        /*0184*/ 	.word	0x00031830
        /*0188*/ 	.short	0x010a
        /*018a*/ 	.byte	0x3c
	.zero		1


	//   ....[12]....
        /*018c*/ 	.word	0x000037b0
        /*0190*/ 	.word	0x000000ff
        /*0194*/ 	.word	0x00031830
        /*0198*/ 	.short	0x010a
        /*019a*/ 	.byte	0x3c
	.zero		1


	//   ....[13]....
        /*019c*/ 	.word	0x00008f60
        /*01a0*/ 	.word	0x000000ff
        /*01a4*/ 	.word	0x00000000
        /*01a8*/ 	.short	0x0101
        /*01aa*/ 	.byte	0x04
	.zero		1


	//   ....[14]....
        /*01ac*/ 	.word	0x00009930
        /*01b0*/ 	.word	0x00000011
        /*01b4*/ 	.word	0x00000000
        /*01b8*/ 	.short	0x0101
        /*01ba*/ 	.byte	0x3f
	.zero		1


	//   ....[15]....
        /*01bc*/ 	.word	0x0000b250
        /*01c0*/ 	.word	0x00000008
        /*01c4*/ 	.word	0x00031820
        /*01c8*/ 	.short	0x010a
        /*01ca*/ 	.byte	0x3f
	.zero		1


	//   ....[16]....
        /*01cc*/ 	.word	0x0000ba20
        /*01d0*/ 	.word	0x00000008
        /*01d4*/ 	.word	0x00031838
        /*01d8*/ 	.short	0x010a
        /*01da*/ 	.byte	0x3f
	.zero		1


	//   ....[17]....
        /*01dc*/ 	.word	0x0000bda0
        /*01e0*/ 	.word	0x00000013
        /*01e4*/ 	.word	0x00031820
        /*01e8*/ 	.short	0x010a
        /*01ea*/ 	.byte	0x3f
	.zero		1


	//   ....[18]....
        /*01ec*/ 	.word	0x0000c190
        /*01f0*/ 	.word	0x00000008
        /*01f4*/ 	.word	0x00031838
        /*01f8*/ 	.short	0x010a
        /*01fa*/ 	.byte	0x3f
	.zero		1


	//   ....[19]....
        /*01fc*/ 	.word	0x0000c640
        /*0200*/ 	.word	0x00000005
        /*0204*/ 	.word	0x00000000
        /*0208*/ 	.short	0x010a
        /*020a*/ 	.byte	0x3f
	.zero		1


	//   ....[20]....
        /*020c*/ 	.word	0x0000c6d0
        /*0210*/ 	.word	0x00000003
        /*0214*/ 	.word	0x00000000
        /*0218*/ 	.short	0x010a
        /*021a*/ 	.byte	0x3f
	.zero		1


	//   ....[21]....
        /*021c*/ 	.word	0x0000c720
        /*0220*/ 	.word	0x00000007
        /*0224*/ 	.word	0x00031838
        /*0228*/ 	.short	0x010a
        /*022a*/ 	.byte	0x3f
	.zero		1


	//   ....[22]....
        /*022c*/ 	.word	0x0000c790
        /*0230*/ 	.word	0x00000008
        /*0234*/ 	.word	0x00031800
        /*0238*/ 	.short	0x010a
        /*023a*/ 	.byte	0x3f
	.zero		1


	//   ....[23]....
        /*023c*/ 	.word	0x0000c7e0
        /*0240*/ 	.word	0x00000011
        /*0244*/ 	.word	0x00031810
        /*0248*/ 	.short	0x010a
        /*024a*/ 	.byte	0x3f
	.zero		1


	//   ....[24]....
        /*024c*/ 	.word	0x0000c830
        /*0250*/ 	.word	0x00000005
        /*0254*/ 	.word	0x00031830
        /*0258*/ 	.short	0x010a
        /*025a*/ 	.byte	0x3f
	.zero		1


	//   ....[25]....
        /*025c*/ 	.word	0x0000c880
        /*0260*/ 	.word	0x00000008
        /*0264*/ 	.word	0x00031820
        /*0268*/ 	.short	0x010a
        /*026a*/ 	.byte	0x3f
	.zero		1


	//   ....[26]....
        /*026c*/ 	.word	0x0000c8d0
        /*0270*/ 	.word	0x00000008
        /*0274*/ 	.word	0x00031838
        /*0278*/ 	.short	0x010a
        /*027a*/ 	.byte	0x3f
	.zero		1


	//   ....[27]....
        /*027c*/ 	.word	0x0000c930
        /*0280*/ 	.word	0x00000013
        /*0284*/ 	.word	0x00031820
        /*0288*/ 	.short	0x010a
        /*028a*/ 	.byte	0x3f
	.zero		1


	//   ....[28]....
        /*028c*/ 	.word	0x0000c980
        /*0290*/ 	.word	0x00000008
        /*0294*/ 	.word	0x00031838
        /*0298*/ 	.short	0x010a
        /*029a*/ 	.byte	0x3f
	.zero		1


	//   ....[29]....
        /*029c*/ 	.word	0x0000ca50
        /*02a0*/ 	.word	0x00000005
        /*02a4*/ 	.word	0x00000000
        /*02a8*/ 	.short	0x010a
        /*02aa*/ 	.byte	0x3f
	.zero		1


	//   ....[30]....
        /*02ac*/ 	.word	0x0000caa0
        /*02b0*/ 	.word	0x00000003
        /*02b4*/ 	.word	0x00000000
        /*02b8*/ 	.short	0x010a
        /*02ba*/ 	.byte	0x3f
	.zero		1


	//----- nvinfo : EIATTR_NUM_MBARRIERS
	.align		4
.L_128:
        /*02bc*/ 	.byte	0x03, 0x38
        /*02be*/ 	.short	0x0007


	//----- nvinfo : EIATTR_EXIT_INSTR_OFFSETS
	.align		4
        /*02c0*/ 	.byte	0x04, 0x1c
        /*02c2*/ 	.short	(.L_130 - .L_129)


	//   ....[0]....
.L_129:
        /*02c4*/ 	.word	0x00000610


	//   ....[1]....
        /*02c8*/ 	.word	0x0000aef0


	//   ....[2]....
        /*02cc*/ 	.word	0x0000af50


	//   ....[3]....
        /*02d0*/ 	.word	0x0000c770


	//----- nvinfo : EIATTR_MAX_THREADS
	.align		4
.L_130:
        /*02d4*/ 	.byte	0x04, 0x05
        /*02d6*/ 	.short	(.L_132 - .L_131)
.L_131:
        /*02d8*/ 	.word	0x00000180
        /*02dc*/ 	.word	0x00000001
        /*02e0*/ 	.word	0x00000001


	//----- nvinfo : EIATTR_CRS_STACK_SIZE
	.align		4
.L_132:
        /*02e4*/ 	.byte	0x04, 0x1e
        /*02e6*/ 	.short	(.L_134 - .L_133)
.L_133:
        /*02e8*/ 	.word	0x00000000


	//----- nvinfo : EIATTR_CBANK_PARAM_SIZE
	.align		4
.L_134:
        /*02ec*/ 	.byte	0x03, 0x19
        /*02ee*/ 	.short	0x0970


	//----- nvinfo : EIATTR_PARAM_CBANK
	.align		4
        /*02f0*/ 	.byte	0x04, 0x0a
        /*02f2*/ 	.short	(.L_136 - .L_135)
	.align		4
.L_135:
        /*02f4*/ 	.word	index@(.nv.constant0._ZN7cutlass13device_kernelIN5flash11enable_sm90INS1_16FlashAttnBwdSm90INS1_25CollectiveMainloopBwdSm90ILi2ELi1ELi1EN4cute5tupleIJNS5_1CILi1EEES8_S8_EEENS6_IJNS7_ILi64EEENS7_ILi80EEENS7_ILi256EEEEEENS_10bfloat16_tEfNS_4arch4Sm90ELb0ELb0ELb1ELb0ELb0ELb0ELb1ELb1ELi2ELi1ELi1ELi1ELb0EEENS1_21CollectiveEpilogueBwdISD_SE_SG_Li256ELb0ELb1ELi2EEENS1_19SingleTileSchedulerILb0ELb0ELb0ELi80EEEEEEEEEvNT_6ParamsE)
        /*02f8*/ 	.short	0x0210
        /*02fa*/ 	.short	0x0970


	//----- nvinfo : EIATTR_SW_WAR
	.align		4
.L_136:
        /*02fc*/ 	.byte	0x04, 0x36
        /*02fe*/ 	.short	(.L_138 - .L_137)
.L_137:
        /*0300*/ 	.word	0x00000008
.L_138:


//--------------------- .nv.info._ZN7cutlass13device_kernelIN5flash11enable_sm90INS1_16FlashAttnBwdSm90INS1_25CollectiveMainloopBwdSm90ILi2ELi1ELi1EN4cute5tupleIJNS5_1CILi1EEES8_S8_EEENS6_IJNS7_ILi64EEENS7_ILi80EEENS7_ILi256EEEEEENS_10bfloat16_tEfNS_4arch4Sm90ELb0ELb0ELb1ELb0ELb0ELb0ELb1ELb1ELi2ELi1ELi1ELi1ELb0EEENS1_24CollectiveEpilogueBwdGQAISD_fSG_Li256ELb0ELb0EEENS1_19SingleTileSchedulerILb0ELb0ELb0ELi80EEEEEEEEEvNT_6ParamsE --------------------------
	.section	.nv.info._ZN7cutlass13device_kernelIN5flash11enable_sm90INS1_16FlashAttnBwdSm90INS1_25CollectiveMainloopBwdSm90ILi2ELi1ELi1EN4cute5tupleIJNS5_1CILi1EEES8_S8_EEENS6_IJNS7_ILi64EEENS7_ILi80EEENS7_ILi256EEEEEENS_10bfloat16_tEfNS_4arch4Sm90ELb0ELb0ELb1ELb0ELb0ELb0ELb1ELb1ELi2ELi1ELi1ELi1ELb0EEENS1_24CollectiveEpilogueBwdGQAISD_fSG_Li256ELb0ELb0EEENS1_19SingleTileSchedulerILb0ELb0ELb0ELi80EEEEEEEEEvNT_6ParamsE,"",@"SHT_CUDA_INFO"
	.sectionflags	@""
	.align	4


	//----- nvinfo : EIATTR_CUDA_API_VERSION
	.align		4
        /*0000*/ 	.byte	0x04, 0x37
        /*0002*/ 	.short	(.L_140 - .L_139)
.L_139:
        /*0004*/ 	.word	0x00000082


	//----- nvinfo : EIATTR_KPARAM_INFO
	.align		4
.L_140:
        /*0008*/ 	.byte	0x04, 0x17
        /*000a*/ 	.short	(.L_142 - .L_141)
.L_141:
        /*000c*/ 	.word	0x00000000
        /*0010*/ 	.short	0x0000
        /*0012*/ 	.short	0x0070
        /*0014*/ 	.byte	0x00, 0xf0, 0x01, 0x1a


	//----- nvinfo : EIATTR_SPARSE_MMA_MASK
	.align		4
.L_142:
        /*0018*/ 	.byte	0x03, 0x50
        /*001a*/ 	.short	0x0000


	//----- nvinfo : EIATTR_MAXREG_COUNT
	.align		4
        /*001c*/ 	.byte	0x03, 0x1b
        /*001e*/ 	.short	0x00a8


	//----- nvinfo : EIATTR_NUM_BARRIERS
	.align		4
        /*0020*/ 	.byte	0x02, 0x4c
        /*0022*/ 	.byte	0x0a
	.zero		1


	//----- nvinfo : EIATTR_ANNOTATIONS
	.align		4
        /*0024*/ 	.byte	0x04, 0x55
        /*0026*/ 	.short	(.L_144 - .L_143)


	//   ....[0]....
.L_143:
        /*0028*/ 	.word	0x00000001
        /*002c*/ 	.byte	0xf0, 0x97, 0x00, 0x00, 0x01, 0x00, 0x00, 0x00, 0x50, 0x98, 0x00, 0x00


	//----- nvinfo : EIATTR_MERCURY_ISA_VERSION
	.align		4
.L_144:
        /*0038*/ 	.byte	0x03, 0x5f
        /*003a*/ 	.short	0x0101


	//----- nvinfo : EIATTR_INT_WARP_WIDE_INSTR_OFFSETS
	.align		4
        /*003c*/ 	.byte	0x04, 0x31
        /*003e*/ 	.short	(.L_146 - .L_145)


	//   ....[0]....
.L_145:
        /*0040*/ 	.word	0x00000180


	//   ....[1]....
        /*0044*/ 	.word	0x00000230


	//----- nvinfo : EIATTR_COOP_GROUP_MASK_REGIDS
	.align		4
.L_146:
        /*0048*/ 	.byte	0x04, 0x29
        /*004a*/ 	.short	(.L_148 - .L_147)


	//   ....[0]....
.L_147:
        /*004c*/ 	.word	0xffffffff


	//   ....[1]....
        /*0050*/ 	.word	0xffffffff


	//   ....[2]....
        /*0054*/ 	.word	0xffffffff


	//   ....[3]....
        /*0058*/ 	.word	0xffffffff


	//   ....[4]....
        /*005c*/ 	.word	0xffffffff


	//   ....[5]....
        /*0060*/ 	.word	0xffffffff


	//----- nvinfo : EIATTR_COOP_GROUP_INSTR_OFFSETS
	.align		4
.L_148:
        /*0064*/ 	.byte	0x04, 0x28
        /*0066*/ 	.short	(.L_150 - .L_149)


	//   ....[0]....
.L_149:
        /*0068*/ 	.word	0x00000060


	//   ....[1]....
        /*006c*/ 	.word	0x00000190


	//   ....[2]....
        /*0070*/ 	.word	0x00000240


	//   ....[3]....
        /*0074*/ 	.word	0x000003a0


	//   ....[4]....
        /*0078*/ 	.word	0x00000680


	//   ....[5]....
        /*007c*/ 	.word	0x00008ca0


	//----- nvinfo : EIATTR_REG_RECONFIG
	.align		4
.L_150:
        /*0080*/ 	.byte	0x01, 0x54
	.zero		2


	//----- nvinfo : EIATTR_MBARRIER_INSTR_OFFSETS
	.align		4
        /*0084*/ 	.byte	0x04, 0x39
        /*0086*/ 	.short	(.L_152 - .L_151)


	//   ....[0]....
.L_151:
        /*0088*/ 	.word	0x00000260
        /*008c*/ 	.word	0x000000ff
        /*0090*/ 	.word	0x00031800
        /*0094*/ 	.short	0x0100
        /*0096*/ 	.byte	0x06
	.zero		1


	//   ....[1]....
        /*0098*/ 	.word	0x00000350
        /*009c*/ 	.word	0x000000ff
        /*00a0*/ 	.word	0x00031810
        /*00a4*/ 	.short	0x0100
        /*00a6*/ 	.byte	0x08
	.zero		1


	//   ....[2]....
        /*00a8*/ 	.word	0x00000360
        /*00ac*/ 	.word	0x000000ff
        /*00b0*/ 	.word	0x00031820
        /*00b4*/ 	.short	0x0100
        /*00b6*/ 	.byte	0x08
	.zero		1


	//   ....[3]....
        /*00b8*/ 	.word	0x00000370
        /*00bc*/ 	.word	0x000000ff
        /*00c0*/ 	.word	0x00031818
        /*00c4*/ 	.short	0x0100
        /*00c6*/ 	.byte	0x08
	.zero		1


	//   ....[4]....
        /*00c8*/ 	.word	0x00000380
        /*00cc*/ 	.word	0x000000ff
        /*00d0*/ 	.word	0x00031828
        /*00d4*/ 	.short	0x0100
        /*00d6*/ 	.byte	0x08
	.zero		1


	//   ....[5]....
        /*00d8*/ 	.word	0x000004b0
        /*00dc*/ 	.word	0x000000ff
        /*00e0*/ 	.word	0x00031830
        /*00e4*/ 	.short	0x0100
        /*00e6*/ 	.byte	0x08
	.zero		1


	//   ....[6]....
        /*00e8*/ 	.word	0x000004c0
        /*00ec*/ 	.word	0x000000ff
        /*00f0*/ 	.word	0x00031838
        /*00f4*/ 	.short	0x0100
        /*00f6*/ 	.byte	0x08
	.zero		1


	//   ....[7]....
        /*00f8*/ 	.word	0x00000630
        /*00fc*/ 	.word	0x000000ff
        /*0100*/ 	.word	0x00031800
        /*0104*/ 	.short	0x010a
        /*0106*/ 	.byte	0x3c
	.zero		1


	//   ....[8]....
        /*0108*/ 	.word	0x00000770
        /*010c*/ 	.word	0x000000ff
        /*0110*/ 	.word	0x00031800
        /*0114*/ 	.short	0x010a
        /*0116*/ 	.byte	0x3c
	.zero		1


	//   ....[9]....
        /*0118*/ 	.word	0x00001430
        /*011c*/ 	.word	0x00000010
        /*0120*/ 	.word	0x00031810
        /*0124*/ 	.short	0x010a
        /*0126*/ 	.byte	0x3f
	.zero		1


	//   ....[10]....
        /*0128*/ 	.word	0x00001500
        /*012c*/ 	.word	0x00000010
        /*0130*/ 	.word	0x00031810
        /*0134*/ 	.short	0x010a
        /*0136*/ 	.byte	0x3f
	.zero		1


	//   ....[11]....
        /*0138*/ 	.word	0x00003090
        /*013c*/ 	.word	0x000000ff
        /*0140*/ 	.word	0x00031830
        /*0144*/ 	.short	0x010a
        /*0146*/ 	.byte	0x3c
	.zero		1


	//   ....[12]....
        /*0148*/ 	.word	0x00003150
        /*014c*/ 	.word	0x000000ff
        /*0150*/ 	.word	0x00031830
        /*0154*/ 	.short	0x010a
        /*0156*/ 	.byte	0x3c
	.zero		1


	//   ....[13]....
        /*0158*/ 	.word	0x00007840
        /*015c*/ 	.word	0x000000ff
        /*0160*/ 	.word	0x00000000
        /*0164*/ 	.short	0x0101
        /*0166*/ 	.byte	0x04
	.zero		1


	//   ....[14]....
        /*0168*/ 	.word	0x00007f30
        /*016c*/ 	.word	0x00000010
        /*0170*/ 	.word	0x00000000
        /*0174*/ 	.short	0x0101
        /*0176*/ 	.byte	0x3f
	.zero		1


	//   ....[15]....
        /*0178*/ 	.word	0x00008fb0
        /*017c*/ 	.word	0x00000007
        /*0180*/ 	.word	0x00031820
        /*0184*/ 	.short	0x010a
        /*0186*/ 	.byte	0x3f
	.zero		1


	//   ....[16]....
        /*0188*/ 	.word	0x00009770
        /*018c*/ 	.word	0x00000007
        /*0190*/ 	.word	0x00031838
        /*0194*/ 	.short	0x010a
        /*0196*/ 	.byte	0x3f
	.zero		1


	//   ....[17]....
        /*0198*/ 	.word	0x00009af0
        /*019c*/ 	.word	0x00000012
        /*01a0*/ 	.word	0x00031820
        /*01a4*/ 	.short	0x010a
        /*01a6*/ 	.byte	0x3f
	.zero		1


	//   ....[18]....
        /*01a8*/ 	.word	0x00009ee0
        /*01ac*/ 	.word	0x00000007
        /*01b0*/ 	.word	0x00031838
        /*01b4*/ 	.short	0x010a
        /*01b6*/ 	.byte	0x3f
	.zero		1


	//   ....[19]....
        /*01b8*/ 	.word	0x0000a360
        /*01bc*/ 	.word	0x00000004
        /*01c0*/ 	.word	0x00000000
        /*01c4*/ 	.short	0x010a
        /*01c6*/ 	.byte	0x3f
	.zero		1


	//   ....[20]....
        /*01c8*/ 	.word	0x0000a3f0
        /*01cc*/ 	.word	0x00000011
        /*01d0*/ 	.word	0x00000000
        /*01d4*/ 	.short	0x010a
        /*01d6*/ 	.byte	0x3f
	.zero		1


	//   ....[21]....
        /*01d8*/ 	.word	0x0000a440
        /*01dc*/ 	.word	0x00000005
        /*01e0*/ 	.word	0x00031838
        /*01e4*/ 	.short	0x010a
        /*01e6*/ 	.byte	0x3f
	.zero		1


	//   ....[22]....
        /*01e8*/ 	.word	0x0000a4b0
        /*01ec*/ 	.word	0x00000002
        /*01f0*/ 	.word	0x00031800
        /*01f4*/ 	.short	0x010a
        /*01f6*/ 	.byte	0x3f
	.zero		1


	//   ....[23]....
        /*01f8*/ 	.word	0x0000a500
        /*01fc*/ 	.word	0x00000010
        /*0200*/ 	.word	0x00031810
        /*0204*/ 	.short	0x010a
        /*0206*/ 	.byte	0x3f
	.zero		1


	//   ....[24]....
        /*0208*/ 	.word	0x0000a550
        /*020c*/ 	.word	0x00000005
        /*0210*/ 	.word	0x00031830
        /*0214*/ 	.short	0x010a
        /*0216*/ 	.byte	0x3f
	.zero		1


	//   ....[25]....
        /*0218*/ 	.word	0x0000a5a0
        /*021c*/ 	.word	0x00000007
        /*0220*/ 	.word	0x00031820
        /*0224*/ 	.short	0x010a
        /*0226*/ 	.byte	0x3f
	.zero		1


	//   ....[26]....
        /*0228*/ 	.word	0x0000a5f0
        /*022c*/ 	.word	0x00000007
        /*0230*/ 	.word	0x00031838
        /*0234*/ 	.short	0x010a
        /*0236*/ 	.byte	0x3f
	.zero		1


	//   ....[27]....
        /*0238*/ 	.word	0x0000a650
        /*023c*/ 	.word	0x00000012
        /*0240*/ 	.word	0x00031820
        /*0244*/ 	.short	0x010a
        /*0246*/ 	.byte	0x3f
	.zero		1


	//   ....[28]....
        /*0248*/ 	.word	0x0000a6a0
        /*024c*/ 	.word	0x00000007
        /*0250*/ 	.word	0x00031838
        /*0254*/ 	.short	0x010a
        /*0256*/ 	.byte	0x3f
	.zero		1


	//   ....[29]....
        /*0258*/ 	.word	0x0000a6f0
        /*025c*/ 	.word	0x00000004
        /*0260*/ 	.word	0x00000000
        /*0264*/ 	.short	0x010a
        /*0266*/ 	.byte	0x3f
	.zero		1


	//   ....[30]....
        /*0268*/ 	.word	0x0000a740
        /*026c*/ 	.word	0x00000011
        /*0270*/ 	.word	0x00000000
        /*0274*/ 	.short	0x010a
        /*0276*/ 	.byte	0x3f
	.zero		1


	//----- nvinfo : EIATTR_NUM_MBARRIERS
	.align		4
.L_152:
        /*0278*/ 	.byte	0x03, 0x38
        /*027a*/ 	.short	0x0007


	//----- nvinfo : EIATTR_EXIT_INSTR_OFFSETS
	.align		4
        /*027c*/ 	.byte	0x04, 0x1c
        /*027e*/ 	.short	(.L_154 - .L_153)


	//   ....[0]....
.L_153:
        /*0280*/ 	.word	0x0000a490


	//----- nvinfo : EIATTR_MAX_THREADS
	.align		4
.L_154:
        /*0284*/ 	.byte	0x04, 0x05
        /*0286*/ 	.short	(.L_156 - .L_155)
.L_155:
        /*0288*/ 	.word	0x00000180
        /*028c*/ 	.word	0x00000001
        /*0290*/ 	.word	0x00000001


	//----- nvinfo : EIATTR_CRS_STACK_SIZE
	.align		4
.L_156:
        /*0294*/ 	.byte	0x04, 0x1e
        /*0296*/ 	.short	(.L_158 - .L_157)
.L_157:
        /*0298*/ 	.word	0x00000000


	//----- nvinfo : EIATTR_CBANK_PARAM_SIZE
	.align		4
.L_158:
        /*029c*/ 	.byte	0x03, 0x19
        /*029e*/ 	.short	0x06f0


	//----- nvinfo : EIATTR_PARAM_CBANK
	.align		4
        /*02a0*/ 	.byte	0x04, 0x0a
        /*02a2*/ 	.short	(.L_160 - .L_159)
	.align		4
.L_159:
        /*02a4*/ 	.word	index@(.nv.constant0._ZN7cutlass13device_kernelIN5flash11enable_sm90INS1_16FlashAttnBwdSm90INS1_25CollectiveMainloopBwdSm90ILi2ELi1ELi1EN4cute5tupleIJNS5_1CILi1EEES8_S8_EEENS6_IJNS7_ILi64EEENS7_ILi80EEENS7_ILi256EEEEEENS_10bfloat16_tEfNS_4arch4Sm90ELb0ELb0ELb1ELb0ELb0ELb0ELb1ELb1ELi2ELi1ELi1ELi1ELb0EEENS1_24CollectiveEpilogueBwdGQAISD_fSG_Li256ELb0ELb0EEENS1_19SingleTileSchedulerILb0ELb0ELb0ELi80EEEEEEEEEvNT_6ParamsE)
        /*02a8*/ 	.short	0x0210
        /*02aa*/ 	.short	0x06f0


	//----- nvinfo : EIATTR_SW_WAR
	.align		4
.L_160:
        /*02ac*/ 	.byte	0x04, 0x36
        /*02ae*/ 	.short	(.L_162 - .L_161)
.L_161:
        /*02b0*/ 	.word	0x00000008
.L_162:


//--------------------- .nv.info._ZN7cutlass13device_kernelIN5flash11enable_sm90INS1_16FlashAttnBwdSm90INS1_25CollectiveMainloopBwdSm90ILi2ELi1ELi1EN4cute5tupleIJNS5_1CILi1EEES8_S8_EEENS6_IJNS7_ILi64EEENS7_ILi80EEENS7_ILi256EEEEEENS_10bfloat16_tEfNS_4arch4Sm90ELb0ELb0ELb1ELb1ELb0ELb0ELb1ELb1ELi2ELi1ELi1ELi1ELb0EEENS1_21CollectiveEpilogueBwdISD_SE_SG_Li256ELb1ELb1ELi2EEENS1_19SingleTileSchedulerILb1ELb0ELb0ELi80EEEEEEEEEvNT_6ParamsE --------------------------
	.section	.nv.info._ZN7cutlass13device_kernelIN5flash11enable_sm90INS1_16FlashAttnBwdSm90INS1_25CollectiveMainloopBwdSm90ILi2ELi1ELi1EN4cute5tupleIJNS5_1CILi1EEES8_S8_EEENS6_IJNS7_ILi64EEENS7_ILi80EEENS7_ILi256EEEEEENS_10bfloat16_tEfNS_4arch4Sm90ELb0ELb0ELb1ELb1ELb0ELb0ELb1ELb1ELi2ELi1ELi1ELi1ELb0EEENS1_21CollectiveEpilogueBwdISD_SE_SG_Li256ELb1ELb1ELi2EEENS1_19SingleTileSchedulerILb1ELb0ELb0ELi80EEEEEEEEEvNT_6ParamsE,"",@"SHT_CUDA_INFO"
	.sectionflags	@""
	.align	4


	//----- nvinfo : EIATTR_CUDA_API_VERSION
	.align		4
        /*0000*/ 	.byte	0x04, 0x37
        /*0002*/ 	.short	(.L_164 - .L_163)
.L_163:
        /*0004*/ 	.word	0x00000082


	//----- nvinfo : EIATTR_KPARAM_INFO
	.align		4
.L_164:
        /*0008*/ 	.byte	0x04, 0x17
        /*000a*/ 	.short	(.L_166 - .L_165)
.L_165:
        /*000c*/ 	.word	0x00000000
        /*0010*/ 	.short	0x0000
        /*0012*/ 	.short	0x0070
        /*0014*/ 	.byte	0x00, 0xf0, 0x01, 0x1a


	//----- nvinfo : EIATTR_SPARSE_MMA_MASK
	.align		4
.L_166:
        /*0018*/ 	.byte	0x03, 0x50
        /*001a*/ 	.short	0x0000


	//----- nvinfo : EIATTR_MAXREG_COUNT
	.align		4
        /*001c*/ 	.byte	0x03, 0x1b
        /*001e*/ 	.short	0x00a8


	//----- nvinfo : EIATTR_NUM_BARRIERS
	.align		4
        /*0020*/ 	.byte	0x02, 0x4c
        /*0022*/ 	.byte	0x0a
	.zero		1


	//----- nvinfo : EIATTR_ANNOTATIONS
	.align		4
        /*0024*/ 	.byte	0x04, 0x55
        /*0026*/ 	.short	(.L_168 - .L_167)


	//   ....[0]....
.L_167:
        /*0028*/ 	.word	0x00000001
        /*002c*/ 	.byte	0xc0, 0xde, 0x00, 0x00, 0x01, 0x00, 0x00, 0x00, 0x20, 0xdf, 0x00, 0x00


	//----- nvinfo : EIATTR_MERCURY_ISA_VERSION
	.align		4
.L_168:
        /*0038*/ 	.byte	0x03, 0x5f
        /*003a*/ 	.short	0x0101


	//----- nvinfo : EIATTR_INT_WARP_WIDE_INSTR_OFFSETS
	.align		4
        /*003c*/ 	.byte	0x04, 0x31
        /*003e*/ 	.short	(.L_170 - .L_169)


	//   ....[0]....
.L_169:
        /*0040*/ 	.word	0x00000180


	//   ....[1]....
        /*0044*/ 	.word	0x00000230


	//   ....[2]....
        /*0048*/ 	.word	0x0000d090


	//----- nvinfo : EIATTR_COOP_GROUP_MASK_REGIDS
	.align		4
.L_170:
        /*004c*/ 	.byte	0x04, 0x29
        /*004e*/ 	.short	(.L_172 - .L_171)


	//   ....[0]....
.L_171:
        /*0050*/ 	.word	0xffffffff


	//   ....[1]....
        /*0054*/ 	.word	0xffffffff


	//   ....[2]....
        /*0058*/ 	.word	0xffffffff


	//   ....[3]....
        /*005c*/ 	.word	0xffffffff


	//   ....[4]....
        /*0060*/ 	.word	0xffffffff


	//   ....[5]....
        /*0064*/ 	.word	0xffffffff


	//----- nvinfo : EIATTR_COOP_GROUP_INSTR_OFFSETS
	.align		4
.L_172:
        /*0068*/ 	.byte	0x04, 0x28
        /*006a*/ 	.short	(.L_174 - .L_173)


	//   ....[0]....
.L_173:
        /*006c*/ 	.word	0x00000060


	//   ....[1]....
        /*0070*/ 	.word	0x00000190


	//   ....[2]....
        /*0074*/ 	.word	0x00000240


	//   ....[3]....
        /*0078*/ 	.word	0x000003a0


	//   ....[4]....
        /*007c*/ 	.word	0x00001070


	//   ....[5]....
        /*0080*/ 	.word	0x0000cd00


	//----- nvinfo : EIATTR_REG_RECONFIG
	.align		4
.L_174:
        /*0084*/ 	.byte	0x01, 0x54
	.zero		2


	//----- nvinfo : EIATTR_MBARRIER_INSTR_OFFSETS
	.align		4
        /*0088*/ 	.byte	0x04, 0x39
        /*008a*/ 	.short	(.L_176 - .L_175)


	//   ....[0]....
.L_175:
        /*008c*/ 	.word	0x00000260
        /*0090*/ 	.word	0x000000ff
        /*0094*/ 	.word	0x00031600
        /*0098*/ 	.short	0x0100
        /*009a*/ 	.byte	0x06
	.zero		1


	//   ....[1]....
        /*009c*/ 	.word	0x00000350
        /*00a0*/ 	.word	0x000000ff
        /*00a4*/ 	.word	0x00031610
        /*00a8*/ 	.short	0x0100
        /*00aa*/ 	.byte	0x08
	.zero		1


	//   ....[2]....
        /*00ac*/ 	.word	0x00000360
        /*00b0*/ 	.word	0x000000ff
        /*00b4*/ 	.word	0x00031620
        /*00b8*/ 	.short	0x0100
        /*00ba*/ 	.byte	0x08
	.zero		1


	//   ....[3]....
        /*00bc*/ 	.word	0x00000370
        /*00c0*/ 	.word	0x000000ff
        /*00c4*/ 	.word	0x00031618
        /*00c8*/ 	.short	0x0100
        /*00ca*/ 	.byte	0x08
	.zero		1


	//   ....[4]....
        /*00cc*/ 	.word	0x00000380
        /*00d0*/ 	.word	0x000000ff
        /*00d4*/ 	.word	0x00031628
        /*00d8*/ 	.short	0x0100
        /*00da*/ 	.byte	0x08
	.zero		1


	//   ....[5]....
        /*00dc*/ 	.word	0x000004b0
        /*00e0*/ 	.word	0x000000ff
        /*00e4*/ 	.word	0x00031630
        /*00e8*/ 	.short	0x0100
        /*00ea*/ 	.byte	0x08
	.zero		1


	//   ....[6]....
        /*00ec*/ 	.word	0x000004c0
        /*00f0*/ 	.word	0x000000ff
        /*00f4*/ 	.word	0x00031638
        /*00f8*/ 	.short	0x0100
        /*00fa*/ 	.byte	0x08
	.zero		1


	//   ....[7]....
        /*00fc*/ 	.word	0x00001000
        /*0100*/ 	.word	0x00000012
        /*0104*/ 	.word	0x00031600
        /*0108*/ 	.short	0x010a
        /*010a*/ 	.byte	0x3f
	.zero		1


	//   ....[8]....
        /*010c*/ 	.word	0x00001090
        /*0110*/ 	.word	0x00000012
        /*0114*/ 	.word	0x00031600
        /*0118*/ 	.short	0x010a
        /*011a*/ 	.byte	0x3f
	.zero		1


	//   ....[9]....
        /*011c*/ 	.word	0x000019d0
        /*0120*/ 	.word	0x00000011
        /*0124*/ 	.word	0x00031610
        /*0128*/ 	.short	0x010a
        /*012a*/ 	.byte	0x3f
	.zero		1


	//   ....[10]....
        /*012c*/ 	.word	0x00001a90
        /*0130*/ 	.word	0x00000011
        /*0134*/ 	.word	0x00031610
        /*0138*/ 	.short	0x010a
        /*013a*/ 	.byte	0x3f
	.zero		1


	//   ....[11]....
        /*013c*/ 	.word	0x00003620
        /*0140*/ 	.word	0x00000012
        /*0144*/ 	.word	0x00031630
        /*0148*/ 	.short	0x010a
        /*014a*/ 	.byte	0x3f
	.zero		1


	//   ....[12]....
        /*014c*/ 	.word	0x000036e0
        /*0150*/ 	.word	0x00000012
        /*0154*/ 	.word	0x00031630
        /*0158*/ 	.short	0x010a
        /*015a*/ 	.byte	0x3f
	.zero		1


	//   ....[13]....
        /*015c*/ 	.word	0x00007da0
        /*0160*/ 	.word	0x00000018
        /*0164*/ 	.word	0x00000000
        /*0168*/ 	.short	0x0101
        /*016a*/ 	.byte	0x3f
	.zero		1


	//   ....[14]....
        /*016c*/ 	.word	0x00008490
        /*0170*/ 	.word	0x00000011
        /*0174*/ 	.word	0x00000000
        /*0178*/ 	.short	0x0101
        /*017a*/ 	.byte	0x3f
	.zero		1


	//   ....[15]....
        /*017c*/ 	.word	0x0000d400
        /*0180*/ 	.word	0x00000000
        /*0184*/ 	.word	0x00031620
        /*0188*/ 	.short	0x010a
        /*018a*/ 	.byte	0x3f
	.zero		1


	//   ....[16]....
        /*018c*/ 	.word	0x0000de40
        /*0190*/ 	.word	0x00000000
        /*0194*/ 	.word	0x00031638
        /*0198*/ 	.short	0x010a
        /*019a*/ 	.byte	0x3f
	.zero		1


	//   ....[17]....
        /*019c*/ 	.word	0x0000e1f0
        /*01a0*/ 	.word	0x00000013
        /*01a4*/ 	.word	0x00031620
        /*01a8*/ 	.short	0x010a
        /*01aa*/ 	.byte	0x3f
	.zero		1


	//   ....[18]....
        /*01ac*/ 	.word	0x0000e620
        /*01b0*/ 	.word	0x00000000
        /*01b4*/ 	.word	0x00031638
        /*01b8*/ 	.short	0x010a
        /*01ba*/ 	.byte	0x3f
	.zero		1


	//   ....[19]....
        /*01bc*/ 	.word	0x0000eb50
        /*01c0*/ 	.word	0x00000006
        /*01c4*/ 	.word	0x00000000
        /*01c8*/ 	.short	0x010a
        /*01ca*/ 	.byte	0x3f
	.zero		1


	//   ....[20]....
        /*01cc*/ 	.word	0x0000ebe0
        /*01d0*/ 	.word	0x00000005
        /*01d4*/ 	.word	0x00000000
        /*01d8*/ 	.short	0x010a
        /*01da*/ 	.byte	0x3f
	.zero		1


	//   ....[21]....
        /*01dc*/ 	.word	0x0000ec30
        /*01e0*/ 	.word	0x00000007
        /*01e4*/ 	.word	0x00031638
        /*01e8*/ 	.short	0x010a
        /*01ea*/ 	.byte	0x3f
	.zero		1


	//   ....[22]....
        /*01ec*/ 	.word	0x0000ec90
        /*01f0*/ 	.word	0x00000012
        /*01f4*/ 	.word	0x00031600
        /*01f8*/ 	.short	0x010a
        /*01fa*/ 	.byte	0x3f
	.zero		1


	//   ....[23]....
        /*01fc*/ 	.word	0x0000ece0
        /*0200*/ 	.word	0x00000011
        /*0204*/ 	.word	0x00031610
        /*0208*/ 	.short	0x010a
        /*020a*/ 	.byte	0x3f
	.zero		1


	//   ....[24]....
        /*020c*/ 	.word	0x0000ed30
        /*0210*/ 	.word	0x00000012
        /*0214*/ 	.word	0x00031630
        /*0218*/ 	.short	0x010a
        /*021a*/ 	.byte	0x3f
	.zero		1


	//   ....[25]....
        /*021c*/ 	.word	0x0000ed80
        /*0220*/ 	.word	0x00000000
        /*0224*/ 	.word	0x00031620
        /*0228*/ 	.short	0x010a
        /*022a*/ 	.byte	0x3f
	.zero		1


	//   ....[26]....
        /*022c*/ 	.word	0x0000edd0
        /*0230*/ 	.word	0x00000000
        /*0234*/ 	.word	0x00031638
        /*0238*/ 	.short	0x010a
        /*023a*/ 	.byte	0x3f
	.zero		1


	//   ....[27]....
        /*023c*/ 	.word	0x0000ee30
        /*0240*/ 	.word	0x00000013
        /*0244*/ 	.word	0x00031620
        /*0248*/ 	.short	0x010a
        /*024a*/ 	.byte	0x3f
	.zero		1


	//   ....[28]....
        /*024c*/ 	.word	0x0000ee80
        /*0250*/ 	.word	0x00000000
        /*0254*/ 	.word	0x00031638
        /*0258*/ 	.short	0x010a
        /*025a*/ 	.byte	0x3f
	.zero		1


	//   ....[29]....
        /*025c*/ 	.word	0x0000eed0
        /*0260*/ 	.word	0x00000006
        /*0264*/ 	.word	0x00000000
        /*0268*/ 	.short	0x010a
        /*026a*/ 	.byte	0x3f
	.zero		1


	//   ....[30]....
        /*026c*/ 	.word	0x0000ef20
        /*0270*/ 	.word	0x00000005
        /*0274*/ 	.word	0x00000000
        /*0278*/ 	.short	0x010a
        /*027a*/ 	.byte	0x3f
	.zero		1


	//----- nvinfo : EIATTR_NUM_MBARRIERS
	.align		4
.L_176:
        /*027c*/ 	.byte	0x03, 0x38
        /*027e*/ 	.short	0x0007


	//----- nvinfo : EIATTR_EXIT_INSTR_OFFSETS
	.align		4
        /*0280*/ 	.byte	0x04, 0x1c
        /*0282*/ 	.short	(.L_178 - .L_177)


	//   ....[0]....
.L_177:
        /*0284*/ 	.word	0x0000ec80


	//----- nvinfo : EIATTR_MAX_THREADS
	.align		4
.L_178:
        /*0288*/ 	.byte	0x04, 0x05
        /*028a*/ 	.short	(.L_180 - .L_179)
.L_179:
        /*028c*/ 	.word	0x00000180
        /*0290*/ 	.word	0x00000001
        /*0294*/ 	.word	0x00000001


	//----- nvinfo : EIATTR_CRS_STACK_SIZE
	.align		4
.L_180:
        /*0298*/ 	.byte	0x04, 0x1e
        /*029a*/ 	.short	(.L_182 - .L_181)
.L_181:
        /*029c*/ 	.word	0x00000000


	//----- nvinfo : EIATTR_CBANK_PARAM_SIZE
	.align		4
.L_182:
        /*02a0*/ 	.byte	0x03, 0x19
        /*02a2*/ 	.short	0x06f0


	//----- nvinfo : EIATTR_PARAM_CBANK
	.align		4
        /*02a4*/ 	.byte	0x04, 0x0a
        /*02a6*/ 	.short	(.L_184 - .L_183)
	.align		4
.L_183:
        /*02a8*/ 	.word	index@(.nv.constant0._ZN7cutlass13device_kernelIN5flash11enable_sm90INS1_16FlashAttnBwdSm90INS1_25CollectiveMainloopBwdSm90ILi2ELi1ELi1EN4cute5tupleIJNS5_1CILi1EEES8_S8_EEENS6_IJNS7_ILi64EEENS7_ILi80EEENS7_ILi256EEEEEENS_10bfloat16_tEfNS_4arch4Sm90ELb0ELb0ELb1ELb1ELb0ELb0ELb1ELb1ELi2ELi1ELi1ELi1ELb0EEENS1_21CollectiveEpilogueBwdISD_SE_SG_Li256ELb1ELb1ELi2EEENS1_19SingleTileSchedulerILb1ELb0ELb0ELi80EEEEEEEEEvNT_6ParamsE)
        /*02ac*/ 	.short	0x0210
        /*02ae*/ 	.short	0x06f0


	//----- nvinfo : EIATTR_SW_WAR
	.align		4
.L_184:
        /*02b0*/ 	.byte	0x04, 0x36
        /*02b2*/ 	.short	(.L_186 - .L_185)
.L_185:
        /*02b4*/ 	.word	0x00000008
.L_186:


//--------------------- .nv.info._ZN7cutlass13device_kernelIN5flash11enable_sm90INS1_16FlashAttnBwdSm90INS1_25CollectiveMainloopBwdSm90ILi2ELi1ELi1EN4cute5tupleIJNS5_1CILi1EEES8_S8_EEENS6_IJNS7_ILi64EEENS7_ILi80EEENS7_ILi256EEEEEENS_10bfloat16_tEfNS_4arch4Sm90ELb0ELb0ELb1ELb1ELb0ELb0ELb1ELb1ELi2ELi1ELi1ELi1ELb0EEENS1_24CollectiveEpilogueBwdGQAISD_fSG_Li256ELb1ELb0EEENS1_19SingleTileSchedulerILb1ELb0ELb0ELi80EEEEEEEEEvNT_6ParamsE --------------------------
	.section	.nv.info._ZN7cutlass13device_kernelIN5flash11enable_sm90INS1_16FlashAttnBwdSm90INS1_25CollectiveMainloopBwdSm90ILi2ELi1ELi1EN4cute5tupleIJNS5_1CILi1EEES8_S8_EEENS6_IJNS7_ILi64EEENS7_ILi80EEENS7_ILi256EEEEEENS_10bfloat16_tEfNS_4arch4Sm90ELb0ELb0ELb1ELb1ELb0ELb0ELb1ELb1ELi2ELi1ELi1ELi1ELb0EEENS1_24CollectiveEpilogueBwdGQAISD_fSG_Li256ELb1ELb0EEENS1_19SingleTileSchedulerILb1ELb0ELb0ELi80EEEEEEEEEvNT_6ParamsE,"",@"SHT_CUDA_INFO"
	.sectionflags	@""
	.align	4


	//----- nvinfo : EIATTR_CUDA_API_VERSION
	.align		4
        /*0000*/ 	.byte	0x04, 0x37
        /*0002*/ 	.short	(.L_188 - .L_187)
.L_187:
        /*0004*/ 	.word	0x00000082


	//----- nvinfo : EIATTR_KPARAM_INFO
	.align		4
.L_188:
        /*0008*/ 	.byte	0x04, 0x17
        /*000a*/ 	.short	(.L_190 - .L_189)
.L_189:
        /*000c*/ 	.word	0x00000000
        /*0010*/ 	.short	0x0000
        /*0012*/ 	.short	0x0070
        /*0014*/ 	.byte	0x00, 0xf0, 0x01, 0x1a


	//----- nvinfo : EIATTR_SPARSE_MMA_MASK
	.align		4
.L_190:
        /*0018*/ 	.byte	0x03, 0x50
        /*001a*/ 	.short	0x0000


	//----- nvinfo : EIATTR_MAXREG_COUNT
	.align		4
        /*001c*/ 	.byte	0x03, 0x1b
        /*001e*/ 	.short	0x00a8


	//----- nvinfo : EIATTR_NUM_BARRIERS
	.align		4
        /*0020*/ 	.byte	0x02, 0x4c
        /*0022*/ 	.byte	0x0a
	.zero		1


	//----- nvinfo : EIATTR_ANNOTATIONS
	.align		4
        /*0024*/ 	.byte	0x04, 0x55
        /*0026*/ 	.short	(.L_192 - .L_191)


	//   ....[0]....
.L_191:
        /*0028*/ 	.word	0x00000001
        /*002c*/ 	.byte	0x60, 0xa5, 0x00, 0x00, 0x01, 0x00, 0x00, 0x00, 0xc0, 0xa5, 0x00, 0x00


	//----- nvinfo : EIATTR_MERCURY_ISA_VERSION
	.align		4
.L_192:
        /*0038*/ 	.byte	0x03, 0x5f
        /*003a*/ 	.short	0x0101


	//----- nvinfo : EIATTR_INT_WARP_WIDE_INSTR_OFFSETS
	.align		4
        /*003c*/ 	.byte	0x04, 0x31
        /*003e*/ 	.short	(.L_194 - .L_193)


	//   ....[0]....
.L_193:
        /*0040*/ 	.word	0x00000180


	//   ....[1]....
        /*0044*/ 	.word	0x00000230


	//   ....[2]....
        /*0048*/ 	.word	0x00009730


	//----- nvinfo : EIATTR_COOP_GROUP_MASK_REGIDS
	.align		4
.L_194:
        /*004c*/ 	.byte	0x04, 0x29
        /*004e*/ 	.short	(.L_196 - .L_195)


	//   ....[0]....
.L_195:
        /*0050*/ 	.word	0xffffffff


	//   ....[1]....
        /*0054*/ 	.word	0xffffffff


	//   ....[2]....
        /*0058*/ 	.word	0xffffffff


	//   ....[3]....
        /*005c*/ 	.word	0xffffffff


	//   ....[4]....
        /*0060*/ 	.word	0xffffffff


	//   ....[5]....
        /*0064*/ 	.word	0xffffffff


	//----- nvinfo : EIATTR_COOP_GROUP_INSTR_OFFSETS
	.align		4
.L_196:
        /*0068*/ 	.byte	0x04, 0x28
        /*006a*/ 	.short	(.L_198 - .L_197)


	//   ....[0]....
.L_197:
        /*006c*/ 	.word	0x00000060


	//   ....[1]....
        /*0070*/ 	.word	0x00000190


	//   ....[2]....
        /*0074*/ 	.word	0x00000240


	//   ....[3]....
        /*0078*/ 	.word	0x000003a0


	//   ....[4]....
        /*007c*/ 	.word	0x000010a0


	//   ....[5]....
        /*0080*/ 	.word	0x000093a0


	//----- nvinfo : EIATTR_REG_RECONFIG
	.align		4
.L_198:
        /*0084*/ 	.byte	0x01, 0x54
	.zero		2


	//----- nvinfo : EIATTR_MBARRIER_INSTR_OFFSETS
	.align		4
        /*0088*/ 	.byte	0x04, 0x39
        /*008a*/ 	.short	(.L_200 - .L_199)


	//   ....[0]....
.L_199:
        /*008c*/ 	.word	0x00000260
        /*0090*/ 	.word	0x000000ff
        /*0094*/ 	.word	0x00031800
        /*0098*/ 	.short	0x0100
        /*009a*/ 	.byte	0x06
	.zero		1


	//   ....[1]....
        /*009c*/ 	.word	0x00000350
        /*00a0*/ 	.word	0x000000ff
        /*00a4*/ 	.word	0x00031810
        /*00a8*/ 	.short	0x0100
        /*00aa*/ 	.byte	0x08
	.zero		1


	//   ....[2]....
        /*00ac*/ 	.word	0x00000360
        /*00b0*/ 	.word	0x000000ff
        /*00b4*/ 	.word	0x00031820
        /*00b8*/ 	.short	0x0100
        /*00ba*/ 	.byte	0x08
	.zero		1


	//   ....[3]....
        /*00bc*/ 	.word	0x00000370
        /*00c0*/ 	.word	0x000000ff
        /*00c4*/ 	.word	0x00031818
        /*00c8*/ 	.short	0x0100
        /*00ca*/ 	.byte	0x08
	.zero		1


	//   ....[4]....
        /*00cc*/ 	.word	0x00000380
        /*00d0*/ 	.word	0x000000ff
        /*00d4*/ 	.word	0x00031828
        /*00d8*/ 	.short	0x0100
        /*00da*/ 	.byte	0x08
	.zero		1


	//   ....[5]....
        /*00dc*/ 	.word	0x000004b0
        /*00e0*/ 	.word	0x000000ff
        /*00e4*/ 	.word	0x00031830
        /*00e8*/ 	.short	0x0100
        /*00ea*/ 	.byte	0x08
	.zero		1


	//   ....[6]....
        /*00ec*/ 	.word	0x000004c0
        /*00f0*/ 	.word	0x000000ff
        /*00f4*/ 	.word	0x00031838
        /*00f8*/ 	.short	0x0100
        /*00fa*/ 	.byte	0x08
	.zero		1


	//   ....[7]....
        /*00fc*/ 	.word	0x00001030
        /*0100*/ 	.word	0x00000012
        /*0104*/ 	.word	0x00031800
        /*0108*/ 	.short	0x010a
        /*010a*/ 	.byte	0x3f
	.zero		1


	//   ....[8]....
        /*010c*/ 	.word	0x000010c0
        /*0110*/ 	.word	0x00000012
        /*0114*/ 	.word	0x00031800
        /*0118*/ 	.short	0x010a
        /*011a*/ 	.byte	0x3f
	.zero		1


	//   ....[9]....
        /*011c*/ 	.word	0x000019f0
        /*0120*/ 	.word	0x00000011
        /*0124*/ 	.word	0x00031810
        /*0128*/ 	.short	0x010a
        /*012a*/ 	.byte	0x3f
	.zero		1


	//   ....[10]....
        /*012c*/ 	.word	0x00001ab0
        /*0130*/ 	.word	0x00000011
        /*0134*/ 	.word	0x00031810
        /*0138*/ 	.short	0x010a
        /*013a*/ 	.byte	0x3f
	.zero		1


	//   ....[11]....
        /*013c*/ 	.word	0x00003640
        /*0140*/ 	.word	0x00000012
        /*0144*/ 	.word	0x00031830
        /*0148*/ 	.short	0x010a
        /*014a*/ 	.byte	0x3f
	.zero		1


	//   ....[12]....
        /*014c*/ 	.word	0x00003700
        /*0150*/ 	.word	0x00000012
        /*0154*/ 	.word	0x00031830
        /*0158*/ 	.short	0x010a
        /*015a*/ 	.byte	0x3f
	.zero		1


	//   ....[13]....
        /*015c*/ 	.word	0x00007dc0
        /*0160*/ 	.word	0x00000018
        /*0164*/ 	.word	0x00000000
        /*0168*/ 	.short	0x0101
        /*016a*/ 	.byte	0x3f
	.zero		1


	//   ....[14]....
        /*016c*/ 	.word	0x000084b0
        /*0170*/ 	.word	0x00000011
        /*0174*/ 	.word	0x00000000
        /*0178*/ 	.short	0x0101
        /*017a*/ 	.byte	0x3f
	.zero		1


	//   ....[15]....
        /*017c*/ 	.word	0x00009aa0
        /*0180*/ 	.word	0x00000000
        /*0184*/ 	.word	0x00031820
        /*0188*/ 	.short	0x010a
        /*018a*/ 	.byte	0x3f
	.zero		1


	//   ....[16]....
        /*018c*/ 	.word	0x0000a4e0
        /*0190*/ 	.word	0x00000000
        /*0194*/ 	.word	0x00031838
        /*0198*/ 	.short	0x010a
        /*019a*/ 	.byte	0x3f
	.zero		1


	//   ....[17]....
        /*019c*/ 	.word	0x0000a890
        /*01a0*/ 	.word	0x00000013
        /*01a4*/ 	.word	0x00031820
        /*01a8*/ 	.short	0x010a
        /*01aa*/ 	.byte	0x3f
	.zero		1


	//   ....[18]....
        /*01ac*/ 	.word	0x0000acc0
        /*01b0*/ 	.word	0x00000000
        /*01b4*/ 	.word	0x00031838
        /*01b8*/ 	.short	0x010a
        /*01ba*/ 	.byte	0x3f
	.zero		1


	//   ....[19]....
        /*01bc*/ 	.word	0x0000b1f0
        /*01c0*/ 	.word	0x00000006
        /*01c4*/ 	.word	0x00000000
        /*01c8*/ 	.short	0x010a
        /*01ca*/ 	.byte	0x3f
	.zero		1


	//   ....[20]....
        /*01cc*/ 	.word	0x0000b280
        /*01d0*/ 	.word	0x00000005
        /*01d4*/ 	.word	0x00000000
        /*01d8*/ 	.short	0x010a
        /*01da*/ 	.byte	0x3f
	.zero		1


	//   ....[21]....
        /*01dc*/ 	.word	0x0000b2d0
        /*01e0*/ 	.word	0x00000007
        /*01e4*/ 	.word	0x00031838
        /*01e8*/ 	.short	0x010a
        /*01ea*/ 	.byte	0x3f
	.zero		1


	//   ....[22]....
        /*01ec*/ 	.word	0x0000b330
        /*01f0*/ 	.word	0x00000012
        /*01f4*/ 	.word	0x00031800
        /*01f8*/ 	.short	0x010a
        /*01fa*/ 	.byte	0x3f
	.zero		1


	//   ....[23]....
        /*01fc*/ 	.word	0x0000b380
        /*0200*/ 	.word	0x00000011
        /*0204*/ 	.word	0x00031810
        /*0208*/ 	.short	0x010a
        /*020a*/ 	.byte	0x3f
	.zero		1


	//   ....[24]....
        /*020c*/ 	.word	0x0000b3d0
        /*0210*/ 	.word	0x00000012
        /*0214*/ 	.word	0x00031830
        /*0218*/ 	.short	0x010a
        /*021a*/ 	.byte	0x3f
	.zero		1


	//   ....[25]....
        /*021c*/ 	.word	0x0000b420
        /*0220*/ 	.word	0x00000000
        /*0224*/ 	.word	0x00031820
        /*0228*/ 	.short	0x010a
        /*022a*/ 	.byte	0x3f
	.zero		1


	//   ....[26]....
        /*022c*/ 	.word	0x0000b470
        /*0230*/ 	.word	0x00000000
        /*0234*/ 	.word	0x00031838
        /*0238*/ 	.short	0x010a
        /*023a*/ 	.byte	0x3f
	.zero		1


	//   ....[27]....
        /*023c*/ 	.word	0x0000b4d0
        /*0240*/ 	.word	0x00000013
        /*0244*/ 	.word	0x00031820
        /*0248*/ 	.short	0x010a
        /*024a*/ 	.byte	0x3f
	.zero		1


	//   ....[28]....
        /*024c*/ 	.word	0x0000b520
        /*0250*/ 	.word	0x00000000
        /*0254*/ 	.word	0x00031838
        /*0258*/ 	.short	0x010a
        /*025a*/ 	.byte	0x3f
	.zero		1


	//   ....[29]....
        /*025c*/ 	.word	0x0000b570
        /*0260*/ 	.word	0x00000006
        /*0264*/ 	.word	0x00000000
        /*0268*/ 	.short	0x010a
        /*026a*/ 	.byte	0x3f
	.zero		1


	//   ....[30]....
        /*026c*/ 	.word	0x0000b5c0
        /*0270*/ 	.word	0x00000005
        /*0274*/ 	.word	0x00000000
        /*0278*/ 	.short	0x010a
        /*027a*/ 	.byte	0x3f
	.zero		1


	//----- nvinfo : EIATTR_NUM_MBARRIERS
	.align		4
.L_200:
        /*027c*/ 	.byte	0x03, 0x38
        /*027e*/ 	.short	0x0007


	//----- nvinfo : EIATTR_EXIT_INSTR_OFFSETS
	.align		4
        /*0280*/ 	.byte	0x04, 0x1c
        /*0282*/ 	.short	(.L_202 - .L_201)


	//   ....[0]....
.L_201:
        /*0284*/ 	.word	0x0000b320


	//----- nvinfo : EIATTR_MAX_THREADS
	.align		4
.L_202:
        /*0288*/ 	.byte	0x04, 0x05
        /*028a*/ 	.short	(.L_204 - .L_203)
.L_203:
        /*028c*/ 	.word	0x00000180
        /*0290*/ 	.word	0x00000001
        /*0294*/ 	.word	0x00000001


	//----- nvinfo : EIATTR_CRS_STACK_SIZE
	.align		4
.L_204:
        /*0298*/ 	.byte	0x04, 0x1e
        /*029a*/ 	.short	(.L_206 - .L_205)
.L_205:
        /*029c*/ 	.word	0x00000000


	//----- nvinfo : EIATTR_CBANK_PARAM_SIZE
	.align		4
.L_206:
        /*02a0*/ 	.byte	0x03, 0x19
        /*02a2*/ 	.short	0x06f0


	//----- nvinfo : EIATTR_PARAM_CBANK
	.align		4
        /*02a4*/ 	.byte	0x04, 0x0a
        /*02a6*/ 	.short	(.L_208 - .L_207)
	.align		4
.L_207:
        /*02a8*/ 	.word	index@(.nv.constant0._ZN7cutlass13device_kernelIN5flash11enable_sm90INS1_16FlashAttnBwdSm90INS1_25CollectiveMainloopBwdSm90ILi2ELi1ELi1EN4cute5tupleIJNS5_1CILi1EEES8_S8_EEENS6_IJNS7_ILi64EEENS7_ILi80EEENS7_ILi256EEEEEENS_10bfloat16_tEfNS_4arch4Sm90ELb0ELb0ELb1ELb1ELb0ELb0ELb1ELb1ELi2ELi1ELi1ELi1ELb0EEENS1_24CollectiveEpilogueBwdGQAISD_fSG_Li256ELb1ELb0EEENS1_19SingleTileSchedulerILb1ELb0ELb0ELi80EEEEEEEEEvNT_6ParamsE)
        /*02ac*/ 	.short	0x0210
        /*02ae*/ 	.short	0x06f0


	//----- nvinfo : EIATTR_SW_WAR
	.align		4
.L_208:
        /*02b0*/ 	.byte	0x04, 0x36
        /*02b2*/ 	.short	(.L_210 - .L_209)
.L_209:
        /*02b4*/ 	.word	0x00000008
.L_210:


//--------------------- .nv.info._ZN7cutlass13device_kernelIN5flash11enable_sm90INS1_16FlashAttnBwdSm90INS1_25CollectiveMainloopBwdSm90ILi2ELi1ELi1EN4cute5tupleIJNS5_1CILi1EEES8_S8_EEENS6_IJNS7_ILi64EEENS7_ILi80EEENS7_ILi256EEEEEENS_10bfloat16_tEfNS_4arch4Sm90ELb0ELb1ELb1ELb0ELb0ELb0ELb1ELb1ELi2ELi1ELi1ELi1ELb0EEENS1_21CollectiveEpilogueBwdISD_SE_SG_Li256ELb0ELb1ELi2EEENS1_19SingleTileSchedulerILb0ELb0ELb0ELi80EEEEEEEEEvNT_6ParamsE --------------------------
	.section	.nv.info._ZN7cutlass13device_kernelIN5flash11enable_sm90INS1_16FlashAttnBwdSm90INS1_25CollectiveMainloopBwdSm90ILi2ELi1ELi1EN4cute5tupleIJNS5_1CILi1EEES8_S8_EEENS6_IJNS7_ILi64EEENS7_ILi80EEENS7_ILi256EEEEEENS_10bfloat16_tEfNS_4arch4Sm90ELb0ELb1ELb1ELb0ELb0ELb0ELb1ELb1ELi2ELi1ELi1ELi1ELb0EEENS1_21CollectiveEpilogueBwdISD_SE_SG_Li256ELb0ELb1ELi2EEENS1_19SingleTileSchedulerILb0ELb0ELb0ELi80EEEEEEEEEvNT_6ParamsE,"",@"SHT_CUDA_INFO"
	.sectionflags	@""
	.align	4


	//----- nvinfo : EIATTR_CUDA_API_VERSION
	.align		4
        /*0000*/ 	.byte	0x04, 0x37
        /*0002*/ 	.short	(.L_212 - .L_211)
.L_211:
        /*0004*/ 	.word	0x00000082


	//----- nvinfo : EIATTR_KPARAM_INFO
	.align		4
.L_212:
        /*0008*/ 	.byte	0x04, 0x17
        /*000a*/ 	.short	(.L_214 - .L_213)
.L_213:
        /*000c*/ 	.word	0x00000000
        /*0010*/ 	.short	0x0000
        /*0012*/ 	.short	0x0070
        /*0014*/ 	.byte	0x00, 0xf0, 0x01, 0x24


	//----- nvinfo : EIATTR_SPARSE_MMA_MASK
	.align		4
.L_214:
        /*0018*/ 	.byte	0x03, 0x50
        /*001a*/ 	.short	0x0000


	//----- nvinfo : EIATTR_MAXREG_COUNT
	.align		4
        /*001c*/ 	.byte	0x03, 0x1b
        /*001e*/ 	.short	0x00a8


	//----- nvinfo : EIATTR_NUM_BARRIERS
	.align		4
        /*0020*/ 	.byte	0x02, 0x4c
        /*0022*/ 	.byte	0x0a
	.zero		1


	//----- nvinfo : EIATTR_EXTERNS
	.align		4
        /*0024*/ 	.byte	0x04, 0x0f
        /*0026*/ 	.short	(.L_216 - .L_215)


	//   ....[0]....
	.align		4
.L_215:
        /*0028*/ 	.word	index@(__assertfail)


	//----- nvinfo : EIATTR_ANNOTATIONS
	.align		4
.L_216:
        /*002c*/ 	.byte	0x04, 0x55
        /*002e*/ 	.short	(.L_218 - .L_217)


	//   ....[0]....
.L_217:
        /*0030*/ 	.word	0x00000001
        /*0034*/ 	.byte	0x20, 0x03, 0x00, 0x00, 0x01, 0x00, 0x00, 0x00, 0x40, 0x0e, 0x00, 0x00, 0x01, 0x00, 0x00, 0x00
        /*0044*/ 	.byte	0x50, 0xf4, 0x00, 0x00


	//----- nvinfo : EIATTR_MERCURY_ISA_VERSION
	.align		4
.L_218:
        /*0048*/ 	.byte	0x03, 0x5f
        /*004a*/ 	.short	0x0101


	//----- nvinfo : EIATTR_INT_WARP_WIDE_INSTR_OFFSETS
	.align		4
        /*004c*/ 	.byte	0x04, 0x31
        /*004e*/ 	.short	(.L_220 - .L_219)


	//   ....[0]....
.L_219:
        /*0050*/ 	.word	0x000001f0


	//   ....[1]....
        /*0054*/ 	.word	0x00000220


	//----- nvinfo : EIATTR_COOP_GROUP_MASK_REGIDS
	.align		4
.L_220:
        /*0058*/ 	.byte	0x04, 0x29
        /*005a*/ 	.short	(.L_222 - .L_221)


	//   ....[0]....
.L_221:
        /*005c*/ 	.word	0xffffffff


	//   ....[1]....
        /*0060*/ 	.word	0xffffffff


	//   ....[2]....
        /*0064*/ 	.word	0xffffffff


	//   ....[3]....
        /*0068*/ 	.word	0xffffffff


	//   ....[4]....
        /*006c*/ 	.word	0xffffffff


	//   ....[5]....
        /*0070*/ 	.word	0xffffffff


	//   ....[6]....
        /*0074*/ 	.word	0xffffffff


	//----- nvinfo : EIATTR_COOP_GROUP_INSTR_OFFSETS
	.align		4
.L_222:
        /*0078*/ 	.byte	0x04, 0x28
        /*007a*/ 	.short	(.L_224 - .L_223)


	//   ....[0]....
.L_223:
        /*007c*/ 	.word	0x00000060


	//   ....[1]....
        /*0080*/ 	.word	0x00000200


	//   ....[2]....
        /*0084*/ 	.word	0x00000280


	//   ....[3]....
        /*0088*/ 	.word	0x00000460


	//   ....[4]....
        /*008c*/ 	.word	0x00000e00


	//   ....[5]....
        /*0090*/ 	.word	0x0000b8b0


	//   ....[6]....
        /*0094*/ 	.word	0x0000db60


	//----- nvinfo : EIATTR_REG_RECONFIG
	.align		4
.L_224:
        /*0098*/ 	.byte	0x01, 0x54
	.zero		2


	//----- nvinfo : EIATTR_SYSCALL_OFFSETS
	.align		4
        /*009c*/ 	.byte	0x04, 0x46
        /*009e*/ 	.short	(.L_226 - .L_225)


	//   ....[0]....
.L_225:
        /*00a0*/ 	.word	0x0000b2d0


	//   ....[1]....
        /*00a4*/ 	.word	0x0000b410


	//   ....[2]....
        /*00a8*/ 	.word	0x0000b530


	//   ....[3]....
        /*00ac*/ 	.word	0x0000b650


	//----- nvinfo : EIATTR_MBARRIER_INSTR_OFFSETS
	.align		4
.L_226:
        /*00b0*/ 	.byte	0x04, 0x39
        /*00b2*/ 	.short	(.L_228 - .L_227)


	//   ....[0]....
.L_227:
        /*00b4*/ 	.word	0x000002f0
        /*00b8*/ 	.word	0x000000ff
        /*00bc*/ 	.word	0x00031800
        /*00c0*/ 	.short	0x0100
        /*00c2*/ 	.byte	0x06
	.zero		1


	//   ....[1]....
        /*00c4*/ 	.word	0x00000410
        /*00c8*/ 	.word	0x000000ff
        /*00cc*/ 	.word	0x00031810
        /*00d0*/ 	.short	0x0100
        /*00d2*/ 	.byte	0x08
	.zero		1


	//   ....[2]....
        /*00d4*/ 	.word	0x00000420
        /*00d8*/ 	.word	0x000000ff
        /*00dc*/ 	.word	0x00031820
        /*00e0*/ 	.short	0x0100
        /*00e2*/ 	.byte	0x08
	.zero		1


	//   ....[3]....
        /*00e4*/ 	.word	0x00000430
        /*00e8*/ 	.word	0x000000ff
        /*00ec*/ 	.word	0x00031818
        /*00f0*/ 	.short	0x0100
        /*00f2*/ 	.byte	0x08
	.zero		1


	//   ....[4]....
        /*00f4*/ 	.word	0x00000440
        /*00f8*/ 	.word	0x000000ff
        /*00fc*/ 	.word	0x00031828
        /*0100*/ 	.short	0x0100
        /*0102*/ 	.byte	0x08
	.zero		1


	//   ....[5]....
        /*0104*/ 	.word	0x00000570
        /*0108*/ 	.word	0x000000ff
        /*010c*/ 	.word	0x00031830
        /*0110*/ 	.short	0x0100
        /*0112*/ 	.byte	0x08
	.zero		1


	//   ....[6]....
        /*0114*/ 	.word	0x00000580
        /*0118*/ 	.word	0x000000ff
        /*011c*/ 	.word	0x00031838
        /*0120*/ 	.short	0x0100
        /*0122*/ 	.byte	0x08
	.zero		1


	//   ....[7]....
        /*0124*/ 	.word	0x00000d90
        /*0128*/ 	.word	0x00000011
        /*012c*/ 	.word	0x00031800
        /*0130*/ 	.short	0x010a
        /*0132*/ 	.byte	0x3f
	.zero		1


	//   ....[8]....
        /*0134*/ 	.word	0x00000e20
        /*0138*/ 	.word	0x00000011
        /*013c*/ 	.word	0x00031800
        /*0140*/ 	.short	0x010a
        /*0142*/ 	.byte	0x3f
	.zero		1


	//   ....[9]....
        /*0144*/ 	.word	0x00001790
        /*0148*/ 	.word	0x00000010
        /*014c*/ 	.word	0x00031810
        /*0150*/ 	.short	0x010a
        /*0152*/ 	.byte	0x3f
	.zero		1


	//   ....[10]....
        /*0154*/ 	.word	0x00001860
        /*0158*/ 	.word	0x00000010
        /*015c*/ 	.word	0x00031810
        /*0160*/ 	.short	0x010a
        /*0162*/ 	.byte	0x3f
	.zero		1


	//   ....[11]....
        /*0164*/ 	.word	0x00003e10
        /*0168*/ 	.word	0x00000011
        /*016c*/ 	.word	0x00031830
        /*0170*/ 	.short	0x010a
        /*0172*/ 	.byte	0x3f
	.zero		1


	//   ....[12]....
        /*0174*/ 	.word	0x00003ed0
        /*0178*/ 	.word	0x00000011
        /*017c*/ 	.word	0x00031830
        /*0180*/ 	.short	0x010a
        /*0182*/ 	.byte	0x3f
	.zero		1


	//   ....[13]....
        /*0184*/ 	.word	0x0000a210
        /*0188*/ 	.word	0x00000018
        /*018c*/ 	.word	0x00000000
        /*0190*/ 	.short	0x0101
        /*0192*/ 	.byte	0x3f
	.zero		1


	//   ....[14]....
        /*0194*/ 	.word	0x0000ac00
        /*0198*/ 	.word	0x00000010
        /*019c*/ 	.word	0x00000000
        /*01a0*/ 	.short	0x0101
        /*01a2*/ 	.byte	0x3f
	.zero		1


	//   ....[15]....
        /*01a4*/ 	.word	0x0000e050
        /*01a8*/ 	.word	0x00000005
        /*01ac*/ 	.word	0x00031820
        /*01b0*/ 	.short	0x010a
        /*01b2*/ 	.byte	0x3f
	.zero		1


	//   ....[16]....
        /*01b4*/ 	.word	0x0000e920
        /*01b8*/ 	.word	0x00000005
        /*01bc*/ 	.word	0x00031838
        /*01c0*/ 	.short	0x010a
        /*01c2*/ 	.byte	0x3f
	.zero		1


	//   ....[17]....
        /*01c4*/ 	.word	0x0000ec80
        /*01c8*/ 	.word	0x00000013
        /*01cc*/ 	.word	0x00031820
        /*01d0*/ 	.short	0x010a
        /*01d2*/ 	.byte	0x3f
	.zero		1


	//   ....[18]....
        /*01d4*/ 	.word	0x0000f060
        /*01d8*/ 	.word	0x00000005
        /*01dc*/ 	.word	0x00031838
        /*01e0*/ 	.short	0x010a
        /*01e2*/ 	.byte	0x3f
	.zero		1


	//   ....[19]....
        /*01e4*/ 	.word	0x0000f520
        /*01e8*/ 	.word	0x00000005
        /*01ec*/ 	.word	0x00000000
        /*01f0*/ 	.short	0x010a
        /*01f2*/ 	.byte	0x3f
	.zero		1


	//   ....[20]....
        /*01f4*/ 	.word	0x0000f5b0
        /*01f8*/ 	.word	0x00000003
        /*01fc*/ 	.word	0x00000000
        /*0200*/ 	.short	0x010a
        /*0202*/ 	.byte	0x3f
	.zero		1


	//   ....[21]....
        /*0204*/ 	.word	0x0000f600
        /*0208*/ 	.word	0x00000004
        /*020c*/ 	.word	0x00031838
        /*0210*/ 	.short	0x010a
        /*0212*/ 	.byte	0x3f
	.zero		1


	//   ....[22]....
        /*0214*/ 	.word	0x0000f660
        /*0218*/ 	.word	0x00000011
        /*021c*/ 	.word	0x00031800
        /*0220*/ 	.short	0x010a
        /*0222*/ 	.byte	0x3f
	.zero		1


	//   ....[23]....
        /*0224*/ 	.word	0x0000f6b0
        /*0228*/ 	.word	0x00000010
        /*022c*/ 	.word	0x00031810
        /*0230*/ 	.short	0x010a
        /*0232*/ 	.byte	0x3f
	.zero		1


	//   ....[24]....
        /*0234*/ 	.word	0x0000f700
        /*0238*/ 	.word	0x00000011
        /*023c*/ 	.word	0x00031830
        /*0240*/ 	.short	0x010a
        /*0242*/ 	.byte	0x3f
	.zero		1


	//   ....[25]....
        /*0244*/ 	.word	0x0000f750
        /*0248*/ 	.word	0x00000005
        /*024c*/ 	.word	0x00031820
        /*0250*/ 	.short	0x010a
        /*0252*/ 	.byte	0x3f
	.zero		1


	//   ....[26]....
        /*0254*/ 	.word	0x0000f7a0
        /*0258*/ 	.word	0x00000005
        /*025c*/ 	.word	0x00031838
        /*0260*/ 	.short	0x010a
        /*0262*/ 	.byte	0x3f
	.zero		1


	//   ....[27]....
        /*0264*/ 	.word	0x0000f800
        /*0268*/ 	.word	0x00000013
        /*026c*/ 	.word	0x00031820
        /*0270*/ 	.short	0x010a
        /*0272*/ 	.byte	0x3f
	.zero		1


	//   ....[28]....
        /*0274*/ 	.word	0x0000f850
        /*0278*/ 	.word	0x00000005
        /*027c*/ 	.word	0x00031838
        /*0280*/ 	.short	0x010a
        /*0282*/ 	.byte	0x3f
	.zero		1


	//   ....[29]....
        /*0284*/ 	.word	0x0000f920
        /*0288*/ 	.word	0x00000005
        /*028c*/ 	.word	0x00000000
        /*0290*/ 	.short	0x010a
        /*0292*/ 	.byte	0x3f
	.zero		1


	//   ....[30]....
        /*0294*/ 	.word	0x0000f970
        /*0298*/ 	.word	0x00000003
        /*029c*/ 	.word	0x00000000
        /*02a0*/ 	.short	0x010a
        /*02a2*/ 	.byte	0x3f
	.zero		1


	//----- nvinfo : EIATTR_NUM_MBARRIERS
	.align		4
.L_228:
        /*02a4*/ 	.byte	0x03, 0x38
        /*02a6*/ 	.short	0x0007


	//----- nvinfo : EIATTR_EXIT_INSTR_OFFSETS
	.align		4
        /*02a8*/ 	.byte	0x04, 0x1c
        /*02aa*/ 	.short	(.L_230 - .L_229)


	//   ....[0]....
.L_229:
        /*02ac*/ 	.word	0x00000650


	//   ....[1]....
        /*02b0*/ 	.word	0x0000c1f0


	//   ....[2]....
        /*02b4*/ 	.word	0x0000db10


	//   ....[3]....
        /*02b8*/ 	.word	0x0000f650


	//----- nvinfo : EIATTR_MAX_THREADS
	.align		4
.L_230:
        /*02bc*/ 	.byte	0x04, 0x05
        /*02be*/ 	.short	(.L_232 - .L_231)
.L_231:
        /*02c0*/ 	.word	0x00000180
        /*02c4*/ 	.word	0x00000001
        /*02c8*/ 	.word	0x00000001


	//----- nvinfo : EIATTR_CRS_STACK_SIZE
	.align		4
.L_232:
        /*02cc*/ 	.byte	0x04, 0x1e
        /*02ce*/ 	.short	(.L_234 - .L_233)
.L_233:
        /*02d0*/ 	.word	0x00000000


	//----- nvinfo : EIATTR_CBANK_PARAM_SIZE
	.align		4
.L_234:
        /*02d4*/ 	.byte	0x03, 0x19
        /*02d6*/ 	.short	0x0970


	//----- nvinfo : EIATTR_PARAM_CBANK
	.align		4
        /*02d8*/ 	.byte	0x04, 0x0a
        /*02da*/ 	.short	(.L_236 - .L_235)
	.align		4
.L_235:
        /*02dc*/ 	.word	index@(.nv.constant0._ZN7cutlass13device_kernelIN5flash11enable_sm90INS1_16FlashAttnBwdSm90INS1_25CollectiveMainloopBwdSm90ILi2ELi1ELi1EN4cute5tupleIJNS5_1CILi1EEES8_S8_EEENS6_IJNS7_ILi64EEENS7_ILi80EEENS7_ILi256EEEEEENS_10bfloat16_tEfNS_4arch4Sm90ELb0ELb1ELb1ELb0ELb0ELb0ELb1ELb1ELi2ELi1ELi1ELi1ELb0EEENS1_21CollectiveEpilogueBwdISD_SE_SG_Li256ELb0ELb1ELi2EEENS1_19SingleTileSchedulerILb0ELb0ELb0ELi80EEEEEEEEEvNT_6ParamsE)
        /*02e0*/ 	.short	0x0210
        /*02e2*/ 	.short	0x0970


	//----- nvinfo : EIATTR_SW_WAR
	.align		4
.L_236:
        /*02e4*/ 	.byte	0x04, 0x36
        /*02e6*/ 	.short	(.L_238 - .L_237)
.L_237:
        /*02e8*/ 	.word	0x00000008
.L_238:


//--------------------- .nv.info._ZN7cutlass13device_kernelIN5flash11enable_sm90INS1_16FlashAttnBwdSm90INS1_25CollectiveMainloopBwdSm90ILi2ELi1ELi1EN4cute5tupleIJNS5_1CILi1EEES8_S8_EEENS6_IJNS7_ILi64EEENS7_ILi80EEENS7_ILi256EEEEEENS_10bfloat16_tEfNS_4arch4Sm90ELb0ELb1ELb1ELb0ELb0ELb0ELb1ELb1ELi2ELi1ELi1ELi1ELb0EEENS1_24CollectiveEpilogueBwdGQAISD_fSG_Li256ELb0ELb0EEENS1_19SingleTileSchedulerILb0ELb0ELb0ELi80EEEEEEEEEvNT_6ParamsE --------------------------
	.section	.nv.info._ZN7cutlass13device_kernelIN5flash11enable_sm90INS1_16FlashAttnBwdSm90INS1_25CollectiveMainloopBwdSm90ILi2ELi1ELi1EN4cute5tupleIJNS5_1CILi1EEES8_S8_EEENS6_IJNS7_ILi64EEENS7_ILi80EEENS7_ILi256EEEEEENS_10bfloat16_tEfNS_4arch4Sm90ELb0ELb1ELb1ELb0ELb0ELb0ELb1ELb1ELi2ELi1ELi1ELi1ELb0EEENS1_24CollectiveEpilogueBwdGQAISD_fSG_Li256ELb0ELb0EEENS1_19SingleTileSchedulerILb0ELb0ELb0ELi80EEEEEEEEEvNT_6ParamsE,"",@"SHT_CUDA_INFO"
	.sectionflags	@""
	.align	4


	//----- nvinfo : EIATTR_CUDA_API_VERSION
	.align		4
        /*0000*/ 	.byte	0x04, 0x37
        /*0002*/ 	.short	(.L_240 - .L_239)
.L_239:
        /*0004*/ 	.word	0x00000082


	//----- nvinfo : EIATTR_KPARAM_INFO
	.align		4
.L_240:
        /*0008*/ 	.byte	0x04, 0x17
        /*000a*/ 	.short	(.L_242 - .L_241)
.L_241:
        /*000c*/ 	.word	0x00000000
        /*0010*/ 	.short	0x0000
        /*0012*/ 	.short	0x0070
        /*0014*/ 	.byte	0x00, 0xf0, 0x01, 0x1a


	//----- nvinfo : EIATTR_SPARSE_MMA_MASK
	.align		4
.L_242:
        /*0018*/ 	.byte	0x03, 0x50
        /*001a*/ 	.short	0x0000


	//----- nvinfo : EIATTR_MAXREG_COUNT
	.align		4
        /*001c*/ 	.byte	0x03, 0x1b
        /*001e*/ 	.short	0x00a8


	//----- nvinfo : EIATTR_NUM_BARRIERS
	.align		4
        /*0020*/ 	.byte	0x02, 0x4c
        /*0022*/ 	.byte	0x0a
	.zero		1


	//----- nvinfo : EIATTR_ANNOTATIONS
	.align		4
        /*0024*/ 	.byte	0x04, 0x55
        /*0026*/ 	.short	(.L_244 - .L_243)


	//   ....[0]....
.L_243:
        /*0028*/ 	.word	0x00000001
        /*002c*/ 	.byte	0xc0, 0x02, 0x00, 0x00, 0x01, 0x00, 0x00, 0x00, 0xe0, 0x0d, 0x00, 0x00, 0x01, 0x00, 0x00, 0x00
        /*003c*/ 	.byte	0xb0, 0xb1, 0x00, 0x00


	//----- nvinfo : EIATTR_MERCURY_ISA_VERSION
	.align		4
.L_244:
        /*0040*/ 	.byte	0x03, 0x5f
        /*0042*/ 	.short	0x0101


	//----- nvinfo : EIATTR_INT_WARP_WIDE_INSTR_OFFSETS
	.align		4
        /*0044*/ 	.byte	0x04, 0x31
        /*0046*/ 	.short	(.L_246 - .L_245)


	//   ....[0]....
.L_245:
        /*0048*/ 	.word	0x00000190


	//   ....[1]....
        /*004c*/ 	.word	0x000001c0


	//----- nvinfo : EIATTR_COOP_GROUP_MASK_REGIDS
	.align		4
.L_246:
        /*0050*/ 	.byte	0x04, 0x29
        /*0052*/ 	.short	(.L_248 - .L_247)


	//   ....[0]....
.L_247:
        /*0054*/ 	.word	0xffffffff


	//   ....[1]....
        /*0058*/ 	.word	0xffffffff


	//   ....[2]....
        /*005c*/ 	.word	0xffffffff


	//   ....[3]....
        /*0060*/ 	.word	0xffffffff


	//   ....[4]....
        /*0064*/ 	.word	0xffffffff


	//   ....[5]....
        /*0068*/ 	.word	0xffffffff


	//----- nvinfo : EIATTR_COOP_GROUP_INSTR_OFFSETS
	.align		4
.L_248:
        /*006c*/ 	.byte	0x04, 0x28
        /*006e*/ 	.short	(.L_250 - .L_249)


	//   ....[0]....
.L_249:
        /*0070*/ 	.word	0x00000060


	//   ....[1]....
        /*0074*/ 	.word	0x000001a0


	//   ....[2]....
        /*0078*/ 	.word	0x00000220


	//   ....[3]....
        /*007c*/ 	.word	0x00000400


	//   ....[4]....
        /*0080*/ 	.word	0x00000da0


	//   ....[5]....
        /*0084*/ 	.word	0x000098f0


	//----- nvinfo : EIATTR_REG_RECONFIG
	.align		4
.L_250:
        /*0088*/ 	.byte	0x01, 0x54
	.zero		2


	//----- nvinfo : EIATTR_MBARRIER_INSTR_OFFSETS
	.align		4
        /*008c*/ 	.byte	0x04, 0x39
        /*008e*/ 	.short	(.L_252 - .L_251)


	//   ....[0]....
.L_251:
        /*0090*/ 	.word	0x00000290
        /*0094*/ 	.word	0x000000ff
        /*0098*/ 	.word	0x00031800
        /*009c*/ 	.short	0x0100
        /*009e*/ 	.byte	0x06
	.zero		1


	//   ....[1]....
        /*00a0*/ 	.word	0x000003b0
        /*00a4*/ 	.word	0x000000ff
        /*00a8*/ 	.word	0x00031810
        /*00ac*/ 	.short	0x0100
        /*00ae*/ 	.byte	0x08
	.zero		1


	//   ....[2]....
        /*00b0*/ 	.word	0x000003c0
        /*00b4*/ 	.word	0x000000ff
        /*00b8*/ 	.word	0x00031820
        /*00bc*/ 	.short	0x0100
        /*00be*/ 	.byte	0x08
	.zero		1


	//   ....[3]....
        /*00c0*/ 	.word	0x000003d0
        /*00c4*/ 	.word	0x000000ff
        /*00c8*/ 	.word	0x00031818
        /*00cc*/ 	.short	0x0100
        /*00ce*/ 	.byte	0x08
	.zero		1


	//   ....[4]....
        /*00d0*/ 	.word	0x000003e0
        /*00d4*/ 	.word	0x000000ff
        /*00d8*/ 	.word	0x00031828
        /*00dc*/ 	.short	0x0100
        /*00de*/ 	.byte	0x08
	.zero		1


	//   ....[5]....
        /*00e0*/ 	.word	0x00000510
        /*00e4*/ 	.word	0x000000ff
        /*00e8*/ 	.word	0x00031830
        /*00ec*/ 	.short	0x0100
        /*00ee*/ 	.byte	0x08
	.zero		1


	//   ....[6]....
        /*00f0*/ 	.word	0x00000520
        /*00f4*/ 	.word	0x000000ff
        /*00f8*/ 	.word	0x00031838
        /*00fc*/ 	.short	0x0100
        /*00fe*/ 	.byte	0x08
	.zero		1


	//   ....[7]....
        /*0100*/ 	.word	0x00000d30
        /*0104*/ 	.word	0x00000011
        /*0108*/ 	.word	0x00031800
        /*010c*/ 	.short	0x010a
        /*010e*/ 	.byte	0x3f
	.zero		1


	//   ....[8]....
        /*0110*/ 	.word	0x00000dc0
        /*0114*/ 	.word	0x00000011
        /*0118*/ 	.word	0x00031800
        /*011c*/ 	.short	0x010a
        /*011e*/ 	.byte	0x3f
	.zero		1


	//   ....[9]....
        /*0120*/ 	.word	0x00001740
        /*0124*/ 	.word	0x00000010
        /*0128*/ 	.word	0x00031810
        /*012c*/ 	.short	0x010a
        /*012e*/ 	.byte	0x3f
	.zero		1


	//   ....[10]....
        /*0130*/ 	.word	0x00001800
        /*0134*/ 	.word	0x00000010
        /*0138*/ 	.word	0x00031810
        /*013c*/ 	.short	0x010a
        /*013e*/ 	.byte	0x3f
	.zero		1


	//   ....[11]....
        /*0140*/ 	.word	0x000033d0
        /*0144*/ 	.word	0x00000011
        /*0148*/ 	.word	0x00031830
        /*014c*/ 	.short	0x010a
        /*014e*/ 	.byte	0x3f
	.zero		1


	//   ....[12]....
        /*0150*/ 	.word	0x00003490
        /*0154*/ 	.word	0x00000011
        /*0158*/ 	.word	0x00031830
        /*015c*/ 	.short	0x010a
        /*015e*/ 	.byte	0x3f
	.zero		1


	//   ....[13]....
        /*0160*/ 	.word	0x000083f0
        /*0164*/ 	.word	0x00000018
        /*0168*/ 	.word	0x00000000
        /*016c*/ 	.short	0x0101
        /*016e*/ 	.byte	0x3f
	.zero		1


	//   ....[14]....
        /*0170*/ 	.word	0x00008b00
        /*0174*/ 	.word	0x00000010
        /*0178*/ 	.word	0x00000000
        /*017c*/ 	.short	0x0101
        /*017e*/ 	.byte	0x3f
	.zero		1


	//   ....[15]....
        /*0180*/ 	.word	0x00009dd0
        /*0184*/ 	.word	0x00000006
        /*0188*/ 	.word	0x00031820
        /*018c*/ 	.short	0x010a
        /*018e*/ 	.byte	0x3f
	.zero		1


	//   ....[16]....
        /*0190*/ 	.word	0x0000a6a0
        /*0194*/ 	.word	0x00000006
        /*0198*/ 	.word	0x00031838
        /*019c*/ 	.short	0x010a
        /*019e*/ 	.byte	0x3f
	.zero		1


	//   ....[17]....
        /*01a0*/ 	.word	0x0000aa00
        /*01a4*/ 	.word	0x00000014
        /*01a8*/ 	.word	0x00031820
        /*01ac*/ 	.short	0x010a
        /*01ae*/ 	.byte	0x3f
	.zero		1


	//   ....[18]....
        /*01b0*/ 	.word	0x0000ade0
        /*01b4*/ 	.word	0x00000006
        /*01b8*/ 	.word	0x00031838
        /*01bc*/ 	.short	0x010a
        /*01be*/ 	.byte	0x3f
	.zero		1


	//   ....[19]....
        /*01c0*/ 	.word	0x0000b280
        /*01c4*/ 	.word	0x00000005
        /*01c8*/ 	.word	0x00000000
        /*01cc*/ 	.short	0x010a
        /*01ce*/ 	.byte	0x3f
	.zero		1


	//   ....[20]....
        /*01d0*/ 	.word	0x0000b310
        /*01d4*/ 	.word	0x00000003
        /*01d8*/ 	.word	0x00000000
        /*01dc*/ 	.short	0x010a
        /*01de*/ 	.byte	0x3f
	.zero		1


	//   ....[21]....
        /*01e0*/ 	.word	0x0000b360
        /*01e4*/ 	.word	0x00000007
        /*01e8*/ 	.word	0x00031838
        /*01ec*/ 	.short	0x010a
        /*01ee*/ 	.byte	0x3f
	.zero		1


	//   ....[22]....
        /*01f0*/ 	.word	0x0000b3c0
        /*01f4*/ 	.word	0x00000011
        /*01f8*/ 	.word	0x00031800
        /*01fc*/ 	.short	0x010a
        /*01fe*/ 	.byte	0x3f
	.zero		1


	//   ....[23]....
        /*0200*/ 	.word	0x0000b410
        /*0204*/ 	.word	0x00000010
        /*0208*/ 	.word	0x00031810
        /*020c*/ 	.short	0x010a
        /*020e*/ 	.byte	0x3f
	.zero		1


	//   ....[24]....
        /*0210*/ 	.word	0x0000b460
        /*0214*/ 	.word	0x00000011
        /*0218*/ 	.word	0x00031830
        /*021c*/ 	.short	0x010a
        /*021e*/ 	.byte	0x3f
	.zero		1


	//   ....[25]....
        /*0220*/ 	.word	0x0000b4b0
        /*0224*/ 	.word	0x00000006
        /*0228*/ 	.word	0x00031820
        /*022c*/ 	.short	0x010a
        /*022e*/ 	.byte	0x3f
	.zero		1


	//   ....[26]....
        /*0230*/ 	.word	0x0000b500
        /*0234*/ 	.word	0x00000006
        /*0238*/ 	.word	0x00031838
        /*023c*/ 	.short	0x010a
        /*023e*/ 	.byte	0x3f
	.zero		1


	//   ....[27]....
        /*0240*/ 	.word	0x0000b560
        /*0244*/ 	.word	0x00000014
        /*0248*/ 	.word	0x00031820
        /*024c*/ 	.short	0x010a
        /*024e*/ 	.byte	0x3f
	.zero		1


	//   ....[28]....
        /*0250*/ 	.word	0x0000b5b0
        /*0254*/ 	.word	0x00000006
        /*0258*/ 	.word	0x00031838
        /*025c*/ 	.short	0x010a
        /*025e*/ 	.byte	0x3f
	.zero		1


	//   ....[29]....
        /*0260*/ 	.word	0x0000b600
        /*0264*/ 	.word	0x00000005
        /*0268*/ 	.word	0x00000000
        /*026c*/ 	.short	0x010a
        /*026e*/ 	.byte	0x3f
	.zero		1


	//   ....[30]....
        /*0270*/ 	.word	0x0000b650
        /*0274*/ 	.word	0x00000003
        /*0278*/ 	.word	0x00000000
        /*027c*/ 	.short	0x010a
        /*027e*/ 	.byte	0x3f
	.zero		1


	//----- nvinfo : EIATTR_NUM_MBARRIERS
	.align		4
.L_252:
        /*0280*/ 	.byte	0x03, 0x38
        /*0282*/ 	.short	0x0007


	//----- nvinfo : EIATTR_EXIT_INSTR_OFFSETS
	.align		4
        /*0284*/ 	.byte	0x04, 0x1c
        /*0286*/ 	.short	(.L_254 - .L_253)


	//   ....[0]....
.L_253:
        /*0288*/ 	.word	0x0000b3b0


	//----- nvinfo : EIATTR_MAX_THREADS
	.align		4
.L_254:
        /*028c*/ 	.byte	0x04, 0x05
        /*028e*/ 	.short	(.L_256 - .L_255)
.L_255:
        /*0290*/ 	.word	0x00000180
        /*0294*/ 	.word	0x00000001
        /*0298*/ 	.word	0x00000001


	//----- nvinfo : EIATTR_CRS_STACK_SIZE
	.align		4
.L_256:
        /*029c*/ 	.byte	0x04, 0x1e
        /*029e*/ 	.short	(.L_258 - .L_257)
.L_257:
        /*02a0*/ 	.word	0x00000000


	//----- nvinfo : EIATTR_CBANK_PARAM_SIZE
	.align		4
.L_258:
        /*02a4*/ 	.byte	0x03, 0x19
        /*02a6*/ 	.short	0x06f0


	//----- nvinfo : EIATTR_PARAM_CBANK
	.align		4
        /*02a8*/ 	.byte	0x04, 0x0a
        /*02aa*/ 	.short	(.L_260 - .L_259)
	.align		4
.L_259:
        /*02ac*/ 	.word	index@(.nv.constant0._ZN7cutlass13device_kernelIN5flash11enable_sm90INS1_16FlashAttnBwdSm90INS1_25CollectiveMainloopBwdSm90ILi2ELi1ELi1EN4cute5tupleIJNS5_1CILi1EEES8_S8_EEENS6_IJNS7_ILi64EEENS7_ILi80EEENS7_ILi256EEEEEENS_10bfloat16_tEfNS_4arch4Sm90ELb0ELb1ELb1ELb0ELb0ELb0ELb1ELb1ELi2ELi1ELi1ELi1ELb0EEENS1_24CollectiveEpilogueBwdGQAISD_fSG_Li256ELb0ELb0EEENS1_19SingleTileSchedulerILb0ELb0ELb0ELi80EEEEEEEEEvNT_6ParamsE)
        /*02b0*/ 	.short	0x0210
        /*02b2*/ 	.short	0x06f0


	//----- nvinfo : EIATTR_SW_WAR
	.align		4
.L_260:
        /*02b4*/ 	.byte	0x04, 0x36
        /*02b6*/ 	.short	(.L_262 - .L_261)
.L_261:
        /*02b8*/ 	.word	0x00000008
.L_262:


//--------------------- .nv.info._ZN7cutlass13device_kernelIN5flash11enable_sm90INS1_16FlashAttnBwdSm90INS1_25CollectiveMainloopBwdSm90ILi2ELi1ELi1EN4cute5tupleIJNS5_1CILi1EEES8_S8_EEENS6_IJNS7_ILi64EEENS7_ILi80EEENS7_ILi256EEEEEENS_10bfloat16_tEfNS_4arch4Sm90ELb0ELb1ELb1ELb1ELb0ELb0ELb1ELb1ELi2ELi1ELi1ELi1ELb0EEENS1_21CollectiveEpilogueBwdISD_SE_SG_Li256ELb1ELb1ELi2EEENS1_19SingleTileSchedulerILb1ELb0ELb0ELi80EEEEEEEEEvNT_6ParamsE --------------------------
	.section	.nv.info._ZN7cutlass13device_kernelIN5flash11enable_sm90INS1_16FlashAttnBwdSm90INS1_25CollectiveMainloopBwdSm90ILi2ELi1ELi1EN4cute5tupleIJNS5_1CILi1EEES8_S8_EEENS6_IJNS7_ILi64EEENS7_ILi80EEENS7_ILi256EEEEEENS_10bfloat16_tEfNS_4arch4Sm90ELb0ELb1ELb1ELb1ELb0ELb0ELb1ELb1ELi2ELi1ELi1ELi1ELb0EEENS1_21CollectiveEpilogueBwdISD_SE_SG_Li256ELb1ELb1ELi2EEENS1_19SingleTileSchedulerILb1ELb0ELb0ELi80EEEEEEEEEvNT_6ParamsE,"",@"SHT_CUDA_INFO"
	.sectionflags	@""
	.align	4


	//----- nvinfo : EIATTR_CUDA_API_VERSION
	.align		4
        /*0000*/ 	.byte	0x04, 0x37
        /*0002*/ 	.short	(.L_264 - .L_263)
.L_263:
        /*0004*/ 	.word	0x00000082


	//----- nvinfo : EIATTR_KPARAM_INFO
	.align		4
.L_264:
        /*0008*/ 	.byte	0x04, 0x17
        /*000a*/ 	.short	(.L_266 - .L_265)
.L_265:
        /*000c*/ 	.word	0x00000000
        /*0010*/ 	.short	0x0000
        /*0012*/ 	.short	0x0070
        /*0014*/ 	.byte	0x00, 0xf0, 0x01, 0x1a


	//----- nvinfo : EIATTR_SPARSE_MMA_MASK
	.align		4
.L_266:
        /*0018*/ 	.byte	0x03, 0x50
        /*001a*/ 	.short	0x0000


	//----- nvinfo : EIATTR_MAXREG_COUNT
	.align		4
        /*001c*/ 	.byte	0x03, 0x1b
        /*001e*/ 	.short	0x00a8


	//----- nvinfo : EIATTR_NUM_BARRIERS
	.align		4
        /*0020*/ 	.byte	0x02, 0x4c
        /*0022*/ 	.byte	0x0a
	.zero		1


	//----- nvinfo : EIATTR_ANNOTATIONS
	.align		4
        /*0024*/ 	.byte	0x04, 0x55
        /*0026*/ 	.short	(.L_268 - .L_267)


	//   ....[0]....
.L_267:
        /*0028*/ 	.word	0x00000001
        /*002c*/ 	.byte	0xc0, 0x02, 0x00, 0x00, 0x01, 0x00, 0x00, 0x00, 0x20, 0x12, 0x00, 0x00, 0x01, 0x00, 0x00, 0x00
        /*003c*/ 	.byte	0x00, 0xf9, 0x00, 0x00


	//----- nvinfo : EIATTR_MERCURY_ISA_VERSION
	.align		4
.L_268:
        /*0040*/ 	.byte	0x03, 0x5f
        /*0042*/ 	.short	0x0101


	//----- nvinfo : EIATTR_INT_WARP_WIDE_INSTR_OFFSETS
	.align		4
        /*0044*/ 	.byte	0x04, 0x31
        /*0046*/ 	.short	(.L_270 - .L_269)


	//   ....[0]....
.L_269:
        /*0048*/ 	.word	0x00000190


	//   ....[1]....
        /*004c*/ 	.word	0x000001c0


	//----- nvinfo : EIATTR_COOP_GROUP_MASK_REGIDS
	.align		4
.L_270:
        /*0050*/ 	.byte	0x04, 0x29
        /*0052*/ 	.short	(.L_272 - .L_271)


	//   ....[0]....
.L_271:
        /*0054*/ 	.word	0xffffffff


	//   ....[1]....
        /*0058*/ 	.word	0xffffffff


	//   ....[2]....
        /*005c*/ 	.word	0xffffffff


	//   ....[3]....
        /*0060*/ 	.word	0xffffffff


	//   ....[4]....
        /*0064*/ 	.word	0xffffffff


	//   ....[5]....
        /*0068*/ 	.word	0xffffffff


	//----- nvinfo : EIATTR_COOP_GROUP_INSTR_OFFSETS
	.align		4
.L_272:
        /*006c*/ 	.byte	0x04, 0x28
        /*006e*/ 	.short	(.L_274 - .L_273)


	//   ....[0]....
.L_273:
        /*0070*/ 	.word	0x00000060


	//   ....[1]....
        /*0074*/ 	.word	0x000001a0


	//   ....[2]....
        /*0078*/ 	.word	0x00000220


	//   ....[3]....
        /*007c*/ 	.word	0x00000400


	//   ....[4]....
        /*0080*/ 	.word	0x000011e0


	//   ....[5]....
        /*0084*/ 	.word	0x0000d7e0


	//----- nvinfo : EIATTR_REG_RECONFIG
	.align		4
.L_274:
        /*0088*/ 	.byte	0x01, 0x54
	.zero		2


	//----- nvinfo : EIATTR_MBARRIER_INSTR_OFFSETS
	.align		4
        /*008c*/ 	.byte	0x04, 0x39
        /*008e*/ 	.short	(.L_276 - .L_275)


	//   ....[0]....
.L_275:
        /*0090*/ 	.word	0x00000290
        /*0094*/ 	.word	0x000000ff
        /*0098*/ 	.word	0x00031600
        /*009c*/ 	.short	0x0100
        /*009e*/ 	.byte	0x06
	.zero		1


	//   ....[1]....
        /*00a0*/ 	.word	0x000003b0
        /*00a4*/ 	.word	0x000000ff
        /*00a8*/ 	.word	0x00031610
        /*00ac*/ 	.short	0x0100
        /*00ae*/ 	.byte	0x08
	.zero		1


	//   ....[2]....
        /*00b0*/ 	.word	0x000003c0
        /*00b4*/ 	.word	0x000000ff
        /*00b8*/ 	.word	0x00031620
        /*00bc*/ 	.short	0x0100
        /*00be*/ 	.byte	0x08
	.zero		1


	//   ....[3]....
        /*00c0*/ 	.word	0x000003d0
        /*00c4*/ 	.word	0x000000ff
        /*00c8*/ 	.word	0x00031618
        /*00cc*/ 	.short	0x0100
        /*00ce*/ 	.byte	0x08
	.zero		1


	//   ....[4]....
        /*00d0*/ 	.word	0x000003e0
        /*00d4*/ 	.word	0x000000ff
        /*00d8*/ 	.word	0x00031628
        /*00dc*/ 	.short	0x0100
        /*00de*/ 	.byte	0x08
	.zero		1


	//   ....[5]....
        /*00e0*/ 	.word	0x00000510
        /*00e4*/ 	.word	0x000000ff
        /*00e8*/ 	.word	0x00031630
        /*00ec*/ 	.short	0x0100
        /*00ee*/ 	.byte	0x08
	.zero		1


	//   ....[6]....
        /*00f0*/ 	.word	0x00000520
        /*00f4*/ 	.word	0x000000ff
        /*00f8*/ 	.word	0x00031638
        /*00fc*/ 	.short	0x0100
        /*00fe*/ 	.byte	0x08
	.zero		1


	//   ....[7]....
        /*0100*/ 	.word	0x00001190
        /*0104*/ 	.word	0x00000011
        /*0108*/ 	.word	0x00031600
        /*010c*/ 	.short	0x010a
        /*010e*/ 	.byte	0x3f
	.zero		1


	//   ....[8]....
        /*0110*/ 	.word	0x00001200
        /*0114*/ 	.word	0x00000011
        /*0118*/ 	.word	0x00031600
        /*011c*/ 	.short	0x010a
        /*011e*/ 	.byte	0x3f
	.zero		1


	//   ....[9]....
        /*0120*/ 	.word	0x00001be0
        /*0124*/ 	.word	0x00000010
        /*0128*/ 	.word	0x00031610
        /*012c*/ 	.short	0x010a
        /*012e*/ 	.byte	0x3f
	.zero		1


	//   ....[10]....
        /*0130*/ 	.word	0x00001ca0
        /*0134*/ 	.word	0x00000010
        /*0138*/ 	.word	0x00031610
        /*013c*/ 	.short	0x010a
        /*013e*/ 	.byte	0x3f
	.zero		1


	//   ....[11]....
        /*0140*/ 	.word	0x00003860
        /*0144*/ 	.word	0x00000011
        /*0148*/ 	.word	0x00031630
        /*014c*/ 	.short	0x010a
        /*014e*/ 	.byte	0x3f
	.zero		1


	//   ....[12]....
        /*0150*/ 	.word	0x00003920
        /*0154*/ 	.word	0x00000011
        /*0158*/ 	.word	0x00031630
        /*015c*/ 	.short	0x010a
        /*015e*/ 	.byte	0x3f
	.zero		1


	//   ....[13]....
        /*0160*/ 	.word	0x00008870
        /*0164*/ 	.word	0x00000018
        /*0168*/ 	.word	0x00000000
        /*016c*/ 	.short	0x0101
        /*016e*/ 	.byte	0x3f
	.zero		1


	//   ....[14]....
        /*0170*/ 	.word	0x00008f70
        /*0174*/ 	.word	0x00000010
        /*0178*/ 	.word	0x00000000
        /*017c*/ 	.short	0x0101
        /*017e*/ 	.byte	0x3f
	.zero		1


	//   ....[15]....
        /*0180*/ 	.word	0x0000e290
        /*0184*/ 	.word	0x00000006
        /*0188*/ 	.word	0x00031620
        /*018c*/ 	.short	0x010a
        /*018e*/ 	.byte	0x3f
	.zero		1


	//   ....[16]....
        /*0190*/ 	.word	0x0000ecd0
        /*0194*/ 	.word	0x00000006
        /*0198*/ 	.word	0x00031638
        /*019c*/ 	.short	0x010a
        /*019e*/ 	.byte	0x3f
	.zero		1


	//   ....[17]....
        /*01a0*/ 	.word	0x0000f020
        /*01a4*/ 	.word	0x00000014
        /*01a8*/ 	.word	0x00031620
        /*01ac*/ 	.short	0x010a
        /*01ae*/ 	.byte	0x3f
	.zero		1


	//   ....[18]....
        /*01b0*/ 	.word	0x0000f460
        /*01b4*/ 	.word	0x00000006
        /*01b8*/ 	.word	0x00031638
        /*01bc*/ 	.short	0x010a
        /*01be*/ 	.byte	0x3f
	.zero		1


	//   ....[19]....
        /*01c0*/ 	.word	0x0000f9d0
        /*01c4*/ 	.word	0x00000005
        /*01c8*/ 	.word	0x00000000
        /*01cc*/ 	.short	0x010a
        /*01ce*/ 	.byte	0x3f
	.zero		1


	//   ....[20]....
        /*01d0*/ 	.word	0x0000fa60
        /*01d4*/ 	.word	0x00000003
        /*01d8*/ 	.word	0x00000000
        /*01dc*/ 	.short	0x010a
        /*01de*/ 	.byte	0x3f
	.zero		1


	//   ....[21]....
        /*01e0*/ 	.word	0x0000fab0
        /*01e4*/ 	.word	0x00000002
        /*01e8*/ 	.word	0x00031638
        /*01ec*/ 	.short	0x010a
        /*01ee*/ 	.byte	0x3f
	.zero		1


	//   ....[22]....
        /*01f0*/ 	.word	0x0000fb10
        /*01f4*/ 	.word	0x00000011
        /*01f8*/ 	.word	0x00031600
        /*01fc*/ 	.short	0x010a
        /*01fe*/ 	.byte	0x3f
	.zero		1


	//   ....[23]....
        /*0200*/ 	.word	0x0000fb60
        /*0204*/ 	.word	0x00000010
        /*0208*/ 	.word	0x00031610
        /*020c*/ 	.short	0x010a
        /*020e*/ 	.byte	0x3f
	.zero		1


	//   ....[24]....
        /*0210*/ 	.word	0x0000fbb0
        /*0214*/ 	.word	0x00000011
        /*0218*/ 	.word	0x00031630
        /*021c*/ 	.short	0x010a
        /*021e*/ 	.byte	0x3f
	.zero		1


	//   ....[25]....
        /*0220*/ 	.word	0x0000fc00
        /*0224*/ 	.word	0x00000006
        /*0228*/ 	.word	0x00031620
        /*022c*/ 	.short	0x010a
        /*022e*/ 	.byte	0x3f
	.zero		1


	//   ....[26]....
        /*0230*/ 	.word	0x0000fc50
        /*0234*/ 	.word	0x00000006
        /*0238*/ 	.word	0x00031638
        /*023c*/ 	.short	0x010a
        /*023e*/ 	.byte	0x3f
	.zero		1


	//   ....[27]....
        /*0240*/ 	.word	0x0000fcb0
        /*0244*/ 	.word	0x00000014
        /*0248*/ 	.word	0x00031620
        /*024c*/ 	.short	0x010a
        /*024e*/ 	.byte	0x3f
	.zero		1


	//   ....[28]....
        /*0250*/ 	.word	0x0000fd00
        /*0254*/ 	.word	0x00000006
        /*0258*/ 	.word	0x00031638
        /*025c*/ 	.short	0x010a
        /*025e*/ 	.byte	0x3f
	.zero		1


	//   ....[29]....
        /*0260*/ 	.word	0x0000fd50
        /*0264*/ 	.word	0x00000005
        /*0268*/ 	.word	0x00000000
        /*026c*/ 	.short	0x010a
        /*026e*/ 	.byte	0x3f
	.zero		1


	//   ....[30]....
        /*0270*/ 	.word	0x0000fda0
        /*0274*/ 	.word	0x00000003
        /*0278*/ 	.word	0x00000000
        /*027c*/ 	.short	0x010a
        /*027e*/ 	.byte	0x3f
	.zero		1


	//----- nvinfo : EIATTR_NUM_MBARRIERS
	.align		4
.L_276:
        /*0280*/ 	.byte	0x03, 0x38
        /*0282*/ 	.short	0x0007


	//----- nvinfo : EIATTR_EXIT_INSTR_OFFSETS
	.align		4
        /*0284*/ 	.byte	0x04, 0x1c
        /*0286*/ 	.short	(.L_278 - .L_277)


	//   ....[0]....
.L_277:
        /*0288*/ 	.word	0x0000fb00


	//----- nvinfo : EIATTR_MAX_THREADS
	.align		4
.L_278:
        /*028c*/ 	.byte	0x04, 0x05
        /*028e*/ 	.short	(.L_280 - .L_279)
.L_279:
        /*0290*/ 	.word	0x00000180
        /*0294*/ 	.word	0x00000001
        /*0298*/ 	.word	0x00000001


	//----- nvinfo : EIATTR_CRS_STACK_SIZE
	.align		4
.L_280:
        /*029c*/ 	.byte	0x04, 0x1e
        /*029e*/ 	.short	(.L_282 - .L_281)
.L_281:
        /*02a0*/ 	.word	0x00000000


	//----- nvinfo : EIATTR_CBANK_PARAM_SIZE
	.align		4
.L_282:
        /*02a4*/ 	.byte	0x03, 0x19
        /*02a6*/ 	.short	0x06f0


	//----- nvinfo : EIATTR_PARAM_CBANK
	.align		4
        /*02a8*/ 	.byte	0x04, 0x0a
        /*02aa*/ 	.short	(.L_284 - .L_283)
	.align		4
.L_283:
        /*02ac*/ 	.word	index@(.nv.constant0._ZN7cutlass13device_kernelIN5flash11enable_sm90INS1_16FlashAttnBwdSm90INS1_25CollectiveMainloopBwdSm90ILi2ELi1ELi1EN4cute5tupleIJNS5_1CILi1EEES8_S8_EEENS6_IJNS7_ILi64EEENS7_ILi80EEENS7_ILi256EEEEEENS_10bfloat16_tEfNS_4arch4Sm90ELb0ELb1ELb1ELb1ELb0ELb0ELb1ELb1ELi2ELi1ELi1ELi1ELb0EEENS1_21CollectiveEpilogueBwdISD_SE_SG_Li256ELb1ELb1ELi2EEENS1_19SingleTileSchedulerILb1ELb0ELb0ELi80EEEEEEEEEvNT_6ParamsE)
        /*02b0*/ 	.short	0x0210
        /*02b2*/ 	.short	0x06f0


	//----- nvinfo : EIATTR_SW_WAR
	.align		4
.L_284:
        /*02b4*/ 	.byte	0x04, 0x36
        /*02b6*/ 	.short	(.L_286 - .L_285)
.L_285:
        /*02b8*/ 	.word	0x00000008
.L_286:


//--------------------- .nv.info._ZN7cutlass13device_kernelIN5flash11enable_sm90INS1_16FlashAttnBwdSm90INS1_25CollectiveMainloopBwdSm90ILi2ELi1ELi1EN4cute5tupleIJNS5_1CILi1EEES8_S8_EEENS6_IJNS7_ILi64EEENS7_ILi80EEENS7_ILi256EEEEEENS_10bfloat16_tEfNS_4arch4Sm90ELb0ELb1ELb1ELb1ELb0ELb0ELb1ELb1ELi2ELi1ELi1ELi1ELb0EEENS1_24CollectiveEpilogueBwdGQAISD_fSG_Li256ELb1ELb0EEENS1_19SingleTileSchedulerILb1ELb0ELb0ELi80EEEEEEEEEvNT_6ParamsE --------------------------
	.section	.nv.info._ZN7cutlass13device_kernelIN5flash11enable_sm90INS1_16FlashAttnBwdSm90INS1_25CollectiveMainloopBwdSm90ILi2ELi1ELi1EN4cute5tupleIJNS5_1CILi1EEES8_S8_EEENS6_IJNS7_ILi64EEENS7_ILi80EEENS7_ILi256EEEEEENS_10bfloat16_tEfNS_4arch4Sm90ELb0ELb1ELb1ELb1ELb0ELb0ELb1ELb1ELi2ELi1ELi1ELi1ELb0EEENS1_24CollectiveEpilogueBwdGQAISD_fSG_Li256ELb1ELb0EEENS1_19SingleTileSchedulerILb1ELb0ELb0ELi80EEEEEEEEEvNT_6ParamsE,"",@"SHT_CUDA_INFO"
	.sectionflags	@""
	.align	4


	//----- nvinfo : EIATTR_CUDA_API_VERSION
	.align		4
        /*0000*/ 	.byte	0x04, 0x37
        /*0002*/ 	.short	(.L_288 - .L_287)
.L_287:
        /*0004*/ 	.word	0x00000082


	//----- nvinfo : EIATTR_KPARAM_INFO
	.align		4
.L_288:
        /*0008*/ 	.byte	0x04, 0x17
        /*000a*/ 	.short	(.L_290 - .L_289)
.L_289:
        /*000c*/ 	.word	0x00000000
        /*0010*/ 	.short	0x0000
        /*0012*/ 	.short	0x0070
        /*0014*/ 	.byte	0x00, 0xf0, 0x01, 0x1a


	//----- nvinfo : EIATTR_SPARSE_MMA_MASK
	.align		4
.L_290:
        /*0018*/ 	.byte	0x03, 0x50
        /*001a*/ 	.short	0x0000


	//----- nvinfo : EIATTR_MAXREG_COUNT
	.align		4
        /*001c*/ 	.byte	0x03, 0x1b
        /*001e*/ 	.short	0x00a8


	//----- nvinfo : EIATTR_NUM_BARRIERS
	.align		4
        /*0020*/ 	.byte	0x02, 0x4c
        /*0022*/ 	.byte	0x0a
	.zero		1


	//----- nvinfo : EIATTR_ANNOTATIONS
	.align		4
        /*0024*/ 	.byte	0x04, 0x55
        /*0026*/ 	.short	(.L_292 - .L_291)


	//   ....[0]....
.L_291:
        /*0028*/ 	.word	0x00000001
        /*002c*/ 	.byte	0xc0, 0x02, 0x00, 0x00, 0x01, 0x00, 0x00, 0x00, 0x50, 0x12, 0x00, 0x00, 0x01, 0x00, 0x00, 0x00
        /*003c*/ 	.byte	0x90, 0xbf, 0x00, 0x00


	//----- nvinfo : EIATTR_MERCURY_ISA_VERSION
	.align		4
.L_292:
        /*0040*/ 	.byte	0x03, 0x5f
        /*0042*/ 	.short	0x0101


	//----- nvinfo : EIATTR_INT_WARP_WIDE_INSTR_OFFSETS
	.align		4
        /*0044*/ 	.byte	0x04, 0x31
        /*0046*/ 	.short	(.L_294 - .L_293)


	//   ....[0]....
.L_293:
        /*0048*/ 	.word	0x00000190


	//   ....[1]....
        /*004c*/ 	.word	0x000001c0


	//----- nvinfo : EIATTR_COOP_GROUP_MASK_REGIDS
	.align		4
.L_294:
        /*0050*/ 	.byte	0x04, 0x29
        /*0052*/ 	.short	(.L_296 - .L_295)


	//   ....[0]....
.L_295:
        /*0054*/ 	.word	0xffffffff


	//   ....[1]....
        /*0058*/ 	.word	0xffffffff


	//   ....[2]....
        /*005c*/ 	.word	0xffffffff


	//   ....[3]....
        /*0060*/ 	.word	0xffffffff


	//   ....[4]....
        /*0064*/ 	.word	0xffffffff


	//   ....[5]....
        /*0068*/ 	.word	0xffffffff


	//----- nvinfo : EIATTR_COOP_GROUP_INSTR_OFFSETS
	.align		4
.L_296:
        /*006c*/ 	.byte	0x04, 0x28
        /*006e*/ 	.short	(.L_298 - .L_297)


	//   ....[0]....
.L_297:
        /*0070*/ 	.word	0x00000060


	//   ....[1]....
        /*0074*/ 	.word	0x000001a0


	//   ....[2]....
        /*0078*/ 	.word	0x00000220


	//   ....[3]....
        /*007c*/ 	.word	0x00000400


	//   ....[4]....
        /*0080*/ 	.word	0x00001210


	//   ....[5]....
        /*0084*/ 	.word	0x00009e70


	//----- nvinfo : EIATTR_REG_RECONFIG
	.align		4
.L_298:
        /*0088*/ 	.byte	0x01, 0x54
	.zero		2


	//----- nvinfo : EIATTR_MBARRIER_INSTR_OFFSETS
	.align		4
        /*008c*/ 	.byte	0x04, 0x39
        /*008e*/ 	.short	(.L_300 - .L_299)


	//   ....[0]....
.L_299:
        /*0090*/ 	.word	0x00000290
        /*0094*/ 	.word	0x000000ff
        /*0098*/ 	.word	0x00031800
        /*009c*/ 	.short	0x0100
        /*009e*/ 	.byte	0x06
	.zero		1


	//   ....[1]....
        /*00a0*/ 	.word	0x000003b0
        /*00a4*/ 	.word	0x000000ff
        /*00a8*/ 	.word	0x00031810
        /*00ac*/ 	.short	0x0100
        /*00ae*/ 	.byte	0x08
	.zero		1


	//   ....[2]....
        /*00b0*/ 	.word	0x000003c0
        /*00b4*/ 	.word	0x000000ff
        /*00b8*/ 	.word	0x00031820
        /*00bc*/ 	.short	0x0100
        /*00be*/ 	.byte	0x08
	.zero		1


	//   ....[3]....
        /*00c0*/ 	.word	0x000003d0
        /*00c4*/ 	.word	0x000000ff
        /*00c8*/ 	.word	0x00031818
        /*00cc*/ 	.short	0x0100
        /*00ce*/ 	.byte	0x08
	.zero		1


	//   ....[4]....
        /*00d0*/ 	.word	0x000003e0
        /*00d4*/ 	.word	0x000000ff
        /*00d8*/ 	.word	0x00031828
        /*00dc*/ 	.short	0x0100
        /*00de*/ 	.byte	0x08
	.zero		1


	//   ....[5]....
        /*00e0*/ 	.word	0x00000510
        /*00e4*/ 	.word	0x000000ff
        /*00e8*/ 	.word	0x00031830
        /*00ec*/ 	.short	0x0100
        /*00ee*/ 	.byte	0x08
	.zero		1


	//   ....[6]....
        /*00f0*/ 	.word	0x00000520
        /*00f4*/ 	.word	0x000000ff
        /*00f8*/ 	.word	0x00031838
        /*00fc*/ 	.short	0x0100
        /*00fe*/ 	.byte	0x08
	.zero		1


	//   ....[7]....
        /*0100*/ 	.word	0x000011f0
        /*0104*/ 	.word	0x00000011
        /*0108*/ 	.word	0x00031800
        /*010c*/ 	.short	0x010a
        /*010e*/ 	.byte	0x3f
	.zero		1


	//   ....[8]....
        /*0110*/ 	.word	0x00001230
        /*0114*/ 	.word	0x00000011
        /*0118*/ 	.word	0x00031800
        /*011c*/ 	.short	0x010a
        /*011e*/ 	.byte	0x3f
	.zero		1


	//   ....[9]....
        /*0120*/ 	.word	0x00001c00
        /*0124*/ 	.word	0x00000010
        /*0128*/ 	.word	0x00031810
        /*012c*/ 	.short	0x010a
        /*012e*/ 	.byte	0x3f
	.zero		1


	//   ....[10]....
        /*0130*/ 	.word	0x00001cc0
        /*0134*/ 	.word	0x00000010
        /*0138*/ 	.word	0x00031810
        /*013c*/ 	.short	0x010a
        /*013e*/ 	.byte	0x3f
	.zero		1


	//   ....[11]....
        /*0140*/ 	.word	0x00003880
        /*0144*/ 	.word	0x00000011
        /*0148*/ 	.word	0x00031830
        /*014c*/ 	.short	0x010a
        /*014e*/ 	.byte	0x3f
	.zero		1


	//   ....[12]....
        /*0150*/ 	.word	0x00003940
        /*0154*/ 	.word	0x00000011
        /*0158*/ 	.word	0x00031830
        /*015c*/ 	.short	0x010a
        /*015e*/ 	.byte	0x3f
	.zero		1


	//   ....[13]....
        /*0160*/ 	.word	0x00008880
        /*0164*/ 	.word	0x00000018
        /*0168*/ 	.word	0x00000000
        /*016c*/ 	.short	0x0101
        /*016e*/ 	.byte	0x3f
	.zero		1


	//   ....[14]....
        /*0170*/ 	.word	0x00008f80
        /*0174*/ 	.word	0x00000010
        /*0178*/ 	.word	0x00000000
        /*017c*/ 	.short	0x0101
        /*017e*/ 	.byte	0x3f
	.zero		1


	//   ....[15]....
        /*0180*/ 	.word	0x0000a920
        /*0184*/ 	.word	0x00000006
        /*0188*/ 	.word	0x00031820
        /*018c*/ 	.short	0x010a
        /*018e*/ 	.byte	0x3f
	.zero		1


	//   ....[16]....
        /*0190*/ 	.word	0x0000b360
        /*0194*/ 	.word	0x00000006
        /*0198*/ 	.word	0x00031838
        /*019c*/ 	.short	0x010a
        /*019e*/ 	.byte	0x3f
	.zero		1


	//   ....[17]....
        /*01a0*/ 	.word	0x0000b6b0
        /*01a4*/ 	.word	0x00000014
        /*01a8*/ 	.word	0x00031820
        /*01ac*/ 	.short	0x010a
        /*01ae*/ 	.byte	0x3f
	.zero		1


	//   ....[18]....
        /*01b0*/ 	.word	0x0000baf0
        /*01b4*/ 	.word	0x00000006
        /*01b8*/ 	.word	0x00031838
        /*01bc*/ 	.short	0x010a
        /*01be*/ 	.byte	0x3f
	.zero		1


	//   ....[19]....
        /*01c0*/ 	.word	0x0000c060
        /*01c4*/ 	.word	0x00000005
        /*01c8*/ 	.word	0x00000000
        /*01cc*/ 	.short	0x010a
        /*01ce*/ 	.byte	0x3f
	.zero		1


	//   ....[20]....
        /*01d0*/ 	.word	0x0000c0f0
        /*01d4*/ 	.word	0x00000003
        /*01d8*/ 	.word	0x00000000
        /*01dc*/ 	.short	0x010a
        /*01de*/ 	.byte	0x3f
	.zero		1


	//   ....[21]....
        /*01e0*/ 	.word	0x0000c140
        /*01e4*/ 	.word	0x00000002
        /*01e8*/ 	.word	0x00031838
        /*01ec*/ 	.short	0x010a
        /*01ee*/ 	.byte	0x3f
	.zero		1


	//   ....[22]....
        /*01f0*/ 	.word	0x0000c1a0
        /*01f4*/ 	.word	0x00000011
        /*01f8*/ 	.word	0x00031800
        /*01fc*/ 	.short	0x010a
        /*01fe*/ 	.byte	0x3f
	.zero		1


	//   ....[23]....
        /*0200*/ 	.word	0x0000c1f0
        /*0204*/ 	.word	0x00000010
        /*0208*/ 	.word	0x00031810
        /*020c*/ 	.short	0x010a
        /*020e*/ 	.byte	0x3f
	.zero		1


	//   ....[24]....
        /*0210*/ 	.word	0x0000c240
        /*0214*/ 	.word	0x00000011
        /*0218*/ 	.word	0x00031830
        /*021c*/ 	.short	0x010a
        /*021e*/ 	.byte	0x3f
	.zero		1


	//   ....[25]....
        /*0220*/ 	.word	0x0000c290
        /*0224*/ 	.word	0x00000006
        /*0228*/ 	.word	0x00031820
        /*022c*/ 	.short	0x010a
        /*022e*/ 	.byte	0x3f
	.zero		1


	//   ....[26]....
        /*0230*/ 	.word	0x0000c2e0
        /*0234*/ 	.word	0x00000006
        /*0238*/ 	.word	0x00031838
        /*023c*/ 	.short	0x010a
        /*023e*/ 	.byte	0x3f
	.zero		1


	//   ....[27]....
        /*0240*/ 	.word	0x0000c340
        /*0244*/ 	.word	0x00000014
        /*0248*/ 	.word	0x00031820
        /*024c*/ 	.short	0x010a
        /*024e*/ 	.byte	0x3f
	.zero		1


	//   ....[28]....
        /*0250*/ 	.word	0x0000c390
        /*0254*/ 	.word	0x00000006
        /*0258*/ 	.word	0x00031838
        /*025c*/ 	.short	0x010a
        /*025e*/ 	.byte	0x3f
	.zero		1


	//   ....[29]....
        /*0260*/ 	.word	0x0000c3e0
        /*0264*/ 	.word	0x00000005
        /*0268*/ 	.word	0x00000000
        /*026c*/ 	.short	0x010a
        /*026e*/ 	.byte	0x3f
	.zero		1


	//   ....[30]....
        /*0270*/ 	.word	0x0000c430
        /*0274*/ 	.word	0x00000003
        /*0278*/ 	.word	0x00000000
        /*027c*/ 	.short	0x010a
        /*027e*/ 	.byte	0x3f
	.zero		1


	//----- nvinfo : EIATTR_NUM_MBARRIERS
	.align		4
.L_300:
        /*0280*/ 	.byte	0x03, 0x38
        /*0282*/ 	.short	0x0007


	//----- nvinfo : EIATTR_EXIT_INSTR_OFFSETS
	.align		4
        /*0284*/ 	.byte	0x04, 0x1c
        /*0286*/ 	.short	(.L_302 - .L_301)


	//   ....[0]....
.L_301:
        /*0288*/ 	.word	0x0000c190


	//----- nvinfo : EIATTR_MAX_THREADS
	.align		4
.L_302:
        /*028c*/ 	.byte	0x04, 0x05
        /*028e*/ 	.short	(.L_304 - .L_303)
.L_303:
        /*0290*/ 	.word	0x00000180
        /*0294*/ 	.word	0x00000001
        /*0298*/ 	.word	0x00000001


	//----- nvinfo : EIATTR_CRS_STACK_SIZE
	.align		4
.L_304:
        /*029c*/ 	.byte	0x04, 0x1e
        /*029e*/ 	.short	(.L_306 - .L_305)
.L_305:
        /*02a0*/ 	.word	0x00000000


	//----- nvinfo : EIATTR_CBANK_PARAM_SIZE
	.align		4
.L_306:
        /*02a4*/ 	.byte	0x03, 0x19
        /*02a6*/ 	.short	0x06f0


	//----- nvinfo : EIATTR_PARAM_CBANK
	.align		4
        /*02a8*/ 	.byte	0x04, 0x0a
        /*02aa*/ 	.short	(.L_308 - .L_307)
	.align		4
.L_307:
        /*02ac*/ 	.word	index@(.nv.constant0._ZN7cutlass13device_kernelIN5flash11enable_sm90INS1_16FlashAttnBwdSm90INS1_25CollectiveMainloopBwdSm90ILi2ELi1ELi1EN4cute5tupleIJNS5_1CILi1EEES8_S8_EEENS6_IJNS7_ILi64EEENS7_ILi80EEENS7_ILi256EEEEEENS_10bfloat16_tEfNS_4arch4Sm90ELb0ELb1ELb1ELb1ELb0ELb0ELb1ELb1ELi2ELi1ELi1ELi1ELb0EEENS1_24CollectiveEpilogueBwdGQAISD_fSG_Li256ELb1ELb0EEENS1_19SingleTileSchedulerILb1ELb0ELb0ELi80EEEEEEEEEvNT_6ParamsE)
        /*02b0*/ 	.short	0x0210
        /*02b2*/ 	.short	0x06f0


	//----- nvinfo : EIATTR_SW_WAR
	.align		4
.L_308:
        /*02b4*/ 	.byte	0x04, 0x36
        /*02b6*/ 	.short	(.L_310 - .L_309)
.L_309:
        /*02b8*/ 	.word	0x00000008
.L_310:


//--------------------- .nv.info._ZN7cutlass13device_kernelIN5flash11enable_sm90INS1_16FlashAttnBwdSm90INS1_25CollectiveMainloopBwdSm90ILi2ELi1ELi1EN4cute5tupleIJNS5_1CILi1EEES8_S8_EEENS6_IJNS7_ILi64EEENS7_ILi80EEENS7_ILi256EEEEEENS_10bfloat16_tEfNS_4arch4Sm90ELb1ELb0ELb1ELb0ELb0ELb0ELb1ELb1ELi2ELi1ELi1ELi1ELb0EEENS1_21CollectiveEpilogueBwdISD_SE_SG_Li256ELb0ELb1ELi2EEENS1_25SingleTileBwdLPTSchedulerILb0ELi80ELb0EEEEEEEEEvNT_6ParamsE --------------------------
	.section	.nv.info._ZN7cutlass13device_kernelIN5flash11enable_sm90INS1_16FlashAttnBwdSm90INS1_25CollectiveMainloopBwdSm90ILi2ELi1ELi1EN4cute5tupleIJNS5_1CILi1EEES8_S8_EEENS6_IJNS7_ILi64EEENS7_ILi80EEENS7_ILi256EEEEEENS_10bfloat16_tEfNS_4arch4Sm90ELb1ELb0ELb1ELb0ELb0ELb0ELb1ELb1ELi2ELi1ELi1ELi1ELb0EEENS1_21CollectiveEpilogueBwdISD_SE_SG_Li256ELb0ELb1ELi2EEENS1_25SingleTileBwdLPTSchedulerILb0ELi80ELb0EEEEEEEEEvNT_6ParamsE,"",@"SHT_CUDA_INFO"
	.sectionflags	@""
	.align	4


	//----- nvinfo : EIATTR_CUDA_API_VERSION
	.align		4
        /*0000*/ 	.byte	0x04, 0x37
        /*0002*/ 	.short	(.L_312 - .L_311)
.L_311:
        /*0004*/ 	.word	0x00000082


	//----- nvinfo : EIATTR_KPARAM_INFO
	.align		4
.L_312:
        /*0008*/ 	.byte	0x04, 0x17
        /*000a*/ 	.short	(.L_314 - .L_313)
.L_313:
        /*000c*/ 	.word	0x00000000
        /*0010*/ 	.short	0x0000
        /*0012*/ 	.short	0x0070
        /*0014*/ 	.byte	0x00, 0xf0, 0x01, 0x24


	//----- nvinfo : EIATTR_SPARSE_MMA_MASK
	.align		4
.L_314:
        /*0018*/ 	.byte	0x03, 0x50
        /*001a*/ 	.short	0x0000


	//----- nvinfo : EIATTR_MAXREG_COUNT
	.align		4
        /*001c*/ 	.byte	0x03, 0x1b
        /*001e*/ 	.short	0x00a8


	//----- nvinfo : EIATTR_NUM_BARRIERS
	.align		4
        /*0020*/ 	.byte	0x02, 0x4c
        /*0022*/ 	.byte	0x0a
	.zero		1


	//----- nvinfo : EIATTR_EXTERNS
	.align		4
        /*0024*/ 	.byte	0x04, 0x0f
        /*0026*/ 	.short	(.L_316 - .L_315)


	//   ....[0]....
	.align		4
.L_315:
        /*0028*/ 	.word	index@(__assertfail)


	//----- nvinfo : EIATTR_ANNOTATIONS
	.align		4
.L_316:
        /*002c*/ 	.byte	0x04, 0x55
        /*002e*/ 	.short	(.L_318 - .L_317)


	//   ....[0]....
.L_317:
        /*0030*/ 	.word	0x00000001
        /*0034*/ 	.byte	0xa0, 0x12, 0x00, 0x00, 0x01, 0x00, 0x00, 0x00, 0x20, 0x13, 0x00, 0x00, 0x01, 0x00, 0x00, 0x00
        /*0044*/ 	.byte	0xb0, 0x41, 0x00, 0x00, 0x01, 0x00, 0x00, 0x00, 0xf0, 0x41, 0x00, 0x00, 0x01, 0x00, 0x00, 0x00
        /*0054*/ 	.byte	0x30, 0x42, 0x00, 0x00, 0x01, 0x00, 0x00, 0x00, 0x30, 0x71, 0x00, 0x00, 0x01, 0x00, 0x00, 0x00
        /*0064*/ 	.byte	0x40, 0x72, 0x00, 0x00, 0x01, 0x00, 0x00, 0x00, 0xa0, 0x74, 0x00, 0x00, 0x01, 0x00, 0x00, 0x00
        /*0074*/ 	.byte	0x70, 0x79, 0x00, 0x00, 0x01, 0x00, 0x00, 0x00, 0xa0, 0x79, 0x00, 0x00, 0x01, 0x00, 0x00, 0x00
        /*0084*/ 	.byte	0xb0, 0xe6, 0x00, 0x00, 0x01, 0x00, 0x00, 0x00, 0x30, 0xe7, 0x00, 0x00


	//----- nvinfo : EIATTR_MERCURY_ISA_VERSION
	.align		4
.L_318:
        /*0090*/ 	.byte	0x03, 0x5f
        /*0092*/ 	.short	0x0101


	//----- nvinfo : EIATTR_INT_WARP_WIDE_INSTR_OFFSETS
	.align		4
        /*0094*/ 	.byte	0x04, 0x31
        /*0096*/ 	.short	(.L_320 - .L_319)


	//   ....[0]....
.L_319:
        /*0098*/ 	.word	0x000001e0


	//   ....[1]....
        /*009c*/ 	.word	0x00000290


	//----- nvinfo : EIATTR_COOP_GROUP_MASK_REGIDS
	.align		4
.L_320:
        /*00a0*/ 	.byte	0x04, 0x29
        /*00a2*/ 	.short	(.L_322 - .L_321)


	//   ....[0]....
.L_321:
        /*00a4*/ 	.word	0xffffffff


	//   ....[1]....
        /*00a8*/ 	.word	0xffffffff


	//   ....[2]....
        /*00ac*/ 	.word	0xffffffff


	//   ....[3]....
        /*00b0*/ 	.word	0xffffffff


	//   ....[4]....
        /*00b4*/ 	.word	0xffffffff


	//   ....[5]....
        /*00b8*/ 	.word	0xffffffff


	//   ....[6]....
        /*00bc*/ 	.word	0xffffffff


	//----- nvinfo : EIATTR_COOP_GROUP_INSTR_OFFSETS
	.align		4
.L_322:
        /*00c0*/ 	.byte	0x04, 0x28
        /*00c2*/ 	.short	(.L_324 - .L_323)


	//   ....[0]....
.L_323:
        /*00c4*/ 	.word	0x00000060


	//   ....[1]....
        /*00c8*/ 	.word	0x000001f0


	//   ....[2]....
        /*00cc*/ 	.word	0x000002a0


	//   ....[3]....
        /*00d0*/ 	.word	0x00000400


	//   ....[4]....
        /*00d4*/ 	.word	0x00000f80


	//   ....[5]....
        /*00d8*/ 	.word	0x0000b4d0


	//   ....[6]....
        /*00dc*/ 	.word	0x0000d710


	//----- nvinfo : EIATTR_REG_RECONFIG
	.align		4
.L_324:
        /*00e0*/ 	.byte	0x01, 0x54
	.zero		2


	//----- nvinfo : EIATTR_SYSCALL_OFFSETS
	.align		4
        /*00e4*/ 	.byte	0x04, 0x46
        /*00e6*/ 	.short	(.L_326 - .L_325)


	//   ....[0]....
.L_325:
        /*00e8*/ 	.word	0x0000aef0


	//   ....[1]....
        /*00ec*/ 	.word	0x0000b030


	//   ....[2]....
        /*00f0*/ 	.word	0x0000b150


	//   ....[3]....
        /*00f4*/ 	.word	0x0000b270


	//----- nvinfo : EIATTR_MBARRIER_INSTR_OFFSETS
	.align		4
.L_326:
        /*00f8*/ 	.byte	0x04, 0x39
        /*00fa*/ 	.short	(.L_328 - .L_327)


	//   ....[0]....
.L_327:
        /*00fc*/ 	.word	0x000002c0
        /*0100*/ 	.word	0x000000ff
        /*0104*/ 	.word	0x00031800
        /*0108*/ 	.short	0x0100
        /*010a*/ 	.byte	0x06
	.zero		1


	//   ....[1]....
        /*010c*/ 	.word	0x000003b0
        /*0110*/ 	.word	0x000000ff
        /*0114*/ 	.word	0x00031810
        /*0118*/ 	.short	0x0100
        /*011a*/ 	.byte	0x08
	.zero		1


	//   ....[2]....
        /*011c*/ 	.word	0x000003c0
        /*0120*/ 	.word	0x000000ff
        /*0124*/ 	.word	0x00031820
        /*0128*/ 	.short	0x0100
        /*012a*/ 	.byte	0x08
	.zero		1


	//   ....[3]....
        /*012c*/ 	.word	0x000003d0
        /*0130*/ 	.word	0x000000ff
        /*0134*/ 	.word	0x00031818
        /*0138*/ 	.short	0x0100
        /*013a*/ 	.byte	0x08
	.zero		1


	//   ....[4]....
        /*013c*/ 	.word	0x000003e0
        /*0140*/ 	.word	0x000000ff
        /*0144*/ 	.word	0x00031828
        /*0148*/ 	.short	0x0100
        /*014a*/ 	.byte	0x08
	.zero		1


	//   ....[5]....
        /*014c*/ 	.word	0x00000510
        /*0150*/ 	.word	0x000000ff
        /*0154*/ 	.word	0x00031830
        /*0158*/ 	.short	0x0100
        /*015a*/ 	.byte	0x08
	.zero		1


	//   ....[6]....
        /*015c*/ 	.word	0x00000520
        /*0160*/ 	.word	0x000000ff
        /*0164*/ 	.word	0x00031838
        /*0168*/ 	.short	0x0100
        /*016a*/ 	.byte	0x08
	.zero		1


	//   ....[7]....
        /*016c*/ 	.word	0x00000f00
        /*0170*/ 	.word	0x00000011
        /*0174*/ 	.word	0x00031800
        /*0178*/ 	.short	0x010a
        /*017a*/ 	.byte	0x3f
	.zero		1


	//   ....[8]....
        /*017c*/ 	.word	0x00001000
        /*0180*/ 	.word	0x00000011
        /*0184*/ 	.word	0x00031800
        /*0188*/ 	.short	0x010a
        /*018a*/ 	.byte	0x3f
	.zero		1


	//   ....[9]....
        /*018c*/ 	.word	0x000018a0
        /*0190*/ 	.word	0x00000010
        /*0194*/ 	.word	0x00031810
        /*0198*/ 	.short	0x010a
        /*019a*/ 	.byte	0x3f
	.zero		1


	//   ....[10]....
        /*019c*/ 	.word	0x00001970
        /*01a0*/ 	.word	0x00000010
        /*01a4*/ 	.word	0x00031810
        /*01a8*/ 	.short	0x010a
        /*01aa*/ 	.byte	0x3f
	.zero		1


	//   ....[11]....
        /*01ac*/ 	.word	0x00003ee0
        /*01b0*/ 	.word	0x00000011
        /*01b4*/ 	.word	0x00031830
        /*01b8*/ 	.short	0x010a
        /*01ba*/ 	.byte	0x3f
	.zero		1


	//   ....[12]....
        /*01bc*/ 	.word	0x00003f20
        /*01c0*/ 	.word	0x00000011
        /*01c4*/ 	.word	0x00031830
        /*01c8*/ 	.short	0x010a
        /*01ca*/ 	.byte	0x3f
	.zero		1


	//   ....[13]....
        /*01cc*/ 	.word	0x00009e60
        /*01d0*/ 	.word	0x00000018
        /*01d4*/ 	.word	0x00000000
        /*01d8*/ 	.short	0x0101
        /*01da*/ 	.byte	0x3f
	.zero		1


	//   ....[14]....
        /*01dc*/ 	.word	0x0000a830
        /*01e0*/ 	.word	0x00000010
        /*01e4*/ 	.word	0x00000000
        /*01e8*/ 	.short	0x0101
        /*01ea*/ 	.byte	0x3f
	.zero		1


	//   ....[15]....
        /*01ec*/ 	.word	0x0000dd90
        /*01f0*/ 	.word	0x00000007
        /*01f4*/ 	.word	0x00031820
        /*01f8*/ 	.short	0x010a
        /*01fa*/ 	.byte	0x3f
	.zero		1


	//   ....[16]....
        /*01fc*/ 	.word	0x0000e630
        /*0200*/ 	.word	0x00000007
        /*0204*/ 	.word	0x00031838
        /*0208*/ 	.short	0x010a
        /*020a*/ 	.byte	0x3f
	.zero		1


	//   ....[17]....
        /*020c*/ 	.word	0x0000e9c0
        /*0210*/ 	.word	0x00000013
        /*0214*/ 	.word	0x00031820
        /*0218*/ 	.short	0x010a
        /*021a*/ 	.byte	0x3f
	.zero		1


	//   ....[18]....
        /*021c*/ 	.word	0x0000eda0
        /*0220*/ 	.word	0x00000007
        /*0224*/ 	.word	0x00031838
        /*0228*/ 	.short	0x010a
        /*022a*/ 	.byte	0x3f
	.zero		1


	//   ....[19]....
        /*022c*/ 	.word	0x0000f260
        /*0230*/ 	.word	0x00000003
        /*0234*/ 	.word	0x00000000
        /*0238*/ 	.short	0x010a
        /*023a*/ 	.byte	0x3f
	.zero		1


	//   ....[20]....
        /*023c*/ 	.word	0x0000f2f0
        /*0240*/ 	.word	0x00000011
        /*0244*/ 	.word	0x00000000
        /*0248*/ 	.short	0x010a
        /*024a*/ 	.byte	0x3f
	.zero		1


	//   ....[21]....
        /*024c*/ 	.word	0x0000f340
        /*0250*/ 	.word	0x00000005
        /*0254*/ 	.word	0x00031838
        /*0258*/ 	.short	0x010a
        /*025a*/ 	.byte	0x3f
	.zero		1


	//   ....[22]....
        /*025c*/ 	.word	0x0000f3a0
        /*0260*/ 	.word	0x00000011
        /*0264*/ 	.word	0x00031800
        /*0268*/ 	.short	0x010a
        /*026a*/ 	.byte	0x3f
	.zero		1


	//   ....[23]....
        /*026c*/ 	.word	0x0000f3f0
        /*0270*/ 	.word	0x00000010
        /*0274*/ 	.word	0x00031810
        /*0278*/ 	.short	0x010a
        /*027a*/ 	.byte	0x3f
	.zero		1


	//   ....[24]....
        /*027c*/ 	.word	0x0000f440
        /*0280*/ 	.word	0x00000011
        /*0284*/ 	.word	0x00031830
        /*0288*/ 	.short	0x010a
        /*028a*/ 	.byte	0x3f
	.zero		1


	//   ....[25]....
        /*028c*/ 	.word	0x0000f490
        /*0290*/ 	.word	0x00000007
        /*0294*/ 	.word	0x00031820
        /*0298*/ 	.short	0x010a
        /*029a*/ 	.byte	0x3f
	.zero		1


	//   ....[26]....
        /*029c*/ 	.word	0x0000f4e0
        /*02a0*/ 	.word	0x00000007
        /*02a4*/ 	.word	0x00031838
        /*02a8*/ 	.short	0x010a
        /*02aa*/ 	.byte	0x3f
	.zero		1


	//   ....[27]....
        /*02ac*/ 	.word	0x0000f540
        /*02b0*/ 	.word	0x00000013
        /*02b4*/ 	.word	0x00031820
        /*02b8*/ 	.short	0x010a
        /*02ba*/ 	.byte	0x3f
	.zero		1


	//   ....[28]....
        /*02bc*/ 	.word	0x0000f590
        /*02c0*/ 	.word	0x00000007
        /*02c4*/ 	.word	0x00031838
        /*02c8*/ 	.short	0x010a
        /*02ca*/ 	.byte	0x3f
	.zero		1


	//   ....[29]....
        /*02cc*/ 	.word	0x0000f660
        /*02d0*/ 	.word	0x00000003
        /*02d4*/ 	.word	0x00000000
        /*02d8*/ 	.short	0x010a
        /*02da*/ 	.byte	0x3f
	.zero		1


	//   ....[30]....
        /*02dc*/ 	.word	0x0000f6b0
        /*02e0*/ 	.word	0x00000011
        /*02e4*/ 	.word	0x00000000
        /*02e8*/ 	.short	0x010a
        /*02ea*/ 	.byte	0x3f
	.zero		1


	//----- nvinfo : EIATTR_NUM_MBARRIERS
	.align		4
.L_328:
        /*02ec*/ 	.byte	0x03, 0x38
        /*02ee*/ 	.short	0x0007


	//----- nvinfo : EIATTR_EXIT_INSTR_OFFSETS
	.align		4
        /*02f0*/ 	.byte	0x04, 0x1c
        /*02f2*/ 	.short	(.L_330 - .L_329)


	//   ....[0]....
.L_329:
        /*02f4*/ 	.word	0x00000880


	//   ....[1]....
        /*02f8*/ 	.word	0x0000bdc0


	//   ....[2]....
        /*02fc*/ 	.word	0x0000d6c0


	//   ....[3]....
        /*0300*/ 	.word	0x0000f390


	//----- nvinfo : EIATTR_MAX_THREADS
	.align		4
.L_330:
        /*0304*/ 	.byte	0x04, 0x05
        /*0306*/ 	.short	(.L_332 - .L_331)
.L_331:
        /*0308*/ 	.word	0x00000180
        /*030c*/ 	.word	0x00000001
        /*0310*/ 	.word	0x00000001


	//----- nvinfo : EIATTR_CRS_STACK_SIZE
	.align		4
.L_332:
        /*0314*/ 	.byte	0x04, 0x1e
        /*0316*/ 	.short	(.L_334 - .L_333)
.L_333:
        /*0318*/ 	.word	0x00000000


	//----- nvinfo : EIATTR_CBANK_PARAM_SIZE
	.align		4
.L_334:
        /*031c*/ 	.byte	0x03, 0x19
        /*031e*/ 	.short	0x0970


	//----- nvinfo : EIATTR_PARAM_CBANK
	.align		4
        /*0320*/ 	.byte	0x04, 0x0a
        /*0322*/ 	.short	(.L_336 - .L_335)
	.align		4
.L_335:
        /*0324*/ 	.word	index@(.nv.constant0._ZN7cutlass13device_kernelIN5flash11enable_sm90INS1_16FlashAttnBwdSm90INS1_25CollectiveMainloopBwdSm90ILi2ELi1ELi1EN4cute5tupleIJNS5_1CILi1EEES8_S8_EEENS6_IJNS7_ILi64EEENS7_ILi80EEENS7_ILi256EEEEEENS_10bfloat16_tEfNS_4arch4Sm90ELb1ELb0ELb1ELb0ELb0ELb0ELb1ELb1ELi2ELi1ELi1ELi1ELb0EEENS1_21CollectiveEpilogueBwdISD_SE_SG_Li256ELb0ELb1ELi2EEENS1_25SingleTileBwdLPTSchedulerILb0ELi80ELb0EEEEEEEEEvNT_6ParamsE)
        /*0328*/ 	.short	0x0210
        /*032a*/ 	.short	0x0970


	//----- nvinfo : EIATTR_SW_WAR
	.align		4
.L_336:
        /*032c*/ 	.byte	0x04, 0x36
        /*032e*/ 	.short	(.L_338 - .L_337)
.L_337:
        /*0330*/ 	.word	0x00000008
.L_338:


//--------------------- .nv.info._ZN7cutlass13device_kernelIN5flash11enable_sm90INS1_16FlashAttnBwdSm90INS1_25CollectiveMainloopBwdSm90ILi2ELi1ELi1EN4cute5tupleIJNS5_1CILi1EEES8_S8_EEENS6_IJNS7_ILi64EEENS7_ILi80EEENS7_ILi256EEEEEENS_10bfloat16_tEfNS_4arch4Sm90ELb1ELb0ELb1ELb0ELb0ELb0ELb1ELb1ELi2ELi1ELi1ELi1ELb0EEENS1_24CollectiveEpilogueBwdGQAISD_fSG_Li256ELb0ELb0EEENS1_25SingleTileBwdLPTSchedulerILb0ELi80ELb0EEEEEEEEEvNT_6ParamsE --------------------------
	.section	.nv.info._ZN7cutlass13device_kernelIN5flash11enable_sm90INS1_16FlashAttnBwdSm90INS1_25CollectiveMainloopBwdSm90ILi2ELi1ELi1EN4cute5tupleIJNS5_1CILi1EEES8_S8_EEENS6_IJNS7_ILi64EEENS7_ILi80EEENS7_ILi256EEEEEENS_10bfloat16_tEfNS_4arch4Sm90ELb1ELb0ELb1ELb0ELb0ELb0ELb1ELb1ELi2ELi1ELi1ELi1ELb0EEENS1_24CollectiveEpilogueBwdGQAISD_fSG_Li256ELb0ELb0EEENS1_25SingleTileBwdLPTSchedulerILb0ELi80ELb0EEEEEEEEEvNT_6ParamsE,"",@"SHT_CUDA_INFO"
	.sectionflags	@""
	.align	4


	//----- nvinfo : EIATTR_CUDA_API_VERSION
	.align		4
        /*0000*/ 	.byte	0x04, 0x37
        /*0002*/ 	.short	(.L_340 - .L_339)
.L_339:
        /*0004*/ 	.word	0x00000082


	//----- nvinfo : EIATTR_KPARAM_INFO
	.align		4
.L_340:
        /*0008*/ 	.byte	0x04, 0x17
        /*000a*/ 	.short	(.L_342 - .L_341)
.L_341:
        /*000c*/ 	.word	0x00000000
        /*0010*/ 	.short	0x0000
        /*0012*/ 	.short	0x0070
        /*0014*/ 	.byte	0x00, 0xf0, 0x01, 0x1c


	//----- nvinfo : EIATTR_SPARSE_MMA_MASK
	.align		4
.L_342:
        /*0018*/ 	.byte	0x03, 0x50
        /*001a*/ 	.short	0x0000


	//----- nvinfo : EIATTR_MAXREG_COUNT
	.align		4
        /*001c*/ 	.byte	0x03, 0x1b
        /*001e*/ 	.short	0x00a8


	//----- nvinfo : EIATTR_NUM_BARRIERS
	.align		4
        /*0020*/ 	.byte	0x02, 0x4c
        /*0022*/ 	.byte	0x0a
	.zero		1


	//----- nvinfo : EIATTR_ANNOTATIONS
	.align		4
        /*0024*/ 	.byte	0x04, 0x55
        /*0026*/ 	.short	(.L_344 - .L_343)


	//   ....[0]....
.L_343:
        /*0028*/ 	.word	0x00000001
        /*002c*/ 	.byte	0xf0, 0x06, 0x00, 0x00, 0x01, 0x00, 0x00, 0x00, 0x90, 0x07, 0x00, 0x00, 0x01, 0x00, 0x00, 0x00
        /* <DEDUP_REMOVED lines=8> */
        /*00bc*/ 	.byte	0xb0, 0xa4, 0x00, 0x00, 0x01, 0x00, 0x00, 0x00, 0x30, 0xa5, 0x00, 0x00


	//----- nvinfo : EIATTR_MERCURY_ISA_VERSION
	.align		4
.L_344:
        /*00c8*/ 	.byte	0x03, 0x5f
        /*00ca*/ 	.short	0x0101


	//----- nvinfo : EIATTR_INT_WARP_WIDE_INSTR_OFFSETS
	.align		4
        /*00cc*/ 	.byte	0x04, 0x31
        /*00ce*/ 	.short	(.L_346 - .L_345)


	//   ....[0]....
.L_345:
        /*00d0*/ 	.word	0x00000180


	//   ....[1]....
        /*00d4*/ 	.word	0x00000230


	//----- nvinfo : EIATTR_COOP_GROUP_MASK_REGIDS
	.align		4
.L_346:
        /*00d8*/ 	.byte	0x04, 0x29
        /*00da*/ 	.short	(.L_348 - .L_347)


	//   ....[0]....
.L_347:
        /*00dc*/ 	.word	0xffffffff


	//   ....[1]....
        /*00e0*/ 	.word	0xffffffff


	//   ....[2]....
        /*00e4*/ 	.word	0xffffffff


	//   ....[3]....
        /*00e8*/ 	.word	0xffffffff


	//   ....[4]....
        /*00ec*/ 	.word	0xffffffff


	//   ....[5]....
        /*00f0*/ 	.word	0xffffffff


	//----- nvinfo : EIATTR_COOP_GROUP_INSTR_OFFSETS
	.align		4
.L_348:
        /*00f4*/ 	.byte	0x04, 0x28
        /*00f6*/ 	.short	(.L_350 - .L_349)


	//   ....[0]....
.L_349:
        /*00f8*/ 	.word	0x00000060


	//   ....[1]....
        /*00fc*/ 	.word	0x00000190


	//   ....[2]....
        /*0100*/ 	.word	0x00000240


	//   ....[3]....
        /*0104*/ 	.word	0x000003a0


	//   ....[4]....
        /*0108*/ 	.word	0x00000fe0


	//   ....[5]....
        /*010c*/ 	.word	0x00009520


	//----- nvinfo : EIATTR_REG_RECONFIG
	.align		4
.L_350:
        /*0110*/ 	.byte	0x01, 0x54
	.zero		2


	//----- nvinfo : EIATTR_MBARRIER_INSTR_OFFSETS
	.align		4
        /*0114*/ 	.byte	0x04, 0x39
        /*0116*/ 	.short	(.L_352 - .L_351)


	//   ....[0]....
.L_351:
        /*0118*/ 	.word	0x00000260
        /*011c*/ 	.word	0x000000ff
        /*0120*/ 	.word	0x00031800
        /*0124*/ 	.short	0x0100
        /*0126*/ 	.byte	0x06
	.zero		1


	//   ....[1]....
        /*0128*/ 	.word	0x00000350
        /*012c*/ 	.word	0x000000ff
        /*0130*/ 	.word	0x00031810
        /*0134*/ 	.short	0x0100
        /*0136*/ 	.byte	0x08
	.zero		1


	//   ....[2]....
        /*0138*/ 	.word	0x00000360
        /*013c*/ 	.word	0x000000ff
        /*0140*/ 	.word	0x00031820
        /*0144*/ 	.short	0x0100
        /*0146*/ 	.byte	0x08
	.zero		1


	//   ....[3]....
        /*0148*/ 	.word	0x00000370
        /*014c*/ 	.word	0x000000ff
        /*0150*/ 	.word	0x00031818
        /*0154*/ 	.short	0x0100
        /*0156*/ 	.byte	0x08
	.zero		1


	//   ....[4]....
        /*0158*/ 	.word	0x00000380
        /*015c*/ 	.word	0x000000ff
        /*0160*/ 	.word	0x00031828
        /*0164*/ 	.short	0x0100
        /*0166*/ 	.byte	0x08
	.zero		1


	//   ....[5]....
        /*0168*/ 	.word	0x000004b0
        /*016c*/ 	.word	0x000000ff
        /*0170*/ 	.word	0x00031830
        /*0174*/ 	.short	0x0100
        /*0176*/ 	.byte	0x08
	.zero		1


	//   ....[6]....
        /*0178*/ 	.word	0x000004c0
        /*017c*/ 	.word	0x000000ff
        /*0180*/ 	.word	0x00031838
        /*0184*/ 	.short	0x0100
        /*0186*/ 	.byte	0x08
	.zero		1


	//   ....[7]....
        /*0188*/ 	.word	0x00000f60
        /*018c*/ 	.word	0x00000011
        /*0190*/ 	.word	0x00031800
        /*0194*/ 	.short	0x010a
        /*0196*/ 	.byte	0x3f
	.zero		1


	//   ....[8]....
        /*0198*/ 	.word	0x00001060
        /*019c*/ 	.word	0x00000011
        /*01a0*/ 	.word	0x00031800
        /*01a4*/ 	.short	0x010a
        /*01a6*/ 	.byte	0x3f
	.zero		1


	//   ....[9]....
        /*01a8*/ 	.word	0x00001960
        /*01ac*/ 	.word	0x00000010
        /*01b0*/ 	.word	0x00031810
        /*01b4*/ 	.short	0x010a
        /*01b6*/ 	.byte	0x3f
	.zero		1


	//   ....[10]....
        /*01b8*/ 	.word	0x00001a20
        /*01bc*/ 	.word	0x00000010
        /*01c0*/ 	.word	0x00031810
        /*01c4*/ 	.short	0x010a
        /*01c6*/ 	.byte	0x3f
	.zero		1


	//   ....[11]....
        /*01c8*/ 	.word	0x000035b0
        /*01cc*/ 	.word	0x00000011
        /*01d0*/ 	.word	0x00031830
        /*01d4*/ 	.short	0x010a
        /*01d6*/ 	.byte	0x3f
	.zero		1


	//   ....[12]....
        /*01d8*/ 	.word	0x00003670
        /*01dc*/ 	.word	0x00000011
        /*01e0*/ 	.word	0x00031830
        /*01e4*/ 	.short	0x010a
        /*01e6*/ 	.byte	0x3f
	.zero		1


	//   ....[13]....
        /*01e8*/ 	.word	0x00007fe0
        /*01ec*/ 	.word	0x00000018
        /*01f0*/ 	.word	0x00000000
        /*01f4*/ 	.short	0x0101
        /*01f6*/ 	.byte	0x3f
	.zero		1


	//   ....[14]....
        /*01f8*/ 	.word	0x000086d0
        /*01fc*/ 	.word	0x00000010
        /*0200*/ 	.word	0x00000000
        /*0204*/ 	.short	0x0101
        /*0206*/ 	.byte	0x3f
	.zero		1


	//   ....[15]....
        /*0208*/ 	.word	0x00009b90
        /*020c*/ 	.word	0x00000007
        /*0210*/ 	.word	0x00031820
        /*0214*/ 	.short	0x010a
        /*0216*/ 	.byte	0x3f
	.zero		1


	//   ....[16]....
        /*0218*/ 	.word	0x0000a430
        /*021c*/ 	.word	0x00000007
        /*0220*/ 	.word	0x00031838
        /*0224*/ 	.short	0x010a
        /*0226*/ 	.byte	0x3f
	.zero		1


	//   ....[17]....
        /*0228*/ 	.word	0x0000a7c0
        /*022c*/ 	.word	0x00000013
        /*0230*/ 	.word	0x00031820
        /*0234*/ 	.short	0x010a
        /*0236*/ 	.byte	0x3f
	.zero		1


	//   ....[18]....
        /*0238*/ 	.word	0x0000aba0
        /*023c*/ 	.word	0x00000007
        /*0240*/ 	.word	0x00031838
        /*0244*/ 	.short	0x010a
        /*0246*/ 	.byte	0x3f
	.zero		1


	//   ....[19]....
        /*0248*/ 	.word	0x0000b040
        /*024c*/ 	.word	0x00000003
        /*0250*/ 	.word	0x00000000
        /*0254*/ 	.short	0x010a
        /*0256*/ 	.byte	0x3f
	.zero		1


	//   ....[20]....
        /*0258*/ 	.word	0x0000b0d0
        /*025c*/ 	.word	0x00000011
        /*0260*/ 	.word	0x00000000
        /*0264*/ 	.short	0x010a
        /*0266*/ 	.byte	0x3f
	.zero		1


	//   ....[21]....
        /*0268*/ 	.word	0x0000b120
        /*026c*/ 	.word	0x00000004
        /*0270*/ 	.word	0x00031838
        /*0274*/ 	.short	0x010a
        /*0276*/ 	.byte	0x3f
	.zero		1


	//   ....[22]....
        /*0278*/ 	.word	0x0000b180
        /*027c*/ 	.word	0x00000011
        /*0280*/ 	.word	0x00031800
        /*0284*/ 	.short	0x010a
        /*0286*/ 	.byte	0x3f
	.zero		1


	//   ....[23]....
        /*0288*/ 	.word	0x0000b1d0
        /*028c*/ 	.word	0x00000010
        /*0290*/ 	.word	0x00031810
        /*0294*/ 	.short	0x010a
        /*0296*/ 	.byte	0x3f
	.zero		1


	//   ....[24]....
        /*0298*/ 	.word	0x0000b220
        /*029c*/ 	.word	0x00000011
        /*02a0*/ 	.word	0x00031830
        /*02a4*/ 	.short	0x010a
        /*02a6*/ 	.byte	0x3f
	.zero		1


	//   ....[25]....
        /*02a8*/ 	.word	0x0000b270
        /*02ac*/ 	.word	0x00000007
        /*02b0*/ 	.word	0x00031820
        /*02b4*/ 	.short	0x010a
        /*02b6*/ 	.byte	0x3f
	.zero		1


	//   ....[26]....
        /*02b8*/ 	.word	0x0000b2c0
        /*02bc*/ 	.word	0x00000007
        /*02c0*/ 	.word	0x00031838
        /*02c4*/ 	.short	0x010a
        /*02c6*/ 	.byte	0x3f
	.zero		1


	//   ....[27]....
        /*02c8*/ 	.word	0x0000b320
        /*02cc*/ 	.word	0x00000013
        /*02d0*/ 	.word	0x00031820
        /*02d4*/ 	.short	0x010a
        /*02d6*/ 	.byte	0x3f
	.zero		1


	//   ....[28]....
        /*02d8*/ 	.word	0x0000b370
        /*02dc*/ 	.word	0x00000007
        /*02e0*/ 	.word	0x00031838
        /*02e4*/ 	.short	0x010a
        /*02e6*/ 	.byte	0x3f
	.zero		1


	//   ....[29]....
        /*02e8*/ 	.word	0x0000b3c0
        /*02ec*/ 	.word	0x00000003
        /*02f0*/ 	.word	0x00000000
        /*02f4*/ 	.short	0x010a
        /*02f6*/ 	.byte	0x3f
	.zero		1


	//   ....[30]....
        /*02f8*/ 	.word	0x0000b410
        /*02fc*/ 	.word	0x00000011
        /*0300*/ 	.word	0x00000000
        /*0304*/ 	.short	0x010a
        /*0306*/ 	.byte	0x3f
	.zero		1


	//----- nvinfo : EIATTR_NUM_MBARRIERS
	.align		4
.L_352:
        /*0308*/ 	.byte	0x03, 0x38
        /*030a*/ 	.short	0x0007


	//----- nvinfo : EIATTR_EXIT_INSTR_OFFSETS
	.align		4
        /*030c*/ 	.byte	0x04, 0x1c
        /*030e*/ 	.short	(.L_354 - .L_353)


	//   ....[0]....
.L_353:
        /*0310*/ 	.word	0x0000b170


	//----- nvinfo : EIATTR_MAX_THREADS
	.align		4
.L_354:
        /*0314*/ 	.byte	0x04, 0x05
        /*0316*/ 	.short	(.L_356 - .L_355)
.L_355:
        /*0318*/ 	.word	0x00000180
        /*031c*/ 	.word	0x00000001
        /*0320*/ 	.word	0x00000001


	//----- nvinfo : EIATTR_CRS_STACK_SIZE
	.align		4
.L_356:
        /*0324*/ 	.byte	0x04, 0x1e
        /*0326*/ 	.short	(.L_358 - .L_357)
.L_357:
        /*0328*/ 	.word	0x00000000


	//----- nvinfo : EIATTR_CBANK_PARAM_SIZE
	.align		4
.L_358:
        /*032c*/ 	.byte	0x03, 0x19
        /*032e*/ 	.short	0x0770


	//----- nvinfo : EIATTR_PARAM_CBANK
	.align		4
        /*0330*/ 	.byte	0x04, 0x0a
        /*0332*/ 	.short	(.L_360 - .L_359)
	.align		4
.L_359:
        /*0334*/ 	.word	index@(.nv.constant0._ZN7cutlass13device_kernelIN5flash11enable_sm90INS1_16FlashAttnBwdSm90INS1_25CollectiveMainloopBwdSm90ILi2ELi1ELi1EN4cute5tupleIJNS5_1CILi1EEES8_S8_EEENS6_IJNS7_ILi64EEENS7_ILi80EEENS7_ILi256EEEEEENS_10bfloat16_tEfNS_4arch4Sm90ELb1ELb0ELb1ELb0ELb0ELb0ELb1ELb1ELi2ELi1ELi1ELi1ELb0EEENS1_24CollectiveEpilogueBwdGQAISD_fSG_Li256ELb0ELb0EEENS1_25SingleTileBwdLPTSchedulerILb0ELi80ELb0EEEEEEEEEvNT_6ParamsE)
        /*0338*/ 	.short	0x0210
        /*033a*/ 	.short	0x0770


	//----- nvinfo : EIATTR_SW_WAR
	.align		4
.L_360:
        /*033c*/ 	.byte	0x04, 0x36
        /*033e*/ 	.short	(.L_362 - .L_361)
.L_361:
        /*0340*/ 	.word	0x00000008
.L_362:


//--------------------- .nv.info._ZN7cutlass13device_kernelIN5flash22FlashAttnBwdPreprocessIN4cute5tupleIJNS3_1CILi64EEENS5_ILi256EEEEEENS_10bfloat16_tEfNS_4arch4Sm90ELb1ELb0EEEEEvNT_6ParamsE --------------------------
	.section	.nv.info._ZN7cutlass13device_kernelIN5flash22FlashAttnBwdPreprocessIN4cute5tupleIJNS3_1CILi64EEENS5_ILi256EEEEEENS_10bfloat16_tEfNS_4arch4Sm90ELb1ELb0EEEEEvNT_6ParamsE,"",@"SHT_CUDA_INFO"
	.sectionflags	@""
	.align	4


	//----- nvinfo : EIATTR_CUDA_API_VERSION
	.align		4
        /*0000*/ 	.byte	0x04, 0x37
        /*0002*/ 	.short	(.L_364 - .L_363)
.L_363:
        /*0004*/ 	.word	0x00000082


	//----- nvinfo : EIATTR_KPARAM_INFO
	.align		4
.L_364:
        /*0008*/ 	.byte	0x04, 0x17
        /*000a*/ 	.short	(.L_366 - .L_365)
.L_365:
        /*000c*/ 	.word	0x00000000
        /*0010*/ 	.short	0x0000
        /*0012*/ 	.short	0x0000
        /*0014*/ 	.byte	0x00, 0xf0, 0xc1, 0x03


	//----- nvinfo : EIATTR_SPARSE_MMA_MASK
	.align		4
.L_366:
        /*0018*/ 	.byte	0x03, 0x50
        /*001a*/ 	.short	0x0000


	//----- nvinfo : EIATTR_MAXREG_COUNT
	.align		4
        /*001c*/ 	.byte	0x03, 0x1b
        /*001e*/ 	.short	0x0080


	//----- nvinfo : EIATTR_MERCURY_ISA_VERSION
	.align		4
        /*0020*/ 	.byte	0x03, 0x5f
        /*0022*/ 	.short	0x0101


	//----- nvinfo : EIATTR_COOP_GROUP_MASK_REGIDS
	.align		4
        /*0024*/ 	.byte	0x04, 0x29
        /*0026*/ 	.short	(.L_368 - .L_367)


	//   ....[0]....
.L_367:
        /*0028*/ 	.word	0xffffffff


	//   ....[1]....
        /*002c*/ 	.word	0xffffffff


	//   ....[2]....
        /*0030*/ 	.word	0xffffffff


	//   ....[3]....
        /*0034*/ 	.word	0xffffffff


	//   ....[4]....
        /*0038*/ 	.word	0xffffffff


	//   ....[5]....
        /*003c*/ 	.word	0xffffffff


	//   ....[6]....
        /*0040*/ 	.word	0xffffffff


	//   ....[7]....
        /*0044*/ 	.word	0xffffffff


	//   ....[8]....
        /*0048*/ 	.word	0xffffffff


	//   ....[9]....
        /*004c*/ 	.word	0xffffffff


	//   ....[10]....
        /*0050*/ 	.word	0xffffffff


	//   ....[11]....
        /*0054*/ 	.word	0xffffffff


	//   ....[12]....
        /*0058*/ 	.word	0xffffffff


	//   ....[13]....
        /*005c*/ 	.word	0xffffffff


	//   ....[14]....
        /*0060*/ 	.word	0xffffffff


	//   ....[15]....
        /*0064*/ 	.word	0xffffffff


	//----- nvinfo : EIATTR_COOP_GROUP_INSTR_OFFSETS
	.align		4
.L_368:
        /*0068*/ 	.byte	0x04, 0x28
        /*006a*/ 	.short	(.L_370 - .L_369)


	//   ....[0]....
.L_369:
        /*006c*/ 	.word	0x00001e70


	//   ....[1]....
        /*0070*/ 	.word	0x00001ea0


	//   ....[2]....
        /*0074*/ 	.word	0x00001ec0


	//   ....[3]....
        /*0078*/ 	.word	0x00001ed0


	//   ....[4]....
        /*007c*/ 	.word	0x00001f00


	//   ....[5]....
        /*0080*/ 	.word	0x00001f20


	//   ....[6]....
        /*0084*/ 	.word	0x00001f40


	//   ....[7]....
        /*0088*/ 	.word	0x00001f50


	//   ....[8]....
        /*008c*/ 	.word	0x00001f80


	//   ....[9]....
        /*0090*/ 	.word	0x00001fc0


	//   ....[10]....
        /*0094*/ 	.word	0x00001fe0


	//   ....[11]....
        /*0098*/ 	.word	0x00002010


	//   ....[12]....
        /*009c*/ 	.word	0x00002090


	//   ....[13]....
        /*00a0*/ 	.word	0x000020f0


	//   ....[14]....
        /*00a4*/ 	.word	0x00002120


	//   ....[15]....
        /*00a8*/ 	.word	0x00002160


	//----- nvinfo : EIATTR_EXIT_INSTR_OFFSETS
	.align		4
.L_370:
        /*00ac*/ 	.byte	0x04, 0x1c
        /*00ae*/ 	.short	(.L_372 - .L_371)


	//   ....[0]....
.L_371:
        /*00b0*/ 	.word	0x00002760


	//   ....[1]....
        /*00b4*/ 	.word	0x000027e0


	//----- nvinfo : EIATTR_MAX_THREADS
	.align		4
.L_372:
        /*00b8*/ 	.byte	0x04, 0x05
        /*00ba*/ 	.short	(.L_374 - .L_373)
.L_373:
        /*00bc*/ 	.word	0x00000100
        /*00c0*/ 	.word	0x00000001
        /*00c4*/ 	.word	0x00000001


	//----- nvinfo : EIATTR_CRS_STACK_SIZE
	.align		4
.L_374:
        /*00c8*/ 	.byte	0x04, 0x1e
        /*00ca*/ 	.short	(.L_376 - .L_375)
.L_375:
        /*00cc*/ 	.word	0x00000000


	//----- nvinfo : EIATTR_CBANK_PARAM_SIZE
	.align		4
.L_376:
        /*00d0*/ 	.byte	0x03, 0x19
        /*00d2*/ 	.short	0x00f0


	//----- nvinfo : EIATTR_PARAM_CBANK
	.align		4
        /*00d4*/ 	.byte	0x04, 0x0a
        /*00d6*/ 	.short	(.L_378 - .L_377)
	.align		4
.L_377:
        /*00d8*/ 	.word	index@(.nv.constant0._ZN7cutlass13device_kernelIN5flash22FlashAttnBwdPreprocessIN4cute5tupleIJNS3_1CILi64EEENS5_ILi256EEEEEENS_10bfloat16_tEfNS_4arch4Sm90ELb1ELb0EEEEEvNT_6ParamsE)
        /*00dc*/ 	.short	0x0210
        /*00de*/ 	.short	0x00f0


	//----- nvinfo : EIATTR_SW_WAR
	.align		4
.L_378:
        /*00e0*/ 	.byte	0x04, 0x36
        /*00e2*/ 	.short	(.L_380 - .L_379)
.L_379:
        /*00e4*/ 	.word	0x00000008
.L_380:


//--------------------- .nv.info._ZN7cutlass13device_kernelIN5flash11enable_sm90INS1_16FlashAttnBwdSm90INS1_25CollectiveMainloopBwdSm90ILi2ELi1ELi1EN4cute5tupleIJNS5_1CILi1EEES8_S8_EEENS6_IJNS7_ILi64EEENS7_ILi80EEENS7_ILi256EEEEEENS_10bfloat16_tEfNS_4arch4Sm90ELb1ELb0ELb1ELb1ELb0ELb0ELb1ELb1ELi2ELi1ELi1ELi1ELb0EEENS1_21CollectiveEpilogueBwdISD_SE_SG_Li256ELb1ELb1ELi2EEENS1_25SingleTileBwdLPTSchedulerILb1ELi80ELb0EEEEEEEEEvNT_6ParamsE --------------------------
	.section	.nv.info._ZN7cutlass13device_kernelIN5flash11enable_sm90INS1_16FlashAttnBwdSm90INS1_25CollectiveMainloopBwdSm90ILi2ELi1ELi1EN4cute5tupleIJNS5_1CILi1EEES8_S8_EEENS6_IJNS7_ILi64EEENS7_ILi80EEENS7_ILi256EEEEEENS_10bfloat16_tEfNS_4arch4Sm90ELb1ELb0ELb1ELb1ELb0ELb0ELb1ELb1ELi2ELi1ELi1ELi1ELb0EEENS1_21CollectiveEpilogueBwdISD_SE_SG_Li256ELb1ELb1ELi2EEENS1_25SingleTileBwdLPTSchedulerILb1ELi80ELb0EEEEEEEEEvNT_6ParamsE,"",@"SHT_CUDA_INFO"
	.sectionflags	@""
	.align	4


	//----- nvinfo : EIATTR_CUDA_API_VERSION
	.align		4
        /*0000*/ 	.byte	0x04, 0x37
        /*0002*/ 	.short	(.L_382 - .L_381)
.L_381:
        /*0004*/ 	.word	0x00000082


	//----- nvinfo : EIATTR_KPARAM_INFO
	.align		4
.L_382:
        /*0008*/ 	.byte	0x04, 0x17
        /*000a*/ 	.short	(.L_384 - .L_383)
.L_383:
        /*000c*/ 	.word	0x00000000
        /*0010*/ 	.short	0x0000
        /*0012*/ 	.short	0x0070
        /*0014*/ 	.byte	0x00, 0xf0, 0x01, 0x1a


	//----- nvinfo : EIATTR_SPARSE_MMA_MASK
	.align		4
.L_384:
        /*0018*/ 	.byte	0x03, 0x50
        /*001a*/ 	.short	0x0000


	//----- nvinfo : EIATTR_MAXREG_COUNT
	.align		4
        /*001c*/ 	.byte	0x03, 0x1b
        /*001e*/ 	.short	0x00a8


	//----- nvinfo : EIATTR_NUM_BARRIERS
	.align		4
        /*0020*/ 	.byte	0x02, 0x4c
        /*0022*/ 	.byte	0x0a
	.zero		1


	//----- nvinfo : EIATTR_ANNOTATIONS
	.align		4
        /*0024*/ 	.byte	0x04, 0x55
        /*0026*/ 	.short	(.L_386 - .L_385)


	//   ....[0]....
.L_385:
        /* <DEDUP_REMOVED lines=11> */
        /*00cc*/ 	.byte	0xc0, 0xf8, 0x00, 0x00


	//----- nvinfo : EIATTR_MERCURY_ISA_VERSION
	.align		4
.L_386:
        /*00d0*/ 	.byte	0x03, 0x5f
        /*00d2*/ 	.short	0x0101


	//----- nvinfo : EIATTR_INT_WARP_WIDE_INSTR_OFFSETS
	.align		4
        /*00d4*/ 	.byte	0x04, 0x31
        /*00d6*/ 	.short	(.L_388 - .L_387)


	//   ....[0]....
.L_387:
        /*00d8*/ 	.word	0x00000190


	//   ....[1]....
        /*00dc*/ 	.word	0x000001c0


	//----- nvinfo : EIATTR_COOP_GROUP_MASK_REGIDS
	.align		4
.L_388:
        /*00e0*/ 	.byte	0x04, 0x29
        /*00e2*/ 	.short	(.L_390 - .L_389)


	//   ....[0]....
.L_389:
        /*00e4*/ 	.word	0xffffffff


	//   ....[1]....
        /*00e8*/ 	.word	0xffffffff


	//   ....[2]....
        /*00ec*/ 	.word	0xffffffff


	//   ....[3]....
        /*00f0*/ 	.word	0xffffffff


	//   ....[4]....
        /*00f4*/ 	.word	0xffffffff


	//   ....[5]....
        /*00f8*/ 	.word	0xffffffff


	//----- nvinfo : EIATTR_COOP_GROUP_INSTR_OFFSETS
	.align		4
.L_390:
        /*00fc*/ 	.byte	0x04, 0x28
        /*00fe*/ 	.short	(.L_392 - .L_391)


	//   ....[0]....
.L_391:
        /*0100*/ 	.word	0x00000060


	//   ....[1]....
        /*0104*/ 	.word	0x000001a0


	//   ....[2]....
        /*0108*/ 	.word	0x00000220


	//   ....[3]....
        /*010c*/ 	.word	0x00000400


	//   ....[4]....
        /*0110*/ 	.word	0x00001540


	//   ....[5]....
        /*0114*/ 	.word	0x0000d5c0


	//----- nvinfo : EIATTR_REG_RECONFIG
	.align		4
.L_392:
        /*0118*/ 	.byte	0x01, 0x54
	.zero		2


	//----- nvinfo : EIATTR_MBARRIER_INSTR_OFFSETS
	.align		4
        /*011c*/ 	.byte	0x04, 0x39
        /*011e*/ 	.short	(.L_394 - .L_393)


	//   ....[0]....
.L_393:
        /*0120*/ 	.word	0x00000290
        /*0124*/ 	.word	0x000000ff
        /*0128*/ 	.word	0x00031600
        /*012c*/ 	.short	0x0100
        /*012e*/ 	.byte	0x06
	.zero		1


	//   ....[1]....
        /*0130*/ 	.word	0x000003b0
        /*0134*/ 	.word	0x000000ff
        /*0138*/ 	.word	0x00031610
        /*013c*/ 	.short	0x0100
        /*013e*/ 	.byte	0x08
	.zero		1


	//   ....[2]....
        /*0140*/ 	.word	0x000003c0
        /*0144*/ 	.word	0x000000ff
        /*0148*/ 	.word	0x00031620
        /*014c*/ 	.short	0x0100
        /*014e*/ 	.byte	0x08
	.zero		1


	//   ....[3]....
        /*0150*/ 	.word	0x000003d0
        /*0154*/ 	.word	0x000000ff
        /*0158*/ 	.word	0x00031618
        /*015c*/ 	.short	0x0100
        /*015e*/ 	.byte	0x08
	.zero		1


	//   ....[4]....
        /*0160*/ 	.word	0x000003e0
        /*0164*/ 	.word	0x000000ff
        /*0168*/ 	.word	0x00031628
        /*016c*/ 	.short	0x0100
        /*016e*/ 	.byte	0x08
	.zero		1


	//   ....[5]....
        /*0170*/ 	.word	0x00000510
        /*0174*/ 	.word	0x000000ff
        /*0178*/ 	.word	0x00031630
        /*017c*/ 	.short	0x0100
        /*017e*/ 	.byte	0x08
	.zero		1


	//   ....[6]....
        /*0180*/ 	.word	0x00000520
        /*0184*/ 	.word	0x000000ff
        /*0188*/ 	.word	0x00031638
        /*018c*/ 	.short	0x0100
        /*018e*/ 	.byte	0x08
	.zero		1


	//   ....[7]....
        /*0190*/ 	.word	0x00001520
        /*0194*/ 	.word	0x000000e1
        /*0198*/ 	.word	0x00031600
        /*019c*/ 	.short	0x010a
        /*019e*/ 	.byte	0x3f
	.zero		1


	//   ....[8]....
        /*01a0*/ 	.word	0x00001640
        /*01a4*/ 	.word	0x000000e1
        /*01a8*/ 	.word	0x00031600
        /*01ac*/ 	.short	0x010a
        /*01ae*/ 	.byte	0x3f
	.zero		1


	//   ....[9]....
        /*01b0*/ 	.word	0x00001ef0
        /*01b4*/ 	.word	0x000000e0
        /*01b8*/ 	.word	0x00031610
        /*01bc*/ 	.short	0x010a
        /*01be*/ 	.byte	0x3f
	.zero		1


	//   ....[10]....
        /*01c0*/ 	.word	0x00001fb0
        /*01c4*/ 	.word	0x000000e0
        /*01c8*/ 	.word	0x00031610
        /*01cc*/ 	.short	0x010a
        /*01ce*/ 	.byte	0x3f
	.zero		1


	//   ....[11]....
        /*01d0*/ 	.word	0x00003b40
        /*01d4*/ 	.word	0x000000e1
        /*01d8*/ 	.word	0x00031630
        /*01dc*/ 	.short	0x010a
        /*01de*/ 	.byte	0x3f
	.zero		1


	//   ....[12]....
        /*01e0*/ 	.word	0x00003c00
        /*01e4*/ 	.word	0x000000e1
        /*01e8*/ 	.word	0x00031630
        /*01ec*/ 	.short	0x010a
        /*01ee*/ 	.byte	0x3f
	.zero		1


	//   ....[13]....
        /*01f0*/ 	.word	0x000085d0
        /*01f4*/ 	.word	0x00000018
        /*01f8*/ 	.word	0x00000000
        /*01fc*/ 	.short	0x0101
        /*01fe*/ 	.byte	0x3f
	.zero		1


	//   ....[14]....
        /*0200*/ 	.word	0x00008cd0
        /*0204*/ 	.word	0x000000e0
        /*0208*/ 	.word	0x00000000
        /*020c*/ 	.short	0x0101
        /*020e*/ 	.byte	0x3f
	.zero		1


	//   ....[15]....
        /*0210*/ 	.word	0x0000e220
        /*0214*/ 	.word	0x00000006
        /*0218*/ 	.word	0x00031620
        /*021c*/ 	.short	0x010a
        /*021e*/ 	.byte	0x3f
	.zero		1


	//   ....[16]....
        /*0220*/ 	.word	0x0000ec90
        /*0224*/ 	.word	0x00000006
        /*0228*/ 	.word	0x00031638
        /*022c*/ 	.short	0x010a
        /*022e*/ 	.byte	0x3f
	.zero		1


	//   ....[17]....
        /*0230*/ 	.word	0x0000efe0
        /*0234*/ 	.word	0x00000014
        /*0238*/ 	.word	0x00031620
        /*023c*/ 	.short	0x010a
        /*023e*/ 	.byte	0x3f
	.zero		1


	//   ....[18]....
        /*0240*/ 	.word	0x0000f420
        /*0244*/ 	.word	0x00000006
        /*0248*/ 	.word	0x00031638
        /*024c*/ 	.short	0x010a
        /*024e*/ 	.byte	0x3f
	.zero		1


	//   ....[19]....
        /*0250*/ 	.word	0x0000f990
        /*0254*/ 	.word	0x00000005
        /*0258*/ 	.word	0x00000000
        /*025c*/ 	.short	0x010a
        /*025e*/ 	.byte	0x3f
	.zero		1


	//   ....[20]....
        /*0260*/ 	.word	0x0000fa20
        /*0264*/ 	.word	0x00000003
        /*0268*/ 	.word	0x00000000
        /*026c*/ 	.short	0x010a
        /*026e*/ 	.byte	0x3f
	.zero		1


	//   ....[21]....
        /*0270*/ 	.word	0x0000fa70
        /*0274*/ 	.word	0x00000002
        /*0278*/ 	.word	0x00031638
        /*027c*/ 	.short	0x010a
        /*027e*/ 	.byte	0x3f
	.zero		1


	//   ....[22]....
        /*0280*/ 	.word	0x0000fad0
        /*0284*/ 	.word	0x000000e1
        /*0288*/ 	.word	0x00031600
        /*028c*/ 	.short	0x010a
        /*028e*/ 	.byte	0x3f
	.zero		1


	//   ....[23]....
        /*0290*/ 	.word	0x0000fb20
        /*0294*/ 	.word	0x000000e0
        /*0298*/ 	.word	0x00031610
        /*029c*/ 	.short	0x010a
        /*029e*/ 	.byte	0x3f
	.zero		1


	//   ....[24]....
        /*02a0*/ 	.word	0x0000fb70
        /*02a4*/ 	.word	0x000000e1
        /*02a8*/ 	.word	0x00031630
        /*02ac*/ 	.short	0x010a
        /*02ae*/ 	.byte	0x3f
	.zero		1


	//   ....[25]....
        /*02b0*/ 	.word	0x0000fbc0
        /*02b4*/ 	.word	0x00000006
        /*02b8*/ 	.word	0x00031620
        /*02bc*/ 	.short	0x010a
        /*02be*/ 	.byte	0x3f
	.zero		1


	//   ....[26]....
        /*02c0*/ 	.word	0x0000fc10
        /*02c4*/ 	.word	0x00000006
        /*02c8*/ 	.word	0x00031638
        /*02cc*/ 	.short	0x010a
        /*02ce*/ 	.byte	0x3f
	.zero		1


	//   ....[27]....
        /*02d0*/ 	.word	0x0000fc70
        /*02d4*/ 	.word	0x00000014
        /*02d8*/ 	.word	0x00031620
        /*02dc*/ 	.short	0x010a
        /*02de*/ 	.byte	0x3f
	.zero		1


	//   ....[28]....
        /*02e0*/ 	.word	0x0000fcc0
        /*02e4*/ 	.word	0x00000006
        /*02e8*/ 	.word	0x00031638
        /*02ec*/ 	.short	0x010a
        /*02ee*/ 	.byte	0x3f
	.zero		1


	//   ....[29]....
        /*02f0*/ 	.word	0x0000fd10
        /*02f4*/ 	.word	0x00000005
        /*02f8*/ 	.word	0x00000000
        /*02fc*/ 	.short	0x010a
        /*02fe*/ 	.byte	0x3f
	.zero		1


	//   ....[30]....
        /*0300*/ 	.word	0x0000fd60
        /*0304*/ 	.word	0x00000003
        /*0308*/ 	.word	0x00000000
        /*030c*/ 	.short	0x010a
        /*030e*/ 	.byte	0x3f
	.zero		1


	//----- nvinfo : EIATTR_NUM_MBARRIERS
	.align		4
.L_394:
        /*0310*/ 	.byte	0x03, 0x38
        /*0312*/ 	.short	0x0007


	//----- nvinfo : EIATTR_EXIT_INSTR_OFFSETS
	.align		4
        /*0314*/ 	.byte	0x04, 0x1c
        /*0316*/ 	.short	(.L_396 - .L_395)


	//   ....[0]....
.L_395:
        /*0318*/ 	.word	0x0000fac0


	//----- nvinfo : EIATTR_MAX_THREADS
	.align		4
.L_396:
        /*031c*/ 	.byte	0x04, 0x05
        /*031e*/ 	.short	(.L_398 - .L_397)
.L_397:
        /*0320*/ 	.word	0x00000180
        /*0324*/ 	.word	0x00000001
        /*0328*/ 	.word	0x00000001


	//----- nvinfo : EIATTR_CRS_STACK_SIZE
	.align		4
.L_398:
        /*032c*/ 	.byte	0x04, 0x1e
        /*032e*/ 	.short	(.L_400 - .L_399)
.L_399:
        /*0330*/ 	.word	0x00000000


	//----- nvinfo : EIATTR_CBANK_PARAM_SIZE
	.align		4
.L_400:
        /*0334*/ 	.byte	0x03, 0x19
        /*0336*/ 	.short	0x06f0


	//----- nvinfo : EIATTR_PARAM_CBANK
	.align		4
        /*0338*/ 	.byte	0x04, 0x0a
        /*033a*/ 	.short	(.L_402 - .L_401)
	.align		4
.L_401:
        /*033c*/ 	.word	index@(.nv.constant0._ZN7cutlass13device_kernelIN5flash11enable_sm90INS1_16FlashAttnBwdSm90INS1_25CollectiveMainloopBwdSm90ILi2ELi1ELi1EN4cute5tupleIJNS5_1CILi1EEES8_S8_EEENS6_IJNS7_ILi64EEENS7_ILi80EEENS7_ILi256EEEEEENS_10bfloat16_tEfNS_4arch4Sm90ELb1ELb0ELb1ELb1ELb0ELb0ELb1ELb1ELi2ELi1ELi1ELi1ELb0EEENS1_21CollectiveEpilogueBwdISD_SE_SG_Li256ELb1ELb1ELi2EEENS1_25SingleTileBwdLPTSchedulerILb1ELi80ELb0EEEEEEEEEvNT_6ParamsE)
        /*0340*/ 	.short	0x0210
        /*0342*/ 	.short	0x06f0


	//----- nvinfo : EIATTR_SW_WAR
	.align		4
.L_402:
        /*0344*/ 	.byte	0x04, 0x36
        /*0346*/ 	.short	(.L_404 - .L_403)
.L_403:
        /*0348*/ 	.word	0x00000008
.L_404:


//--------------------- .nv.info._ZN7cutlass13device_kernelIN5flash32FlashAttnBwdPostprocessConvertdQIN4cute5tupleIJNS3_1CILi80EEENS5_ILi256EEEEEENS_10bfloat16_tEfNS_4arch4Sm90ELi256ENS3_8TiledMMAINS3_8MMA_AtomIJNS3_4SM904GMMA27MMA_64x16x16_F32BF16BF16_SSILNSF_5MajorE1ELSH_1ELNSF_7ScaleInE1ELSI_1EEEEEENS3_6LayoutINS4_IJNS5_ILi2EEENS5_ILi1EEESN_EEENS4_IJSN_NS5_ILi0EEESP_EEEEENS4_IJNS3_10UnderscoreESS_SS_EEEEELb1EEEEEvNT_6ParamsE --------------------------
	.section	.nv.info._ZN7cutlass13device_kernelIN5flash32FlashAttnBwdPostprocessConvertdQIN4cute5tupleIJNS3_1CILi80EEENS5_ILi256EEEEEENS_10bfloat16_tEfNS_4arch4Sm90ELi256ENS3_8TiledMMAINS3_8MMA_AtomIJNS3_4SM904GMMA27MMA_64x16x16_F32BF16BF16_SSILNSF_5MajorE1ELSH_1ELNSF_7ScaleInE1ELSI_1EEEEEENS3_6LayoutINS4_IJNS5_ILi2EEENS5_ILi1EEESN_EEENS4_IJSN_NS5_ILi0EEESP_EEEEENS4_IJNS3_10UnderscoreESS_SS_EEEEELb1EEEEEvNT_6ParamsE,"",@"SHT_CUDA_INFO"
	.sectionflags	@""
	.align	4


	//----- nvinfo : EIATTR_CUDA_API_VERSION
	.align		4
        /*0000*/ 	.byte	0x04, 0x37
        /*0002*/ 	.short	(.L_406 - .L_405)
.L_405:
        /*0004*/ 	.word	0x00000082


	//----- nvinfo : EIATTR_KPARAM_INFO
	.align		4
.L_406:
        /*0008*/ 	.byte	0x04, 0x17
        /*000a*/ 	.short	(.L_408 - .L_407)
.L_407:
        /*000c*/ 	.word	0x00000000
        /*0010*/ 	.short	0x0000
        /*0012*/ 	.short	0x0000
        /*0014*/ 	.byte	0x00, 0xf0, 0xc1, 0x01


	//----- nvinfo : EIATTR_SPARSE_MMA_MASK
	.align		4
.L_408:
        /*0018*/ 	.byte	0x03, 0x50
        /*001a*/ 	.short	0x0000


	//----- nvinfo : EIATTR_MAXREG_COUNT
	.align		4
        /*001c*/ 	.byte	0x03, 0x1b
        /*001e*/ 	.short	0x0080


	//----- nvinfo : EIATTR_NUM_BARRIERS
	.align		4
        /*0020*/ 	.byte	0x02, 0x4c
        /*0022*/ 	.byte	0x01
	.zero		1


	//----- nvinfo : EIATTR_MERCURY_ISA_VERSION
	.align		4
        /*0024*/ 	.byte	0x03, 0x5f
        /*0026*/ 	.short	0x0101


	//----- nvinfo : EIATTR_MBARRIER_INSTR_OFFSETS
	.align		4
        /*0028*/ 	.byte	0x04, 0x39
        /*002a*/ 	.short	(.L_410 - .L_409)


	//   ....[0]....
.L_409:
        /*002c*/ 	.word	0x00000490
        /*0030*/ 	.word	0x000000ff
        /*0034*/ 	.word	0x0001e000
        /*0038*/ 	.short	0x0100
        /*003a*/ 	.byte	0x06
	.zero		1


	//   ....[1]....
        /*003c*/ 	.word	0x000005a0
        /*0040*/ 	.word	0x00000002
        /*0044*/ 	.word	0x0001e000
        /*0048*/ 	.short	0x010a
        /*004a*/ 	.byte	0x3f
	.zero		1


	//----- nvinfo : EIATTR_NUM_MBARRIERS
	.align		4
.L_410:
        /*004c*/ 	.byte	0x03, 0x38
        /*004e*/ 	.short	0x0001


	//----- nvinfo : EIATTR_EXIT_INSTR_OFFSETS
	.align		4
        /*0050*/ 	.byte	0x04, 0x1c
        /*0052*/ 	.short	(.L_412 - .L_411)


	//   ....[0]....
.L_411:
        /*0054*/ 	.word	0x000001a0


	//   ....[1]....
        /*0058*/ 	.word	0x00001e40


	//   ....[2]....
        /*005c*/ 	.word	0x00001f10


	//----- nvinfo : EIATTR_MAX_THREADS
	.align		4
.L_412:
        /*0060*/ 	.byte	0x04, 0x05
        /*0062*/ 	.short	(.L_414 - .L_413)
.L_413:
        /*0064*/ 	.word	0x00000100
        /*0068*/ 	.word	0x00000001
        /*006c*/ 	.word	0x00000001


	//----- nvinfo : EIATTR_CRS_STACK_SIZE
	.align		4
.L_414:
        /*0070*/ 	.byte	0x04, 0x1e
        /*0072*/ 	.short	(.L_416 - .L_415)
.L_415:
        /*0074*/ 	.word	0x00000000


	//----- nvinfo : EIATTR_CBANK_PARAM_SIZE
	.align		4
.L_416:
        /*0078*/ 	.byte	0x03, 0x19
        /*007a*/ 	.short	0x0070


	//----- nvinfo : EIATTR_PARAM_CBANK
	.align		4
        /*007c*/ 	.byte	0x04, 0x0a
        /*007e*/ 	.short	(.L_418 - .L_417)
	.align		4
.L_417:
        /*0080*/ 	.word	index@(.nv.constant0._ZN7cutlass13device_kernelIN5flash32FlashAttnBwdPostprocessConvertdQIN4cute5tupleIJNS3_1CILi80EEENS5_ILi256EEEEEENS_10bfloat16_tEfNS_4arch4Sm90ELi256ENS3_8TiledMMAINS3_8MMA_AtomIJNS3_4SM904GMMA27MMA_64x16x16_F32BF16BF16_SSILNSF_5MajorE1ELSH_1ELNSF_7ScaleInE1ELSI_1EEEEEENS3_6LayoutINS4_IJNS5_ILi2EEENS5_ILi1EEESN_EEENS4_IJSN_NS5_ILi0EEESP_EEEEENS4_IJNS3_10UnderscoreESS_SS_EEEEELb1EEEEEvNT_6ParamsE)
        /*0084*/ 	.short	0x0210
        /*0086*/ 	.short	0x0070


	//----- nvinfo : EIATTR_SW_WAR
	.align		4
.L_418:
        /*0088*/ 	.byte	0x04, 0x36
        /*008a*/ 	.short	(.L_420 - .L_419)
.L_419:
        /*008c*/ 	.word	0x00000008
.L_420:


//--------------------- .nv.info._ZN7cutlass13device_kernelIN5flash32FlashAttnBwdPostprocessConvertdQIN4cute5tupleIJNS3_1CILi64EEENS5_ILi256EEEEEENS_10bfloat16_tEfNS_4arch4Sm90ELi256ENS3_8TiledMMAINS3_8MMA_AtomIJNS3_4SM904GMMA27MMA_64x64x16_F32BF16BF16_SSILNSF_5MajorE1ELSH_0ELNSF_7ScaleInE1ELSI_1EEEEEENS3_6LayoutINS4_IJNS5_ILi2EEENS5_ILi1EEESN_EEENS4_IJSN_NS5_ILi0EEESP_EEEEENS4_IJNS3_10UnderscoreESS_SS_EEEEELb1EEEEEvNT_6ParamsE --------------------------
	.section	.nv.info._ZN7cutlass13device_kernelIN5flash32FlashAttnBwdPostprocessConvertdQIN4cute5tupleIJNS3_1CILi64EEENS5_ILi256EEEEEENS_10bfloat16_tEfNS_4arch4Sm90ELi256ENS3_8TiledMMAINS3_8MMA_AtomIJNS3_4SM904GMMA27MMA_64x64x16_F32BF16BF16_SSILNSF_5MajorE1ELSH_0ELNSF_7ScaleInE1ELSI_1EEEEEENS3_6LayoutINS4_IJNS5_ILi2EEENS5_ILi1EEESN_EEENS4_IJSN_NS5_ILi0EEESP_EEEEENS4_IJNS3_10UnderscoreESS_SS_EEEEELb1EEEEEvNT_6ParamsE,"",@"SHT_CUDA_INFO"
	.sectionflags	@""
	.align	4


	//----- nvinfo : EIATTR_CUDA_API_VERSION
	.align		4
        /*0000*/ 	.byte	0x04, 0x37
        /*0002*/ 	.short	(.L_422 - .L_421)
.L_421:
        /*0004*/ 	.word	0x00000082


	//----- nvinfo : EIATTR_KPARAM_INFO
	.align		4
.L_422:
        /*0008*/ 	.byte	0x04, 0x17
        /*000a*/ 	.short	(.L_424 - .L_423)
.L_423:
        /*000c*/ 	.word	0x00000000
        /*0010*/ 	.short	0x0000
        /*0012*/ 	.short	0x0000
        /*0014*/ 	.byte	0x00, 0xf0, 0xc1, 0x01


	//----- nvinfo : EIATTR_SPARSE_MMA_MASK
	.align		4
.L_424:
        /*0018*/ 	.byte	0x03, 0x50
        /*001a*/ 	.short	0x0000


	//----- nvinfo : EIATTR_MAXREG_COUNT
	.align		4
        /*001c*/ 	.byte	0x03, 0x1b
        /*001e*/ 	.short	0x0080


	//----- nvinfo : EIATTR_NUM_BARRIERS
	.align		4
        /*0020*/ 	.byte	0x02, 0x4c
        /*0022*/ 	.byte	0x01
	.zero		1


	//----- nvinfo : EIATTR_MERCURY_ISA_VERSION
	.align		4
        /*0024*/ 	.byte	0x03, 0x5f
        /*0026*/ 	.short	0x0101


	//----- nvinfo : EIATTR_MBARRIER_INSTR_OFFSETS
	.align		4
        /*0028*/ 	.byte	0x04, 0x39
        /*002a*/ 	.short	(.L_426 - .L_425)


	//   ....[0]....
.L_425:
        /*002c*/ 	.word	0x000004a0
        /*0030*/ 	.word	0x000000ff
        /*0034*/ 	.word	0x00018000
        /*0038*/ 	.short	0x0100
        /*003a*/ 	.byte	0x06
	.zero		1


	//   ....[1]....
        /*003c*/ 	.word	0x000005b0
        /*0040*/ 	.word	0x00000002
        /*0044*/ 	.word	0x00018000
        /*0048*/ 	.short	0x010a
        /*004a*/ 	.byte	0x3f
	.zero		1


	//----- nvinfo : EIATTR_NUM_MBARRIERS
	.align		4
.L_426:
        /*004c*/ 	.byte	0x03, 0x38
        /*004e*/ 	.short	0x0001


	//----- nvinfo : EIATTR_EXIT_INSTR_OFFSETS
	.align		4
        /*0050*/ 	.byte	0x04, 0x1c
        /*0052*/ 	.short	(.L_428 - .L_427)


	//   ....[0]....
.L_427:
        /*0054*/ 	.word	0x000001b0


	//   ....[1]....
        /*0058*/ 	.word	0x00001970


	//   ....[2]....
        /*005c*/ 	.word	0x00001a40


	//----- nvinfo : EIATTR_MAX_THREADS
	.align		4
.L_428:
        /*0060*/ 	.byte	0x04, 0x05
        /*0062*/ 	.short	(.L_430 - .L_429)
.L_429:
        /*0064*/ 	.word	0x00000100
        /*0068*/ 	.word	0x00000001
        /*006c*/ 	.word	0x00000001


	//----- nvinfo : EIATTR_CRS_STACK_SIZE
	.align		4
.L_430:
        /*0070*/ 	.byte	0x04, 0x1e
        /*0072*/ 	.short	(.L_432 - .L_431)
.L_431:
        /*0074*/ 	.word	0x00000000


	//----- nvinfo : EIATTR_CBANK_PARAM_SIZE
	.align		4
.L_432:
        /*0078*/ 	.byte	0x03, 0x19
        /*007a*/ 	.short	0x0070


	//----- nvinfo : EIATTR_PARAM_CBANK
	.align		4
        /*007c*/ 	.byte	0x04, 0x0a
        /*007e*/ 	.short	(.L_434 - .L_433)
	.align		4
.L_433:
        /*0080*/ 	.word	index@(.nv.constant0._ZN7cutlass13device_kernelIN5flash32FlashAttnBwdPostprocessConvertdQIN4cute5tupleIJNS3_1CILi64EEENS5_ILi256EEEEEENS_10bfloat16_tEfNS_4arch4Sm90ELi256ENS3_8TiledMMAINS3_8MMA_AtomIJNS3_4SM904GMMA27MMA_64x64x16_F32BF16BF16_SSILNSF_5MajorE1ELSH_0ELNSF_7ScaleInE1ELSI_1EEEEEENS3_6LayoutINS4_IJNS5_ILi2EEENS5_ILi1EEESN_EEENS4_IJSN_NS5_ILi0EEESP_EEEEENS4_IJNS3_10UnderscoreESS_SS_EEEEELb1EEEEEvNT_6ParamsE)
        /*0084*/ 	.short	0x0210
        /*0086*/ 	.short	0x0070


	//----- nvinfo : EIATTR_SW_WAR
	.align		4
.L_434:
        /*0088*/ 	.byte	0x04, 0x36
        /*008a*/ 	.short	(.L_436 - .L_435)
.L_435:
        /*008c*/ 	.word	0x00000008
.L_436:


//--------------------- .nv.info._ZN7cutlass13device_kernelIN5flash11enable_sm90INS1_16FlashAttnBwdSm90INS1_25CollectiveMainloopBwdSm90ILi2ELi1ELi1EN4cute5tupleIJNS5_1CILi1EEES8_S8_EEENS6_IJNS7_ILi64EEENS7_ILi80EEENS7_ILi256EEEEEENS_10bfloat16_tEfNS_4arch4Sm90ELb1ELb0ELb1ELb1ELb0ELb0ELb1ELb1ELi2ELi1ELi1ELi1ELb0EEENS1_24CollectiveEpilogueBwdGQAISD_fSG_Li256ELb1ELb0EEENS1_25SingleTileBwdLPTSchedulerILb1ELi80ELb0EEEEEEEEEvNT_6ParamsE --------------------------
	.section	.nv.info._ZN7cutlass13device_kernelIN5flash11enable_sm90INS1_16FlashAttnBwdSm90INS1_25CollectiveMainloopBwdSm90ILi2ELi1ELi1EN4cute5tupleIJNS5_1CILi1EEES8_S8_EEENS6_IJNS7_ILi64EEENS7_ILi80EEENS7_ILi256EEEEEENS_10bfloat16_tEfNS_4arch4Sm90ELb1ELb0ELb1ELb1ELb0ELb0ELb1ELb1ELi2ELi1ELi1ELi1ELb0EEENS1_24CollectiveEpilogueBwdGQAISD_fSG_Li256ELb1ELb0EEENS1_25SingleTileBwdLPTSchedulerILb1ELi80ELb0EEEEEEEEEvNT_6ParamsE,"",@"SHT_CUDA_INFO"
	.sectionflags	@""
	.align	4


	//----- nvinfo : EIATTR_CUDA_API_VERSION
	.align		4
        /*0000*/ 	.byte	0x04, 0x37
        /*0002*/ 	.short	(.L_438 - .L_437)
.L_437:
        /*0004*/ 	.word	0x00000082


	//----- nvinfo : EIATTR_KPARAM_INFO
	.align		4
.L_438:
        /*0008*/ 	.byte	0x04, 0x17
        /*000a*/ 	.short	(.L_440 - .L_439)
.L_439:
        /*000c*/ 	.word	0x00000000
        /*0010*/ 	.short	0x0000
        /*0012*/ 	.short	0x0070
        /*0014*/ 	.byte	0x00, 0xf0, 0x01, 0x1c


	//----- nvinfo : EIATTR_SPARSE_MMA_MASK
	.align		4
.L_440:
        /*0018*/ 	.byte	0x03, 0x50
        /*001a*/ 	.short	0x0000


	//----- nvinfo : EIATTR_MAXREG_COUNT
	.align		4
        /*001c*/ 	.byte	0x03, 0x1b
        /*001e*/ 	.short	0x00a8


	//----- nvinfo : EIATTR_NUM_BARRIERS
	.align		4
        /*0020*/ 	.byte	0x02, 0x4c
        /*0022*/ 	.byte	0x0a
	.zero		1


	//----- nvinfo : EIATTR_ANNOTATIONS
	.align		4
        /*0024*/ 	.byte	0x04, 0x55
        /*0026*/ 	.short	(.L_442 - .L_441)


	//   ....[0]....
.L_441:
        /* <DEDUP_REMOVED lines=11> */


	//----- nvinfo : EIATTR_MERCURY_ISA_VERSION
	.align		4
.L_442:
        /*00c0*/ 	.byte	0x03, 0x5f
        /*00c2*/ 	.short	0x0101


	//----- nvinfo : EIATTR_INT_WARP_WIDE_INSTR_OFFSETS
	.align		4
        /*00c4*/ 	.byte	0x04, 0x31
        /*00c6*/ 	.short	(.L_444 - .L_443)


	//   ....[0]....
.L_443:
        /*00c8*/ 	.word	0x00000190


	//   ....[1]....
        /*00cc*/ 	.word	0x000001c0


	//----- nvinfo : EIATTR_COOP_GROUP_MASK_REGIDS
	.align		4
.L_444:
        /*00d0*/ 	.byte	0x04, 0x29
        /*00d2*/ 	.short	(.L_446 - .L_445)


	//   ....[0]....
.L_445:
        /*00d4*/ 	.word	0xffffffff


	//   ....[1]....
        /*00d8*/ 	.word	0xffffffff


	//   ....[2]....
        /*00dc*/ 	.word	0xffffffff


	//   ....[3]....
        /*00e0*/ 	.word	0xffffffff


	//   ....[4]....
        /*00e4*/ 	.word	0xffffffff


	//   ....[5]....
        /*00e8*/ 	.word	0xffffffff


	//----- nvinfo : EIATTR_COOP_GROUP_INSTR_OFFSETS
	.align		4
.L_446:
        /*00ec*/ 	.byte	0x04, 0x28
        /*00ee*/ 	.short	(.L_448 - .L_447)


	//   ....[0]....
.L_447:
        /*00f0*/ 	.word	0x00000060


	//   ....[1]....
        /*00f4*/ 	.word	0x000001a0


	//   ....[2]....
        /*00f8*/ 	.word	0x00000220


	//   ....[3]....
        /*00fc*/ 	.word	0x00000400


	//   ....[4]....
        /*0100*/ 	.word	0x000014c0


	//   ....[5]....
        /*0104*/ 	.word	0x00009ac0


	//----- nvinfo : EIATTR_REG_RECONFIG
	.align		4
.L_448:
        /*0108*/ 	.byte	0x01, 0x54
	.zero		2


	//----- nvinfo : EIATTR_MBARRIER_INSTR_OFFSETS
	.align		4
        /*010c*/ 	.byte	0x04, 0x39
        /*010e*/ 	.short	(.L_450 - .L_449)


	//   ....[0]....
.L_449:
        /*0110*/ 	.word	0x00000290
        /*0114*/ 	.word	0x000000ff
        /*0118*/ 	.word	0x00031800
        /*011c*/ 	.short	0x0100
        /*011e*/ 	.byte	0x06
	.zero		1


	//   ....[1]....
        /*0120*/ 	.word	0x000003b0
        /*0124*/ 	.word	0x000000ff
        /*0128*/ 	.word	0x00031810
        /*012c*/ 	.short	0x0100
        /*012e*/ 	.byte	0x08
	.zero		1


	//   ....[2]....
        /*0130*/ 	.word	0x000003c0
        /*0134*/ 	.word	0x000000ff
        /*0138*/ 	.word	0x00031820
        /*013c*/ 	.short	0x0100
        /*013e*/ 	.byte	0x08
	.zero		1


	//   ....[3]....
        /*0140*/ 	.word	0x000003d0
        /*0144*/ 	.word	0x000000ff
        /*0148*/ 	.word	0x00031818
        /*014c*/ 	.short	0x0100
        /*014e*/ 	.byte	0x08
	.zero		1


	//   ....[4]....
        /*0150*/ 	.word	0x000003e0
        /*0154*/ 	.word	0x000000ff
        /*0158*/ 	.word	0x00031828
        /*015c*/ 	.short	0x0100
        /*015e*/ 	.byte	0x08
	.zero		1


	//   ....[5]....
        /*0160*/ 	.word	0x00000510
        /*0164*/ 	.word	0x000000ff
        /*0168*/ 	.word	0x00031830
        /*016c*/ 	.short	0x0100
        /*016e*/ 	.byte	0x08
	.zero		1


	//   ....[6]....
        /*0170*/ 	.word	0x00000520
        /*0174*/ 	.word	0x000000ff
        /*0178*/ 	.word	0x00031838
        /*017c*/ 	.short	0x0100
        /*017e*/ 	.byte	0x08
	.zero		1


	//   ....[7]....
        /*0180*/ 	.word	0x000014e0
        /*0184*/ 	.word	0x00000011
        /*0188*/ 	.word	0x00031800
        /*018c*/ 	.short	0x010a
        /*018e*/ 	.byte	0x3f
	.zero		1


	//   ....[8]....
        /*0190*/ 	.word	0x000015a0
        /*0194*/ 	.word	0x00000011
        /*0198*/ 	.word	0x00031800
        /*019c*/ 	.short	0x010a
        /*019e*/ 	.byte	0x3f
	.zero		1


	//   ....[9]....
        /*01a0*/ 	.word	0x00001e40
        /*01a4*/ 	.word	0x00000010
        /*01a8*/ 	.word	0x00031810
        /*01ac*/ 	.short	0x010a
        /*01ae*/ 	.byte	0x3f
	.zero		1


	//   ....[10]....
        /*01b0*/ 	.word	0x00001f00
        /*01b4*/ 	.word	0x00000010
        /*01b8*/ 	.word	0x00031810
        /*01bc*/ 	.short	0x010a
        /*01be*/ 	.byte	0x3f
	.zero		1


	//   ....[11]....
        /*01c0*/ 	.word	0x00003aa0
        /*01c4*/ 	.word	0x00000011
        /*01c8*/ 	.word	0x00031830
        /*01cc*/ 	.short	0x010a
        /*01ce*/ 	.byte	0x3f
	.zero		1


	//   ....[12]....
        /*01d0*/ 	.word	0x00003b60
        /*01d4*/ 	.word	0x00000011
        /*01d8*/ 	.word	0x00031830
        /*01dc*/ 	.short	0x010a
        /*01de*/ 	.byte	0x3f
	.zero		1


	//   ....[13]....
        /*01e0*/ 	.word	0x000084c0
        /*01e4*/ 	.word	0x00000018
        /*01e8*/ 	.word	0x00000000
        /*01ec*/ 	.short	0x0101
        /*01ee*/ 	.byte	0x3f
	.zero		1


	//   ....[14]....
        /*01f0*/ 	.word	0x00008bb0
        /*01f4*/ 	.word	0x00000010
        /*01f8*/ 	.word	0x00000000
        /*01fc*/ 	.short	0x0101
        /*01fe*/ 	.byte	0x3f
	.zero		1


	//   ....[15]....
        /*0200*/ 	.word	0x0000a720
        /*0204*/ 	.word	0x00000006
        /*0208*/ 	.word	0x00031820
        /*020c*/ 	.short	0x010a
        /*020e*/ 	.byte	0x3f
	.zero		1


	//   ....[16]....
        /*0210*/ 	.word	0x0000b190
        /*0214*/ 	.word	0x00000006
        /*0218*/ 	.word	0x00031838
        /*021c*/ 	.short	0x010a
        /*021e*/ 	.byte	0x3f
	.zero		1


	//   ....[17]....
        /*0220*/ 	.word	0x0000b4e0
        /*0224*/ 	.word	0x00000014
        /*0228*/ 	.word	0x00031820
        /*022c*/ 	.short	0x010a
        /*022e*/ 	.byte	0x3f
	.zero		1


	//   ....[18]....
        /*0230*/ 	.word	0x0000b920
        /*0234*/ 	.word	0x00000006
        /*0238*/ 	.word	0x00031838
        /*023c*/ 	.short	0x010a
        /*023e*/ 	.byte	0x3f
	.zero		1


	//   ....[19]....
        /*0240*/ 	.word	0x0000be90
        /*0244*/ 	.word	0x00000005
        /*0248*/ 	.word	0x00000000
        /*024c*/ 	.short	0x010a
        /*024e*/ 	.byte	0x3f
	.zero		1


	//   ....[20]....
        /*0250*/ 	.word	0x0000bf20
        /*0254*/ 	.word	0x00000003
        /*0258*/ 	.word	0x00000000
        /*025c*/ 	.short	0x010a
        /*025e*/ 	.byte	0x3f
	.zero		1


	//   ....[21]....
        /*0260*/ 	.word	0x0000bf70
        /*0264*/ 	.word	0x00000002
        /*0268*/ 	.word	0x00031838
        /*026c*/ 	.short	0x010a
        /*026e*/ 	.byte	0x3f
	.zero		1


	//   ....[22]....
        /*0270*/ 	.word	0x0000bfd0
        /*0274*/ 	.word	0x00000011
        /*0278*/ 	.word	0x00031800
        /*027c*/ 	.short	0x010a
        /*027e*/ 	.byte	0x3f
	.zero		1


	//   ....[23]....
        /*0280*/ 	.word	0x0000c020
        /*0284*/ 	.word	0x00000010
        /*0288*/ 	.word	0x00031810
        /*028c*/ 	.short	0x010a
        /*028e*/ 	.byte	0x3f
	.zero		1


	//   ....[24]....
        /*0290*/ 	.word	0x0000c070
        /*0294*/ 	.word	0x00000011
        /*0298*/ 	.word	0x00031830
        /*029c*/ 	.short	0x010a
        /*029e*/ 	.byte	0x3f
	.zero		1


	//   ....[25]....
        /*02a0*/ 	.word	0x0000c0c0
        /*02a4*/ 	.word	0x00000006
        /*02a8*/ 	.word	0x00031820
        /*02ac*/ 	.short	0x010a
        /*02ae*/ 	.byte	0x3f
	.zero		1


	//   ....[26]....
        /*02b0*/ 	.word	0x0000c110
        /*02b4*/ 	.word	0x00000006
        /*02b8*/ 	.word	0x00031838
        /*02bc*/ 	.short	0x010a
        /*02be*/ 	.byte	0x3f
	.zero		1


	//   ....[27]....
        /*02c0*/ 	.word	0x0000c170
        /*02c4*/ 	.word	0x00000014
        /*02c8*/ 	.word	0x00031820
        /*02cc*/ 	.short	0x010a
        /*02ce*/ 	.byte	0x3f
	.zero		1


	//   ....[28]....
        /*02d0*/ 	.word	0x0000c1c0
        /*02d4*/ 	.word	0x00000006
        /*02d8*/ 	.word	0x00031838
        /*02dc*/ 	.short	0x010a
        /*02de*/ 	.byte	0x3f
	.zero		1


	//   ....[29]....
        /*02e0*/ 	.word	0x0000c210
        /*02e4*/ 	.word	0x00000005
        /*02e8*/ 	.word	0x00000000
        /*02ec*/ 	.short	0x010a
        /*02ee*/ 	.byte	0x3f
	.zero		1


	//   ....[30]....
        /*02f0*/ 	.word	0x0000c260
        /*02f4*/ 	.word	0x00000003
        /*02f8*/ 	.word	0x00000000
        /*02fc*/ 	.short	0x010a
        /*02fe*/ 	.byte	0x3f
	.zero		1


	//----- nvinfo : EIATTR_NUM_MBARRIERS
	.align		4
.L_450:
        /*0300*/ 	.byte	0x03, 0x38
        /*0302*/ 	.short	0x0007


	//----- nvinfo : EIATTR_EXIT_INSTR_OFFSETS
	.align		4
        /*0304*/ 	.byte	0x04, 0x1c
        /*0306*/ 	.short	(.L_452 - .L_451)


	//   ....[0]....
.L_451:
        /*0308*/ 	.word	0x0000bfc0


	//----- nvinfo : EIATTR_MAX_THREADS
	.align		4
.L_452:
        /*030c*/ 	.byte	0x04, 0x05
        /*030e*/ 	.short	(.L_454 - .L_453)
.L_453:
        /*0310*/ 	.word	0x00000180
        /*0314*/ 	.word	0x00000001
        /*0318*/ 	.word	0x00000001


	//----- nvinfo : EIATTR_CRS_STACK_SIZE
	.align		4
.L_454:
        /*031c*/ 	.byte	0x04, 0x1e
        /*031e*/ 	.short	(.L_456 - .L_455)
.L_455:
        /*0320*/ 	.word	0x00000000


	//----- nvinfo : EIATTR_CBANK_PARAM_SIZE
	.align		4
.L_456:
        /*0324*/ 	.byte	0x03, 0x19
        /*0326*/ 	.short	0x0770


	//----- nvinfo : EIATTR_PARAM_CBANK
	.align		4
        /*0328*/ 	.byte	0x04, 0x0a
        /*032a*/ 	.short	(.L_458 - .L_457)
	.align		4
.L_457:
        /*032c*/ 	.word	index@(.nv.constant0._ZN7cutlass13device_kernelIN5flash11enable_sm90INS1_16FlashAttnBwdSm90INS1_25CollectiveMainloopBwdSm90ILi2ELi1ELi1EN4cute5tupleIJNS5_1CILi1EEES8_S8_EEENS6_IJNS7_ILi64EEENS7_ILi80EEENS7_ILi256EEEEEENS_10bfloat16_tEfNS_4arch4Sm90ELb1ELb0ELb1ELb1ELb0ELb0ELb1ELb1ELi2ELi1ELi1ELi1ELb0EEENS1_24CollectiveEpilogueBwdGQAISD_fSG_Li256ELb1ELb0EEENS1_25SingleTileBwdLPTSchedulerILb1ELi80ELb0EEEEEEEEEvNT_6ParamsE)
        /*0330*/ 	.short	0x0210
        /*0332*/ 	.short	0x0770


	//----- nvinfo : EIATTR_SW_WAR
	.align		4
.L_458:
        /*0334*/ 	.byte	0x04, 0x36
        /*0336*/ 	.short	(.L_460 - .L_459)
.L_459:
        /*0338*/ 	.word	0x00000008
.L_460:


//--------------------- .nv.info._ZN7cutlass13device_kernelIN5flash22FlashAttnBwdPreprocessIN4cute5tupleIJNS3_1CILi64EEENS5_ILi256EEEEEENS_10bfloat16_tEfNS_4arch4Sm90ELb1ELb1EEEEEvNT_6ParamsE --------------------------
	.section	.nv.info._ZN7cutlass13device_kernelIN5flash22FlashAttnBwdPreprocessIN4cute5tupleIJNS3_1CILi64EEENS5_ILi256EEEEEENS_10bfloat16_tEfNS_4arch4Sm90ELb1ELb1EEEEEvNT_6ParamsE,"",@"SHT_CUDA_INFO"
	.sectionflags	@""
	.align	4


	//----- nvinfo : EIATTR_CUDA_API_VERSION
	.align		4
        /*0000*/ 	.byte	0x04, 0x37
        /*0002*/ 	.short	(.L_462 - .L_461)
.L_461:
        /*0004*/ 	.word	0x00000082


	//----- nvinfo : EIATTR_KPARAM_INFO
	.align		4
.L_462:
        /*0008*/ 	.byte	0x04, 0x17
        /*000a*/ 	.short	(.L_464 - .L_463)
.L_463:
        /*000c*/ 	.word	0x00000000
        /*0010*/ 	.short	0x0000
        /*0012*/ 	.short	0x0000
        /*0014*/ 	.byte	0x00, 0xf0, 0xc1, 0x03


	//----- nvinfo : EIATTR_SPARSE_MMA_MASK
	.align		4
.L_464:
        /*0018*/ 	.byte	0x03, 0x50
        /*001a*/ 	.short	0x0000


	//----- nvinfo : EIATTR_MAXREG_COUNT
	.align		4
        /*001c*/ 	.byte	0x03, 0x1b
        /*001e*/ 	.short	0x0080


	//----- nvinfo : EIATTR_MERCURY_ISA_VERSION
	.align		4
        /*0020*/ 	.byte	0x03, 0x5f
        /*0022*/ 	.short	0x0101


	//----- nvinfo : EIATTR_COOP_GROUP_MASK_REGIDS
	.align		4
        /*0024*/ 	.byte	0x04, 0x29
        /*0026*/ 	.short	(.L_466 - .L_465)


	//   ....[0]....
.L_465:
        /*0028*/ 	.word	0xffffffff


	//   ....[1]....
        /*002c*/ 	.word	0xffffffff


	//   ....[2]....
        /*0030*/ 	.word	0xffffffff


	//   ....[3]....
        /*0034*/ 	.word	0xffffffff


	//   ....[4]....
        /*0038*/ 	.word	0xffffffff


	//   ....[5]....
        /*003c*/ 	.word	0xffffffff


	//   ....[6]....
        /*0040*/ 	.word	0xffffffff


	//   ....[7]....
        /*0044*/ 	.word	0xffffffff


	//   ....[8]....
        /*0048*/ 	.word	0xffffffff


	//   ....[9]....
        /*004c*/ 	.word	0xffffffff


	//   ....[10]....
        /*0050*/ 	.word	0xffffffff


	//   ....[11]....
        /*0054*/ 	.word	0xffffffff


	//   ....[12]....
        /*0058*/ 	.word	0xffffffff


	//   ....[13]....
        /*005c*/ 	.word	0xffffffff


	//   ....[14]....
        /*0060*/ 	.word	0xffffffff


	//   ....[15]....
        /*0064*/ 	.word	0xffffffff


	//----- nvinfo : EIATTR_COOP_GROUP_INSTR_OFFSETS
	.align		4
.L_466:
        /*0068*/ 	.byte	0x04, 0x28
        /*006a*/ 	.short	(.L_468 - .L_467)


	//   ....[0]....
.L_467:
        /*006c*/ 	.word	0x00002720


	//   ....[1]....
        /*0070*/ 	.word	0x00002730


	//   ....[2]....
        /*0074*/ 	.word	0x00002740


	//   ....[3]....
        /*0078*/ 	.word	0x00002750


	//   ....[4]....
        /*007c*/ 	.word	0x000027a0


	//   ....[5]....
        /*0080*/ 	.word	0x000027d0


	//   ....[6]....
        /*0084*/ 	.word	0x000027e0


	//   ....[7]....
        /*0088*/ 	.word	0x000027f0


	//   ....[8]....
        /*008c*/ 	.word	0x00002830


	//   ....[9]....
        /*0090*/ 	.word	0x00002850


	//   ....[10]....
        /*0094*/ 	.word	0x00002860


	//   ....[11]....
        /*0098*/ 	.word	0x00002870


	//   ....[12]....
        /*009c*/ 	.word	0x000028b0


	//   ....[13]....
        /*00a0*/ 	.word	0x000028e0


	//   ....[14]....
        /*00a4*/ 	.word	0x000028f0


	//   ....[15]....
        /*00a8*/ 	.word	0x00002910


	//----- nvinfo : EIATTR_EXIT_INSTR_OFFSETS
	.align		4
.L_468:
        /*00ac*/ 	.byte	0x04, 0x1c
        /*00ae*/ 	.short	(.L_470 - .L_469)


	//   ....[0]....
.L_469:
        /*00b0*/ 	.word	0x00000320


	//   ....[1]....
        /*00b4*/ 	.word	0x000030d0


	//   ....[2]....
        /*00b8*/ 	.word	0x00003170


	//----- nvinfo : EIATTR_MAX_THREADS
	.align		4
.L_470:
        /*00bc*/ 	.byte	0x04, 0x05
        /*00be*/ 	.short	(.L_472 - .L_471)
.L_471:
        /*00c0*/ 	.word	0x00000100
        /*00c4*/ 	.word	0x00000001
        /*00c8*/ 	.word	0x00000001


	//----- nvinfo : EIATTR_CRS_STACK_SIZE
	.align		4
.L_472:
        /*00cc*/ 	.byte	0x04, 0x1e
        /*00ce*/ 	.short	(.L_474 - .L_473)
.L_473:
        /*00d0*/ 	.word	0x00000000


	//----- nvinfo : EIATTR_CBANK_PARAM_SIZE
	.align		4
.L_474:
        /*00d4*/ 	.byte	0x03, 0x19
        /*00d6*/ 	.short	0x00f0


	//----- nvinfo : EIATTR_PARAM_CBANK
	.align		4
        /*00d8*/ 	.byte	0x04, 0x0a
        /*00da*/ 	.short	(.L_476 - .L_475)
	.align		4
.L_475:
        /*00dc*/ 	.word	index@(.nv.constant0._ZN7cutlass13device_kernelIN5flash22FlashAttnBwdPreprocessIN4cute5tupleIJNS3_1CILi64EEENS5_ILi256EEEEEENS_10bfloat16_tEfNS_4arch4Sm90ELb1ELb1EEEEEvNT_6ParamsE)
        /*00e0*/ 	.short	0x0210
        /*00e2*/ 	.short	0x00f0


	//----- nvinfo : EIATTR_SW_WAR
	.align		4
.L_476:
        /*00e4*/ 	.byte	0x04, 0x36
        /*00e6*/ 	.short	(.L_478 - .L_477)
.L_477:
        /*00e8*/ 	.word	0x00000008
.L_478:


//--------------------- .nv.callgraph             --------------------------
	.section	.nv.callgraph,"",@"SHT_CUDA_CALLGRAPH"
	.align	4
	.sectionentsize	8
	.align		4
        /*0000*/ 	.word	0x00000000
	.align		4
        /*0004*/ 	.word	0xffffffff
	.align		4
        /*0008*/ 	.word	index@(_ZN7cutlass13device_kernelIN5flash11enable_sm90INS1_16FlashAttnBwdSm90INS1_25CollectiveMainloopBwdSm90ILi2ELi1ELi1EN4cute5tupleIJNS5_1CILi1EEES8_S8_EEENS6_IJNS7_ILi64EEENS7_ILi80EEENS7_ILi256EEEEEENS_10bfloat16_tEfNS_4arch4Sm90ELb0ELb0ELb1ELb0ELb0ELb0ELb1ELb1ELi2ELi1ELi1ELi1ELb0EEENS1_21CollectiveEpilogueBwdISD_SE_SG_Li256ELb0ELb1ELi2EEENS1_19SingleTileSchedulerILb0ELb0ELb0ELi80EEEEEEEEEvNT_6ParamsE)
	.align		4
        /*000c*/ 	.word	index@(__assertfail)
	.align		4
        /*0010*/ 	.word	index@(_ZN7cutlass13device_kernelIN5flash11enable_sm90INS1_16FlashAttnBwdSm90INS1_25CollectiveMainloopBwdSm90ILi2ELi1ELi1EN4cute5tupleIJNS5_1CILi1EEES8_S8_EEENS6_IJNS7_ILi64EEENS7_ILi80EEENS7_ILi256EEEEEENS_10bfloat16_tEfNS_4arch4Sm90ELb0ELb1ELb1ELb0ELb0ELb0ELb1ELb1ELi2ELi1ELi1ELi1ELb0EEENS1_21CollectiveEpilogueBwdISD_SE_SG_Li256ELb0ELb1ELi2EEENS1_19SingleTileSchedulerILb0ELb0ELb0ELi80EEEEEEEEEvNT_6ParamsE)
	.align		4
        /*0014*/ 	.word	index@(__assertfail)
	.align		4
        /*0018*/ 	.word	index@(_ZN7cutlass13device_kernelIN5flash11enable_sm90INS1_16FlashAttnBwdSm90INS1_25CollectiveMainloopBwdSm90ILi2ELi1ELi1EN4cute5tupleIJNS5_1CILi1EEES8_S8_EEENS6_IJNS7_ILi64EEENS7_ILi80EEENS7_ILi256EEEEEENS_10bfloat16_tEfNS_4arch4Sm90ELb1ELb0ELb1ELb0ELb0ELb0ELb1ELb1ELi2ELi1ELi1ELi1ELb0EEENS1_21CollectiveEpilogueBwdISD_SE_SG_Li256ELb0ELb1ELi2EEENS1_25SingleTileBwdLPTSchedulerILb0ELi80ELb0EEEEEEEEEvNT_6ParamsE)
	.align		4
        /*001c*/ 	.word	index@(__assertfail)
	.align		4
        /*0020*/ 	.word	0x00000000
	.align		4
        /*0024*/ 	.word	0xfffffffe
	.align		4
        /*0028*/ 	.word	0x00000000
	.align		4
        /*002c*/ 	.word	0xfffffffd
	.align		4
        /*0030*/ 	.word	0x00000000
	.align		4
        /*0034*/ 	.word	0xfffffffc


//--------------------- .nv.constant4             --------------------------
	.section	.nv.constant4,"a",@progbits
	.align	8
	.align		8
.nv.constant4:
        /*0000*/ 	.dword	__assertfail
	.align		8
        /*0008*/ 	.dword	__unnamed_1
	.align		8
        /*0010*/ 	.dword	__unnamed_2
	.align		8
        /*0018*/ 	.dword	_ZN74_INTERNAL_bac4eabe_38_flash_bwd_hdim256_bf16_softcap_sm90_cu_59c7631c_29754cuda3std3__45__cpo5beginE
	.align		8
        /*0020*/ 	.dword	_ZN74_INTERNAL_bac4eabe_38_flash_bwd_hdim256_bf16_softcap_sm90_cu_59c7631c_29754cuda3std3__45__cpo3endE
	.align		8
        /*0028*/ 	.dword	_ZN74_INTERNAL_bac4eabe_38_flash_bwd_hdim256_bf16_softcap_sm90_cu_59c7631c_29754cuda3std3__45__cpo6cbeginE
	.align		8
        /*0030*/ 	.dword	_ZN74_INTERNAL_bac4eabe_38_flash_bwd_hdim256_bf16_softcap_sm90_cu_59c7631c_29754cuda3std3__45__cpo4cendE
	.align		8
        /*0038*/ 	.dword	_ZN74_INTERNAL_bac4eabe_38_flash_bwd_hdim256_bf16_softcap_sm90_cu_59c7631c_29754cuda3std3__476_GLOBAL__N__bac4eabe_38_flash_bwd_hdim256_bf16_softcap_sm90_cu_59c7631c_29756ignoreE
	.align		8
        /*0040*/ 	.dword	_ZN74_INTERNAL_bac4eabe_38_flash_bwd_hdim256_bf16_softcap_sm90_cu_59c7631c_29754cuda3std3__419piecewise_constructE
	.align		8
        /*0048*/ 	.dword	_ZN74_INTERNAL_bac4eabe_38_flash_bwd_hdim256_bf16_softcap_sm90_cu_59c7631c_29754cuda3std3__48in_placeE
	.align		8
        /*0050*/ 	.dword	_ZN74_INTERNAL_bac4eabe_38_flash_bwd_hdim256_bf16_softcap_sm90_cu_59c7631c_29754cuda3std6ranges3__45__cpo4swapE
	.align		8
        /*0058*/ 	.dword	_ZN74_INTERNAL_bac4eabe_38_flash_bwd_hdim256_bf16_softcap_sm90_cu_59c7631c_29754cuda3std6ranges3__45__cpo9iter_moveE
	.align		8
        /*0060*/ 	.dword	_ZN74_INTERNAL_bac4eabe_38_flash_bwd_hdim256_bf16_softcap_sm90_cu_59c7631c_29754cute7productE
	.align		8
        /*0068*/ 	.dword	_ZN74_INTERNAL_bac4eabe_38_flash_bwd_hdim256_bf16_softcap_sm90_cu_59c7631c_29754cute1_E
	.align		8
        /*0070*/ 	.dword	$str$23
	.align		8
        /*0078*/ 	.dword	$str$24


//--------------------- .text._ZN7cutlass13device_kernelIN5flash11enable_sm90INS1_16FlashAttnBwdSm90INS1_25CollectiveMainloopBwdSm90ILi2ELi1ELi1EN4cute5tupleIJNS5_1CILi1EEES8_S8_EEENS6_IJNS7_ILi64EEENS7_ILi80EEENS7_ILi256EEEEEENS_10bfloat16_tEfNS_4arch4Sm90ELb0ELb0ELb1ELb0ELb0ELb0ELb1ELb1ELi2ELi1ELi1ELi1ELb0EEENS1_21CollectiveEpilogueBwdISD_SE_SG_Li256ELb0ELb1ELi2EEENS1_19SingleTileSchedulerILb0ELb0ELb0ELi80EEEEEEEEEvNT_6ParamsE --------------------------
	.section	.text._ZN7cutlass13device_kernelIN5flash11enable_sm90INS1_16FlashAttnBwdSm90INS1_25CollectiveMainloopBwdSm90ILi2ELi1ELi1EN4cute5tupleIJNS5_1CILi1EEES8_S8_EEENS6_IJNS7_ILi64EEENS7_ILi80EEENS7_ILi256EEEEEENS_10bfloat16_tEfNS_4arch4Sm90ELb0ELb0ELb1ELb0ELb0ELb0ELb1ELb1ELi2ELi1ELi1ELi1ELb0EEENS1_21CollectiveEpilogueBwdISD_SE_SG_Li256ELb0ELb1ELi2EEENS1_19SingleTileSchedulerILb0ELb0ELb0ELi80EEEEEEEEEvNT_6ParamsE,"ax",@progbits
	.align	128
.text._ZN7cutlass13device_kernelIN5flash11enable_sm90INS1_16FlashAttnBwdSm90INS1_25CollectiveMainloopBwdSm90ILi2ELi1ELi1EN4cute5tupleIJNS5_1CILi1EEES8_S8_EEENS6_IJNS7_ILi64EEENS7_ILi80EEENS7_ILi256EEEEEENS_10bfloat16_tEfNS_4arch4Sm90ELb0ELb0ELb1ELb0ELb0ELb0ELb1ELb1ELi2ELi1ELi1ELi1ELb0EEENS1_21CollectiveEpilogueBwdISD_SE_SG_Li256ELb0ELb1ELi2EEENS1_19SingleTileSchedulerILb0ELb0ELb0ELi80EEEEEEEEEvNT_6ParamsE:
        .type           _ZN7cutlass13device_kernelIN5flash11enable_sm90INS1_16FlashAttnBwdSm90INS1_25CollectiveMainloopBwdSm90ILi2ELi1ELi1EN4cute5tupleIJNS5_1CILi1EEES8_S8_EEENS6_IJNS7_ILi64EEENS7_ILi80EEENS7_ILi256EEEEEENS_10bfloat16_tEfNS_4arch4Sm90ELb0ELb0ELb1ELb0ELb0ELb0ELb1ELb1ELi2ELi1ELi1ELi1ELb0EEENS1_21CollectiveEpilogueBwdISD_SE_SG_Li256ELb0ELb1ELi2EEENS1_19SingleTileSchedulerILb0ELb0ELb0ELi80EEEEEEEEEvNT_6ParamsE,@function
        .size           _ZN7cutlass13device_kernelIN5flash11enable_sm90INS1_16FlashAttnBwdSm90INS1_25CollectiveMainloopBwdSm90ILi2ELi1ELi1EN4cute5tupleIJNS5_1CILi1EEES8_S8_EEENS6_IJNS7_ILi64EEENS7_ILi80EEENS7_ILi256EEEEEENS_10bfloat16_tEfNS_4arch4Sm90ELb0ELb0ELb1ELb0ELb0ELb0ELb1ELb1ELi2ELi1ELi1ELi1ELb0EEENS1_21CollectiveEpilogueBwdISD_SE_SG_Li256ELb0ELb1ELi2EEENS1_19SingleTileSchedulerILb0ELb0ELb0ELi80EEEEEEEEEvNT_6ParamsE,(.L_x_1145 - _ZN7cutlass13device_kernelIN5flash11enable_sm90INS1_16FlashAttnBwdSm90INS1_25CollectiveMainloopBwdSm90ILi2ELi1ELi1EN4cute5tupleIJNS5_1CILi1EEES8_S8_EEENS6_IJNS7_ILi64EEENS7_ILi80EEENS7_ILi256EEEEEENS_10bfloat16_tEfNS_4arch4Sm90ELb0ELb0ELb1ELb0ELb0ELb0ELb1ELb1ELi2ELi1ELi1ELi1ELb0EEENS1_21CollectiveEpilogueBwdISD_SE_SG_Li256ELb0ELb1ELi2EEENS1_19SingleTileSchedulerILb0ELb0ELb0ELi80EEEEEEEEEvNT_6ParamsE)
        .other          _ZN7cutlass13device_kernelIN5flash11enable_sm90INS1_16FlashAttnBwdSm90INS1_25CollectiveMainloopBwdSm90ILi2ELi1ELi1EN4cute5tupleIJNS5_1CILi1EEES8_S8_EEENS6_IJNS7_ILi64EEENS7_ILi80EEENS7_ILi256EEEEEENS_10bfloat16_tEfNS_4arch4Sm90ELb0ELb0ELb1ELb0ELb0ELb0ELb1ELb1ELi2ELi1ELi1ELi1ELb0EEENS1_21CollectiveEpilogueBwdISD_SE_SG_Li256ELb0ELb1ELi2EEENS1_19SingleTileSchedulerILb0ELb0ELb0ELi80EEEEEEEEEvNT_6ParamsE,@"STO_CUDA_ENTRY STV_DEFAULT"
_ZN7cutlass13device_kernelIN5flash11enable_sm90INS1_16FlashAttnBwdSm90INS1_25CollectiveMainloopBwdSm90ILi2ELi1ELi1EN4cute5tupleIJNS5_1CILi1EEES8_S8_EEENS6_IJNS7_ILi64EEENS7_ILi80EEENS7_ILi256EEEEEENS_10bfloat16_tEfNS_4arch4Sm90ELb0ELb0ELb1ELb0ELb0ELb0ELb1ELb1ELi2ELi1ELi1ELi1ELb0EEENS1_21CollectiveEpilogueBwdISD_SE_SG_Li256ELb0ELb1ELi2EEENS1_19SingleTileSchedulerILb0ELb0ELb0ELi80EEEEEEEEEvNT_6ParamsE:
[----:B------:R-:W1:Y:S02]  /*0000*/  LDC R1, c[0x0][0x28] ;  /* 0x00000a00ff017b82 */ /* 0x000e640000000800 */
[----:B-1----:R-:W-:Y:S01]  /*0010*/  VIADD R1, R1, 0xfffffff0 ;  /* 0xfffffff001017836 */ /* 0x002fe20000000000 */
[----:B------:R-:W1:Y:S01]  /*0020*/  S2R R4, SR_TID.X ;  /* 0x0000000000047919 */ /* 0x000e620000002100 */
[----:B------:R-:W-:Y:S01]  /*0030*/  ELECT P0, URZ, PT ;  /* 0x00000000003f782f */ /* 0x000fe20003800000 */
[----:B------:R-:W-:Y:S01]  /*0040*/  BSSY B0, `(.L_x_0) ;  /* 0x0000019000007945 */ /* 0x000fe20003800000 */
[----:B-1----:R-:W-:-:S05]  /*0050*/  SHF.R.U32.HI R2, RZ, 0x5, R4 ;  /* 0x00000005ff027819 */ /* 0x002fca0000011604 */
[----:B------:R-:W1:Y:S02]  /*0060*/  SHFL.IDX PT, R0, R2, RZ, 0x1f ;  /* 0x00001fff02007589 */ /* 0x000e6400000e0000 */
[----:B-1----:R-:W-:-:S13]  /*0070*/  ISETP.EQ.AND P0, PT, R0, RZ, P0 ;  /* 0x000000ff0000720c */ /* 0x002fda0000702270 */
[----:B------:R-:W-:Y:S05]  /*0080*/  @!P0 BRA `(.L_x_1) ;  /* 0x0000000000508947 */ /* 0x000fea0003800000 */
[----:B------:R-:W-:Y:S02]  /*0090*/  ULDC.64 UR4, c[0x0][0x198] ;  /* 0x0000660000047ab9 */ /* 0x000fe40000000a00 */
[----:B------:R-:W-:Y:S02]  /*00a0*/  UIADD3 UR6, UP0, UR4, 0xf0, URZ ;  /* 0x000000f004067890 */ /* 0x000fe4000ff1e03f */
[----:B------:R-:W-:Y:S02]  /*00b0*/  UIADD3 UR8, UP1, UR4, 0x1f0, URZ ;  /* 0x000001f004087890 */ /* 0x000fe4000ff3e03f */
[----:B------:R-:W-:Y:S02]  /*00c0*/  UIADD3 UR10, UP2, UR4, 0x2f0, URZ ;  /* 0x000002f0040a7890 */ /* 0x000fe4000ff5e03f */
[----:B------:R-:W-:Y:S02]  /*00d0*/  UIADD3 UR12, UP3, UR4, 0x3f0, URZ ;  /* 0x000003f0040c7890 */ /* 0x000fe4000ff7e03f */
[----:B------:R-:W-:-:S02]  /*00e0*/  UIADD3 UR14, UP4, UR4, 0x670, URZ ;  /* 0x00000670040e7890 */ /* 0x000fc4000ff9e03f */
[----:B------:R-:W-:Y:S02]  /*00f0*/  UIADD3.X UR7, URZ, UR5, URZ, UP0, !UPT ;  /* 0x000000053f077290 */ /* 0x000fe400087fe43f */
[----:B------:R-:W-:Y:S02]  /*0100*/  UIADD3 UR4, UP5, UR4, 0x770, URZ ;  /* 0x0000077004047890 */ /* 0x000fe4000ffbe03f */
[----:B------:R-:W-:Y:S02]  /*0110*/  UIADD3.X UR9, URZ, UR5, URZ, UP1, !UPT ;  /* 0x000000053f097290 */ /* 0x000fe40008ffe43f */
[----:B------:R-:W-:Y:S02]  /*0120*/  UIADD3.X UR11, URZ, UR5, URZ, UP2, !UPT ;  /* 0x000000053f0b7290 */ /* 0x000fe400097fe43f */
[----:B------:R-:W-:Y:S01]  /*0130*/  UIADD3.X UR13, URZ, UR5, URZ, UP3, !UPT ;  /* 0x000000053f0d7290 */ /* 0x000fe20009ffe43f */
[----:B------:R1:W-:Y:S01]  /*0140*/  UTMACCTL.PF [UR6] ;  /* 0x00000000060079b9 */ /* 0x0003e20008040000 */
[----:B------:R-:W-:-:S03]  /*0150*/  UIADD3.X UR15, URZ, UR5, URZ, UP4, !UPT ;  /* 0x000000053f0f7290 */ /* 0x000fc6000a7fe43f */
[----:B------:R1:W-:Y:S01]  /*0160*/  UTMACCTL.PF [UR8] ;  /* 0x00000000080079b9 */ /* 0x0003e20008040000 */
[----:B------:R-:W-:Y:S01]  /*0170*/  UIADD3.X UR5, URZ, UR5, URZ, UP5, !UPT ;  /* 0x000000053f057290 */ /* 0x000fe2000affe43f */
[----:B------:R1:W-:Y:S02]  /*0180*/  UTMACCTL.PF [UR10] ;  /* 0x000000000a0079b9 */ /* 0x0003e40008040000 */
[----:B------:R1:W-:Y:S02]  /*0190*/  UTMACCTL.PF [UR12] ;  /* 0x000000000c0079b9 */ /* 0x0003e40008040000 */
[----:B------:R1:W-:Y:S04]  /*01a0*/  UTMACCTL.PF [UR14] ;  /* 0x000000000e0079b9 */ /* 0x0003e80008040000 */
[----:B------:R1:W-:Y:S02]  /*01b0*/  UTMACCTL.PF [UR4] ;  /* 0x00000000040079b9 */ /* 0x0003e40008040000 */
[----:B-1----:R-:W-:Y:S01]  /*01c0*/  NOP ;  /* 0x0000000000007918 */ /* 0x002fe20000000000 */
.L_x_1:
[----:B------:R-:W-:Y:S05]  /*01d0*/  BSYNC B0 ;  /* 0x0000000000007941 */ /* 0x000fea0003800000 */
.L_x_0:
[----:B------:R-:W-:Y:S01]  /*01e0*/  VOTEU.ANY UP0, P0 ;  /* 0x00000000003f7886 */ /* 0x000fe20000000100 */
[----:B------:R-:W1:Y:S01]  /*01f0*/  SHFL.IDX PT, R0, R2, RZ, 0x1f ;  /* 0x00001fff02007589 */ /* 0x000e6200000e0000 */
[----:B------:R-:W-:-:S03]  /*0200*/  UMOV UR4, 0x1 ;  /* 0x0000000100047882 */ /* 0x000fc60000000000 */
[----:B------:R-:W2:Y:S01]  /*0210*/  @UP0 S2UR UR7, SR_CgaCtaId ;  /* 0x00000000000709c3 */ /* 0x000ea20000008800 */
[----:B------:R-:W-:Y:S01]  /*0220*/  @UP0 UMOV UR6, 0x400 ;  /* 0x0000040000060882 */ /* 0x000fe20000000000 */
[----:B------:R-:W-:-:S04]  /*0230*/  @UP0 UIADD3 UR4, -UR4, 0x100000, URZ ;  /* 0x0010000004040890 */ /* 0x000fc8000fffe13f */
[----:B------:R-:W-:Y:S02]  /*0240*/  @UP0 USHF.L.U32 UR5, UR4, 0xb, URZ ;  /* 0x0000000b04050899 */ /* 0x000fe4000800063f */
[----:B------:R-:W-:Y:S01]  /*0250*/  @UP0 USHF.L.U32 UR4, UR4, 0x1, URZ ;  /* 0x0000000104040899 */ /* 0x000fe2000800063f */
[----:B-1----:R-:W-:Y:S02]  /*0260*/  ISETP.NE.AND P1, PT, R0, RZ, PT ;  /* 0x000000ff0000720c */ /* 0x002fe40003f25270 */
[----:B------:R-:W-:Y:S01]  /*0270*/  SHF.R.U32.HI R0, RZ, 0x7, R4 ;  /* 0x00000007ff007819 */ /* 0x000fe20000011604 */
[----:B--2---:R-:W-:Y:S01]  /*0280*/  @UP0 ULEA UR6, UR7, UR6, 0x18 ;  /* 0x0000000607060291 */ /* 0x004fe2000f8ec03f */
[----:B------:R-:W-:-:S04]  /*0290*/  VOTEU.ANY UP0, P0 ;  /* 0x00000000003f7886 */ /* 0x000fc80000000100 */
[----:B------:R-:W1:Y:S04]  /*02a0*/  SHFL.IDX PT, R0, R0, RZ, 0x1f ;  /* 0x00001fff00007589 */ /* 0x000e6800000e0000 */
[----:B------:R-:W2:Y:S03]  /*02b0*/  FENCE.VIEW.ASYNC.S ;  /* 0x00000000000073c6 */ /* 0x000ea60000000000 */
[----:B--2---:R2:W3:Y:S01]  /*02c0*/  @UP0 SYNCS.EXCH.64 URZ, [UR6+0x31800], UR4 ;  /* 0x03180004063f05b2 */ /* 0x0044e20008000100 */
[----:B------:R-:W-:Y:S05]  /*02d0*/  @P1 BRA `(.L_x_2) ;  /* 0x0000000000481947 */ /* 0x000fea0003800000 */
[----:B--2---:R-:W2:Y:S01]  /*02e0*/  S2UR UR5, SR_CgaCtaId ;  /* 0x00000000000579c3 */ /* 0x004ea20000008800 */
[----:B------:R-:W-:Y:S01]  /*02f0*/  UMOV UR4, 0x400 ;  /* 0x0000040000047882 */ /* 0x000fe20000000000 */
[----:B------:R-:W-:Y:S01]  /*0300*/  UMOV UR6, 0x1 ;  /* 0x0000000100067882 */ /* 0x000fe20000000000 */
[----:B------:R-:W-:Y:S01]  /*0310*/  UMOV UR9, 0x100 ;  /* 0x0000010000097882 */ /* 0x000fe20000000000 */
[----:B------:R-:W-:-:S04]  /*0320*/  UIADD3 UR6, -UR6, 0x100000, URZ ;  /* 0x0010000006067890 */ /* 0x000fc8000fffe13f */
[----:B------:R-:W-:Y:S02]  /*0330*/  USHF.L.U32 UR7, UR6, 0xb, URZ ;  /* 0x0000000b06077899 */ /* 0x000fe4000800063f */
[----:B------:R-:W-:Y:S01]  /*0340*/  USHF.L.U32 UR6, UR6, 0x1, URZ ;  /* 0x0000000106067899 */ /* 0x000fe2000800063f */
[----:B------:R-:W-:Y:S01]  /*0350*/  ELECT P0, URZ, PT ;  /* 0x00000000003f782f */ /* 0x000fe20003800000 */
[----:B--2---:R-:W-:Y:S02]  /*0360*/  ULEA UR8, UR5, UR4, 0x18 ;  /* 0x0000000405087291 */ /* 0x004fe4000f8ec03f */
[----:B------:R-:W-:-:S04]  /*0370*/  UIADD3 UR4, -UR9, 0x100000, URZ ;  /* 0x0010000009047890 */ /* 0x000fc8000fffe13f */
[----:B------:R-:W-:Y:S02]  /*0380*/  USHF.L.U32 UR5, UR4, 0xb, URZ ;  /* 0x0000000b04057899 */ /* 0x000fe4000800063f */
[----:B------:R-:W-:Y:S01]  /*0390*/  USHF.L.U32 UR4, UR4, 0x1, URZ ;  /* 0x0000000104047899 */ /* 0x000fe2000800063f */
[----:B------:R-:W2:Y:S03]  /*03a0*/  FENCE.VIEW.ASYNC.S ;  /* 0x00000000000073c6 */ /* 0x000ea60000000000 */
[----:B--2---:R4:W2:Y:S08]  /*03b0*/  SYNCS.EXCH.64 URZ, [UR8+0x31810], UR6 ;  /* 0x03181006083f75b2 */ /* 0x0048b00008000100 */
[----:B------:R4:W1:Y:S01]  /*03c0*/  SYNCS.EXCH.64 URZ, [UR8+0x31820], UR4 ;  /* 0x03182004083f75b2 */ /* 0x0008620008000100 */
[----:B------:R4:W1:Y:S01]  /*03d0*/  SYNCS.EXCH.64 URZ, [UR8+0x31818], UR6 ;  /* 0x03181806083f75b2 */ /* 0x0008620008000100 */
[----:B------:R4:W1:Y:S02]  /*03e0*/  SYNCS.EXCH.64 URZ, [UR8+0x31828], UR4 ;  /* 0x03182804083f75b2 */ /* 0x0008640008000100 */
[----:B----4-:R-:W-:Y:S01]  /*03f0*/  NOP ;  /* 0x0000000000007918 */ /* 0x010fe20000000000 */
.L_x_2:
[----:B------:R-:W4:Y:S01]  /*0400*/  SHFL.IDX PT, R3, R2, RZ, 0x1f ;  /* 0x00001fff02037589 */ /* 0x000f2200000e0000 */
[----:B------:R-:W-:Y:S01]  /*0410*/  NOP ;  /* 0x0000000000007918 */ /* 0x000fe20000000000 */
[----:B----4-:R-:W-:-:S13]  /*0420*/  ISETP.NE.AND P0, PT, R3, RZ, PT ;  /* 0x000000ff0300720c */ /* 0x010fda0003f05270 */
[----:B------:R-:W-:Y:S05]  /*0430*/  @P0 BRA `(.L_x_3) ;  /* 0x0000000000400947 */ /* 0x000fea0003800000 */
[----:B--2---:R-:W2:Y:S01]  /*0440*/  S2UR UR5, SR_CgaCtaId ;  /* 0x00000000000579c3 */ /* 0x004ea20000008800 */
[----:B------:R-:W-:Y:S01]  /*0450*/  UMOV UR4, 0x400 ;  /* 0x0000040000047882 */ /* 0x000fe20000000000 */
[----:B------:R-:W-:Y:S01]  /*0460*/  UMOV UR6, 0x1 ;  /* 0x0000000100067882 */ /* 0x000fe20000000000 */
[----:B------:R-:W-:Y:S01]  /*0470*/  UMOV UR7, 0x100 ;  /* 0x0000010000077882 */ /* 0x000fe20000000000 */
[----:B------:R-:W-:Y:S01]  /*0480*/  ELECT P0, URZ, PT ;  /* 0x00000000003f782f */ /* 0x000fe20003800000 */
[----:B--2---:R-:W-:Y:S02]  /*0490*/  ULEA UR8, UR5, UR4, 0x18 ;  /* 0x0000000405087291 */ /* 0x004fe4000f8ec03f */
[----:B------:R-:W-:-:S04]  /*04a0*/  UIADD3 UR4, -UR6, 0x100000, URZ ;  /* 0x0010000006047890 */ /* 0x000fc8000fffe13f */
[----:B------:R-:W-:Y:S02]  /*04b0*/  USHF.L.U32 UR5, UR4, 0xb, URZ ;  /* 0x0000000b04057899 */ /* 0x000fe4000800063f */
[----:B------:R-:W-:Y:S02]  /*04c0*/  USHF.L.U32 UR4, UR4, 0x1, URZ ;  /* 0x0000000104047899 */ /* 0x000fe4000800063f */
[----:B------:R-:W-:-:S04]  /*04d0*/  UIADD3 UR6, -UR7, 0x100000, URZ ;  /* 0x0010000007067890 */ /* 0x000fc8000fffe13f */
[----:B------:R-:W-:Y:S02]  /*04e0*/  USHF.L.U32 UR7, UR6, 0xb, URZ ;  /* 0x0000000b06077899 */ /* 0x000fe4000800063f */
[----:B------:R-:W-:Y:S01]  /*04f0*/  USHF.L.U32 UR6, UR6, 0x1, URZ ;  /* 0x0000000106067899 */ /* 0x000fe2000800063f */
[----:B------:R-:W2:Y:S03]  /*0500*/  FENCE.VIEW.ASYNC.S ;  /* 0x00000000000073c6 */ /* 0x000ea60000000000 */
[----:B--2---:R4:W2:Y:S08]  /*0510*/  SYNCS.EXCH.64 URZ, [UR8+0x31830], UR4 ;  /* 0x03183004083f75b2 */ /* 0x0048b00008000100 */
[----:B------:R4:W1:Y:S02]  /*0520*/  SYNCS.EXCH.64 URZ, [UR8+0x31838], UR6 ;  /* 0x03183806083f75b2 */ /* 0x0008640008000100 */
[----:B----4-:R-:W-:Y:S01]  /*0530*/  NOP ;  /* 0x0000000000007918 */ /* 0x010fe20000000000 */
.L_x_3:
[----:B-1----:R-:W-:Y:S01]  /*0540*/  ISETP.NE.AND P0, PT, R0, RZ, PT ;  /* 0x000000ff0000720c */ /* 0x002fe20003f05270 */
[----:B------:R-:W-:Y:S01]  /*0550*/  IMAD.MOV.U32 R0, RZ, RZ, 0x1 ;  /* 0x00000001ff007424 */ /* 0x000fe200078e00ff */
[----:B------:R-:W-:Y:S01]  /*0560*/  NOP ;  /* 0x0000000000007918 */ /* 0x000fe20000000000 */
[----:B------:R-:W-:-:S03]  /*0570*/  LOP3.LUT R21, R4, 0x7f, RZ, 0xc0, !PT ;  /* 0x0000007f04157812 */ /* 0x000fc600078ec0ff */
[----:B------:R-:W-:Y:S01]  /*0580*/  SEL R0, R0, 0x2, !P0 ;  /* 0x0000000200007807 */ /* 0x000fe20004000000 */
[----:B--23--:R-:W-:Y:S06]  /*0590*/  BAR.SYNC.DEFER_BLOCKING 0x0 ;  /* 0x0000000000007b1d */ /* 0x00cfec0000010000 */
[----:B------:R-:W-:Y:S05]  /*05a0*/  @!P0 BRA `(.L_x_4) ;  /* 0x000000a800548947 */ /* 0x000fea0003800000 */
.L_x_5:
[----:B------:R-:W-:-:S08]  /*05b0*/  NOP ;  /* 0x0000000000007918 */ /* 0x000fd00000000000 */
[----:B------:R-:W1:Y:S02]  /*05c0*/  USETMAXREG.TRY_ALLOC.CTAPOOL UP0, 0xf0 ;  /* 0x000000f0000079c8 */ /* 0x000e640008000600 */
[----:B-1----:R-:W-:-:S13]  /*05d0*/  PLOP3.LUT P0, PT, PT, PT, UP0, 0x80, 0x0 ;  /* 0x000000000000781c */ /* 0x002fda0003f0f008 */
[----:B------:R-:W-:Y:S05]  /*05e0*/  @!P0 BRA `(.L_x_5) ;  /* 0xfffffffc00f08947 */ /* 0x000fea000383ffff */
[----:B------:R-:W1:Y:S02]  /*05f0*/  S2UR UR5, SR_CTAID.Z ;  /* 0x00000000000579c3 */ /* 0x000e640000002700 */
[----:B-1----:R-:W-:-:S13]  /*0600*/  ISETP.LE.AND P0, PT, RZ, UR5, PT ;  /* 0x00000005ff007c0c */ /* 0x002fda000bf03270 */
[----:B------:R-:W-:Y:S05]  /*0610*/  @!P0 EXIT ;  /* 0x000000000000894d */ /* 0x000fea0003800000 */
[----:B------:R-:W1:Y:S01]  /*0620*/  S2UR UR4, SR_CgaCtaId ;  /* 0x00000000000479c3 */ /* 0x000e620000008800 */
[----:B------:R-:W-:Y:S01]  /*0630*/  UMOV UR60, 0x400 ;  /* 0x00000400003c7882 */ /* 0x000fe20000000000 */
[----:B------:R-:W2:Y:S01]  /*0640*/  S2R R2, SR_TID.X ;  /* 0x0000000000027919 */ /* 0x000ea20000002100 */
[----:B------:R-:W-:Y:S01]  /*0650*/  SHF.L.U32 R3, RZ, 0x1f, RZ ;  /* 0x0000001fff037819 */ /* 0x000fe200000006ff */
[----:B-1----:R-:W-:-:S09]  /*0660*/  ULEA UR60, UR4, UR60, 0x18 ;  /* 0x0000003c043c7291 */ /* 0x002fd2000f8ec03f */
[----:B------:R-:W1:Y:S01]  /*0670*/  SYNCS.PHASECHK.TRANS64.TRYWAIT P0, [UR60+0x31800], R3 ;  /* 0x03180003ff0075a7 */ /* 0x000e62000800017c */
[----:B--2---:R-:W-:-:S05]  /*0680*/  VIADD R5, R2, 0xffffff80 ;  /* 0xffffff8002057836 */ /* 0x004fca0000000000 */
[----:B------:R-:W-:-:S04]  /*0690*/  SHF.R.S32.HI R6, RZ, 0x1f, R5 ;  /* 0x0000001fff067819 */ /* 0x000fc80000011405 */
[----:B------:R-:W-:-:S04]  /*06a0*/  LEA.HI R2, R6, R5, RZ, 0x7 ;  /* 0x0000000506027211 */ /* 0x000fc800078f38ff */
[----:B------:R-:W-:Y:S02]  /*06b0*/  SHF.R.S32.HI R7, RZ, 0x7, R2 ;  /* 0x00000007ff077819 */ /* 0x000fe40000011402 */
[----:B------:R-:W-:-:S03]  /*06c0*/  LOP3.LUT R2, R2, 0xffffff80, RZ, 0xc0, !PT ;  /* 0xffffff8002027812 */ /* 0x000fc600078ec0ff */
[----:B------:R2:W3:Y:S02]  /*06d0*/  SHFL.IDX PT, R4, R7, RZ, 0x1f ;  /* 0x00001fff07047589 */ /* 0x0004e400000e0000 */
[----:B-12---:R-:W-:Y:S05]  /*06e0*/  @P0 BRA `(.L_x_6) ;  /* 0x0000000000080947 */ /* 0x006fea0003800000 */
[----:B------:R-:W1:Y:S02]  /*06f0*/  SYNCS.PHASECHK.TRANS64.TRYWAIT P0, [UR60+0x31800], R3 ;  /* 0x03180003ff0075a7 */ /* 0x000e64000800017c */
[----:B-1----:R-:W-:Y:S05]  /*0700*/  @!P0 BRA `(.L_x_7) ;  /* 0x000000c0001c8947 */ /* 0x002fea0003800000 */
.L_x_6:
[----:B------:R-:W-:Y:S01]  /*0710*/  IMAD.IADD R10, R5, 0x1, -R2 ;  /* 0x00000001050a7824 */ /* 0x000fe200078e0a02 */
[----:B------:R-:W2:Y:S01]  /*0720*/  S2UR UR4, SR_CTAID.Y ;  /* 0x00000000000479c3 */ /* 0x000ea20000002600 */
[----:B------:R-:W-:Y:S02]  /*0730*/  LEA.HI R13, R6, R5, RZ, 0x5 ;  /* 0x00000005060d7211 */ /* 0x000fe400078f28ff */
[----:B------:R-:W-:Y:S01]  /*0740*/  CS2R R214, SRZ ;  /* 0x0000000000d67805 */ /* 0x000fe2000001ff00 */
[--C-:B------:R-:W-:Y:S01]  /*0750*/  IMAD R2, R7, 0x800, R10.reuse ;  /* 0x0000080007027824 */ /* 0x100fe200078e020a */
[----:B------:R-:W-:Y:S02]  /*0760*/  SHF.R.S32.HI R9, RZ, 0x1f, R10 ;  /* 0x0000001fff097819 */ /* 0x000fe4000001140a */
[----:B------:R-:W-:Y:S02]  /*0770*/  CS2R R212, SRZ ;  /* 0x0000000000d47805 */ /* 0x000fe4000001ff00 */
[----:B------:R-:W-:Y:S01]  /*0780*/  SHF.R.S32.HI R15, RZ, 0x5, R13 ;  /* 0x00000005ff0f7819 */ /* 0x000fe2000001140d */
[----:B------:R-:W-:Y:S01]  /*0790*/  IMAD.SHL.U32 R2, R2, 0x4, RZ ;  /* 0x0000000402027824 */ /* 0x000fe200078e00ff */
[----:B------:R-:W-:Y:S01]  /*07a0*/  LEA.HI R12, R9, R10, RZ, 0x2 ;  /* 0x0000000a090c7211 */ /* 0x000fe200078f10ff */
[----:B------:R-:W4:Y:S01]  /*07b0*/  LDC.64 R18, c[0x0][0x2d8] ;  /* 0x0000b600ff127b82 */ /* 0x000f220000000a00 */
[----:B------:R-:W-:-:S02]  /*07c0*/  CS2R R210, SRZ ;  /* 0x0000000000d27805 */ /* 0x000fc4000001ff00 */
[----:B------:R-:W-:Y:S02]  /*07d0*/  CS2R R208, SRZ ;  /* 0x0000000000d07805 */ /* 0x000fe4000001ff00 */
[--C-:B-1----:R-:W-:Y:S02]  /*07e0*/  SHF.R.S32.HI R8, RZ, 0x2, R12.reuse ;  /* 0x00000002ff087819 */ /* 0x102fe4000001140c */
[----:B------:R-:W-:Y:S02]  /*07f0*/  CS2R R206, SRZ ;  /* 0x0000000000ce7805 */ /* 0x000fe4000001ff00 */
[----:B------:R-:W-:Y:S02]  /*0800*/  SHF.R.S32.HI R3, RZ, 0x1f, R12 ;  /* 0x0000001fff037819 */ /* 0x000fe4000001140c */
[----:B------:R-:W-:Y:S02]  /*0810*/  CS2R R204, SRZ ;  /* 0x0000000000cc7805 */ /* 0x000fe4000001ff00 */
[----:B------:R-:W-:Y:S01]  /*0820*/  CS2R R202, SRZ ;  /* 0x0000000000ca7805 */ /* 0x000fe2000001ff00 */
[----:B------:R-:W1:Y:S01]  /*0830*/  LDC.64 R230, c[0x0][0x2e0] ;  /* 0x0000b800ffe67b82 */ /* 0x000e620000000a00 */
[----:B------:R-:W-:-:S02]  /*0840*/  LEA.HI R3, R3, R8, RZ, 0x3 ;  /* 0x0000000803037211 */ /* 0x000fc400078f18ff */
[----:B------:R-:W-:Y:S02]  /*0850*/  CS2R R200, SRZ ;  /* 0x0000000000c87805 */ /* 0x000fe4000001ff00 */
[----:B------:R-:W-:Y:S02]  /*0860*/  CS2R R198, SRZ ;  /* 0x0000000000c67805 */ /* 0x000fe4000001ff00 */
[----:B------:R-:W-:Y:S02]  /*0870*/  CS2R R196, SRZ ;  /* 0x0000000000c47805 */ /* 0x000fe4000001ff00 */
[----:B------:R-:W-:Y:S02]  /*0880*/  LOP3.LUT R11, R3, 0xfffffff8, RZ, 0xc0, !PT ;  /* 0xfffffff8030b7812 */ /* 0x000fe400078ec0ff */
[----:B------:R-:W-:Y:S01]  /*0890*/  CS2R R194, SRZ ;  /* 0x0000000000c27805 */ /* 0x000fe2000001ff00 */
[----:B--2---:R-:W-:Y:S01]  /*08a0*/  USHF.R.S32.HI UR6, URZ, 0x1f, UR4 ;  /* 0x0000001f3f067899 */ /* 0x004fe20008011404 */
[----:B------:R-:W-:-:S02]  /*08b0*/  SHF.R.S32.HI R3, RZ, 0x1f, R2 ;  /* 0x0000001fff037819 */ /* 0x000fc40000011402 */
[----:B------:R-:W-:Y:S01]  /*08c0*/  CS2R R192, SRZ ;  /* 0x0000000000c07805 */ /* 0x000fe2000001ff00 */
[----:B------:R-:W-:Y:S01]  /*08d0*/  IMAD.IADD R14, R8, 0x1, -R11 ;  /* 0x00000001080e7824 */ /* 0x000fe200078e0a0b */
[----:B------:R-:W-:Y:S02]  /*08e0*/  LEA.HI R11, R9, R10, RZ, 0x5 ;  /* 0x0000000a090b7211 */ /* 0x000fe400078f28ff */
[----:B------:R-:W-:Y:S02]  /*08f0*/  CS2R R190, SRZ ;  /* 0x0000000000be7805 */ /* 0x000fe4000001ff00 */
[----:B------:R-:W-:Y:S02]  /*0900*/  SHF.R.S32.HI R8, RZ, 0x1f, R13 ;  /* 0x0000001fff087819 */ /* 0x000fe4000001140d */
[----:B------:R-:W-:Y:S02]  /*0910*/  CS2R R188, SRZ ;  /* 0x0000000000bc7805 */ /* 0x000fe4000001ff00 */
[----:B------:R-:W-:Y:S01]  /*0920*/  SHF.R.S32.HI R11, RZ, 0x5, R11 ;  /* 0x00000005ff0b7819 */ /* 0x000fe2000001140b */
[----:B----4-:R-:W-:Y:S01]  /*0930*/  IMAD R16, R18, UR6, RZ ;  /* 0x0000000612107c24 */ /* 0x010fe2000f8e02ff */
[----:B------:R-:W-:Y:S01]  /*0940*/  LEA.HI R13, R8, R15, RZ, 0x2 ;  /* 0x0000000f080d7211 */ /* 0x000fe200078f10ff */
[----:B------:R-:W-:Y:S01]  /*0950*/  IMAD.WIDE.U32 R2, R18, UR4, R2 ;  /* 0x0000000412027c25 */ /* 0x000fe2000f8e0002 */
[----:B---3--:R-:W-:-:S02]  /*0960*/  LEA.HI R8, R4, R4, RZ, 0x1 ;  /* 0x0000000404087211 */ /* 0x008fc400078f08ff */
[----:B------:R-:W-:Y:S02]  /*0970*/  CS2R R186, SRZ ;  /* 0x0000000000ba7805 */ /* 0x000fe4000001ff00 */
[----:B------:R-:W-:Y:S01]  /*0980*/  CS2R R184, SRZ ;  /* 0x0000000000b87805 */ /* 0x000fe2000001ff00 */
[----:B------:R-:W-:Y:S01]  /*0990*/  IMAD R229, R11, 0x10, R14 ;  /* 0x000000100be57824 */ /* 0x000fe200078e020e */
[----:B------:R-:W-:Y:S01]  /*09a0*/  LOP3.LUT R9, R8, 0xfffffffe, RZ, 0xc0, !PT ;  /* 0xfffffffe08097812 */ /* 0x000fe200078ec0ff */
[----:B------:R-:W2:Y:S01]  /*09b0*/  LDC R11, c[0x0][0x280] ;  /* 0x0000a000ff0b7b82 */ /* 0x000ea20000000800 */
[----:B------:R-:W-:Y:S01]  /*09c0*/  IMAD R17, R19, UR4, R16 ;  /* 0x0000000413117c24 */ /* 0x000fe2000f8e0210 */
[----:B------:R-:W-:Y:S01]  /*09d0*/  LOP3.LUT R16, R13, 0xfffffffc, RZ, 0xc0, !PT ;  /* 0xfffffffc0d107812 */ /* 0x000fe200078ec0ff */
[----:B------:R-:W-:Y:S01]  /*09e0*/  USHF.R.S32.HI UR4, URZ, 0x1f, UR5 ;  /* 0x0000001f3f047899 */ /* 0x000fe20008011405 */
[----:B------:R-:W-:Y:S01]  /*09f0*/  IMAD.IADD R4, R4, 0x1, -R9 ;  /* 0x0000000104047824 */ /* 0x000fe200078e0a09 */
[----:B------:R-:W-:Y:S01]  /*0a00*/  CS2R R182, SRZ ;  /* 0x0000000000b67805 */ /* 0x000fe2000001ff00 */
[----:B------:R-:W-:Y:S01]  /*0a10*/  IMAD.IADD R3, R3, 0x1, R17 ;  /* 0x0000000103037824 */ /* 0x000fe200078e0211 */
[----:B------:R-:W-:Y:S01]  /*0a20*/  CS2R R180, SRZ ;  /* 0x0000000000b47805 */ /* 0x000fe2000001ff00 */
[----:B------:R-:W-:Y:S01]  /*0a30*/  IMAD.IADD R20, R15, 0x1, -R16 ;  /* 0x000000010f147824 */ /* 0x000fe200078e0a10 */
[----:B------:R-:W-:Y:S01]  /*0a40*/  CS2R R178, SRZ ;  /* 0x0000000000b27805 */ /* 0x000fe2000001ff00 */
[----:B-1----:R-:W-:Y:S01]  /*0a50*/  IMAD R8, R230, UR4, RZ ;  /* 0x00000004e6087c24 */ /* 0x002fe2000f8e02ff */
[----:B------:R-:W-:-:S02]  /*0a60*/  CS2R R176, SRZ ;  /* 0x0000000000b07805 */ /* 0x000fc4000001ff00 */
[----:B------:R-:W-:Y:S01]  /*0a70*/  CS2R R174, SRZ ;  /* 0x0000000000ae7805 */ /* 0x000fe2000001ff00 */
[----:B------:R1:W-:Y:S01]  /*0a80*/  STL [R1+0x4], R20 ;  /* 0x0000041401007387 */ /* 0x0003e20000100800 */
[----:B------:R-:W-:Y:S01]  /*0a90*/  IMAD R13, R231, UR5, R8 ;  /* 0x00000005e70d7c24 */ /* 0x000fe2000f8e0208 */
[----:B------:R-:W-:Y:S01]  /*0aa0*/  CS2R R172, SRZ ;  /* 0x0000000000ac7805 */ /* 0x000fe2000001ff00 */
[----:B------:R-:W-:Y:S01]  /*0ab0*/  IMAD.WIDE.U32 R230, R230, UR5, R2 ;  /* 0x00000005e6e67c25 */ /* 0x000fe2000f8e0002 */
[----:B------:R-:W-:Y:S02]  /*0ac0*/  CS2R R170, SRZ ;  /* 0x0000000000aa7805 */ /* 0x000fe4000001ff00 */
[----:B------:R-:W-:Y:S02]  /*0ad0*/  CS2R R168, SRZ ;  /* 0x0000000000a87805 */ /* 0x000fe4000001ff00 */
[----:B------:R-:W-:Y:S02]  /*0ae0*/  CS2R R166, SRZ ;  /* 0x0000000000a67805 */ /* 0x000fe4000001ff00 */
[----:B------:R-:W-:-:S02]  /*0af0*/  CS2R R164, SRZ ;  /* 0x0000000000a47805 */ /* 0x000fc4000001ff00 */
[----:B------:R-:W-:Y:S02]  /*0b00*/  CS2R R162, SRZ ;  /* 0x0000000000a27805 */ /* 0x000fe4000001ff00 */
[----:B------:R-:W-:Y:S02]  /*0b10*/  CS2R R160, SRZ ;  /* 0x0000000000a07805 */ /* 0x000fe4000001ff00 */
[----:B------:R-:W-:Y:S02]  /*0b20*/  CS2R R158, SRZ ;  /* 0x00000000009e7805 */ /* 0x000fe4000001ff00 */
[----:B--2---:R-:W-:Y:S02]  /*0b30*/  ISETP.GE.AND P0, PT, R11, 0x1, PT ;  /* 0x000000010b00780c */ /* 0x004fe40003f06270 */
[----:B------:R-:W-:Y:S02]  /*0b40*/  CS2R R156, SRZ ;  /* 0x00000000009c7805 */ /* 0x000fe4000001ff00 */
[----:B------:R-:W-:-:S02]  /*0b50*/  CS2R R154, SRZ ;  /* 0x00000000009a7805 */ /* 0x000fc4000001ff00 */
[----:B------:R-:W-:Y:S02]  /*0b60*/  CS2R R152, SRZ ;  /* 0x0000000000987805 */ /* 0x000fe4000001ff00 */
[----:B------:R-:W-:Y:S02]  /*0b70*/  CS2R R150, SRZ ;  /* 0x0000000000967805 */ /* 0x000fe4000001ff00 */
[----:B------:R-:W-:Y:S02]  /*0b80*/  CS2R R148, SRZ ;  /* 0x0000000000947805 */ /* 0x000fe4000001ff00 */
[----:B------:R-:W-:Y:S02]  /*0b90*/  CS2R R146, SRZ ;  /* 0x0000000000927805 */ /* 0x000fe4000001ff00 */
        /* <DEDUP_REMOVED lines=44> */
[----:B------:R-:W-:Y:S01]  /*0e60*/  CS2R R56, SRZ ;  /* 0x0000000000387805 */ /* 0x000fe2000001ff00 */
[----:B-1----:R-:W-:Y:S06]  /*0e70*/  @!P0 BRA `(.L_x_8) ;  /* 0x0000008800c08947 */ /* 0x002fec0003800000 */
[----:B------:R-:W-:Y:S01]  /*0e80*/  LEA.HI R2, R7, R7, RZ, 0x1 ;  /* 0x0000000707027211 */ /* 0x000fe200078f08ff */
[----:B------:R-:W1:Y:S01]  /*0e90*/  S2R R9, SR_CTAID.X ;  /* 0x0000000000097919 */ /* 0x000e620000002500 */
[----:B------:R-:W-:Y:S01]  /*0ea0*/  LOP3.LUT R3, R12, 0xfffffffc, RZ, 0xc0, !PT ;  /* 0xfffffffc0c037812 */ /* 0x000fe200078ec0ff */
[----:B------:R-:W-:Y:S01]  /*0eb0*/  VIADD R11, R11, 0x3f ;  /* 0x0000003f0b0b7836 */ /* 0x000fe20000000000 */
[----:B------:R-:W-:Y:S01]  /*0ec0*/  LOP3.LUT R2, R2, 0xfffffffe, RZ, 0xc0, !PT ;  /* 0xfffffffe02027812 */ /* 0x000fe200078ec0ff */
[----:B------:R-:W1:Y:S01]  /*0ed0*/  LDC R14, c[0x0][0x290] ;  /* 0x0000a400ff0e7b82 */ /* 0x000e620000000800 */
[----:B------:R-:W-:Y:S01]  /*0ee0*/  LEA.HI R6, R6, R5, RZ, 0x4 ;  /* 0x0000000506067211 */ /* 0x000fe200078f20ff */
[----:B------:R-:W-:Y:S01]  /*0ef0*/  IMAD.IADD R232, R231, 0x1, R13 ;  /* 0x00000001e7e87824 */ /* 0x000fe200078e020d */
[----:B------:R-:W-:Y:S01]  /*0f00*/  LOP3.LUT R228, R0, 0x1, RZ, 0xfc, !PT ;  /* 0x0000000100e47812 */ /* 0x000fe200078efcff */
[----:B------:R-:W-:Y:S01]  /*0f10*/  IMAD.IADD R8, R7, 0x1, -R2 ;  /* 0x0000000107087824 */ /* 0x000fe200078e0a02 */
[----:B------:R-:W-:Y:S01]  /*0f20*/  LOP3.LUT R6, R6, 0xffffff0, RZ, 0xc0, !PT ;  /* 0x0ffffff006067812 */ /* 0x000fe200078ec0ff */
[----:B------:R-:W-:Y:S01]  /*0f30*/  IMAD.IADD R2, R10, 0x1, -R3 ;  /* 0x000000010a027824 */ /* 0x000fe200078e0a03 */
[----:B------:R-:W-:Y:S01]  /*0f40*/  SHF.R.S32.HI R10, RZ, 0x1f, R11 ;  /* 0x0000001fff0a7819 */ /* 0x000fe2000001140b */
[----:B------:R-:W-:Y:S01]  /*0f50*/  IMAD.MOV.U32 R16, RZ, RZ, RZ ;  /* 0x000000ffff107224 */ /* 0x000fe200078e00ff */
[----:B------:R-:W-:Y:S01]  /*0f60*/  CS2R R18, SRZ ;  /* 0x0000000000127805 */ /* 0x000fe2000001ff00 */
[----:B------:R-:W-:Y:S01]  /*0f70*/  IMAD.IADD R6, R5, 0x1, -R6 ;  /* 0x0000000105067824 */ /* 0x000fe200078e0a06 */
[----:B------:R-:W-:Y:S01]  /*0f80*/  LEA.HI R10, R10, R11, RZ, 0x6 ;  /* 0x0000000b0a0a7211 */ /* 0x000fe200078f30ff */
[----:B------:R-:W-:Y:S01]  /*0f90*/  IMAD.MOV.U32 R3, RZ, RZ, RZ ;  /* 0x000000ffff037224 */ /* 0x000fe200078e00ff */
[----:B------:R-:W-:Y:S01]  /*0fa0*/  ULDC UR61, c[0x0][0x75c] ;  /* 0x0001d700003d7ab9 */ /* 0x000fe20000000800 */
[----:B------:R-:W-:Y:S01]  /*0fb0*/  IMAD R6, R7, 0x40, R6 ;  /* 0x0000004007067824 */ /* 0x000fe200078e0206 */
[----:B------:R-:W-:Y:S01]  /*0fc0*/  SHF.R.S32.HI R5, RZ, 0x6, R10 ;  /* 0x00000006ff057819 */ /* 0x000fe2000001140a */
[----:B------:R-:W-:-:S02]  /*0fd0*/  IMAD.MOV.U32 R215, RZ, RZ, RZ ;  /* 0x000000ffffd77224 */ /* 0x000fc400078e00ff */
[----:B------:R-:W-:Y:S02]  /*0fe0*/  IMAD R0, R20, 0x10, R6 ;  /* 0x0000001014007824 */ /* 0x000fe400078e0206 */
[----:B------:R2:W-:Y:S02]  /*0ff0*/  STL [R1], R5 ;  /* 0x0000000501007387 */ /* 0x0005e40000100800 */
[----:B------:R-:W-:-:S05]  /*1000*/  IMAD.SHL.U32 R0, R0, 0x8, RZ ;  /* 0x0000000800007824 */ /* 0x000fca00078e00ff */
[----:B------:R-:W-:Y:S01]  /*1010*/  LEA R0, R0, UR60, 0x1 ;  /* 0x0000003c00007c11 */ /* 0x000fe2000f8e08ff */
[----:B-1----:R-:W-:-:S04]  /*1020*/  IMAD R9, R9, -0x50, R14 ;  /* 0xffffffb009097824 */ /* 0x002fc800078e020e */
[----:B------:R-:W-:-:S04]  /*1030*/  IMAD R9, R8, -0x8, R9 ;  /* 0xfffffff808097824 */ /* 0x000fc800078e0209 */
[----:B--2---:R-:W-:-:S07]  /*1040*/  IMAD R2, R2, -0x2, R9 ;  /* 0xfffffffe02027824 */ /* 0x004fce00078e0209 */
.L_x_19:
[----:B------:R-:W-:-:S13]  /*1050*/  ISETP.NE.AND P0, PT, R228, 0x3, PT ;  /* 0x00000003e400780c */ /* 0x000fda0003f05270 */
[----:B------:R-:W-:Y:S05]  /*1060*/  @!P0 BRA `(.L_x_9) ;  /* 0x0000000000048947 */ /* 0x000fea0003800000 */
[----:B------:R-:W-:Y:S01]  /*1070*/  BPT.TRAP 0x1 ;  /* 0x000000040000795c */ /* 0x000fe20000300000 */
.L_x_9:
[----:B------:R-:W-:Y:S02]  /*1080*/  LEA R17, R3, UR60, 0x3 ;  /* 0x0000003c03117c11 */ /* 0x000fe4000f8e18ff */
[----:B------:R-:W-:-:S04]  /*1090*/  SHF.L.U32 R10, R19, 0x1f, RZ ;  /* 0x0000001f130a7819 */ /* 0x000fc800000006ff */
[----:B------:R1:W2:Y:S01]  /*10a0*/  SYNCS.PHASECHK.TRANS64.TRYWAIT P1, [R17+URZ+0x31810], R10 ;  /* 0x0318100a110075a7 */ /* 0x0002a2000802017f */
[----:B------:R-:W-:Y:S05]  /*10b0*/  @!P0 BRA `(.L_x_10) ;  /* 0x0000000000048947 */ /* 0x000fea0003800000 */
[----:B------:R-:W-:Y:S01]  /*10c0*/  BPT.TRAP 0x1 ;  /* 0x000000040000795c */ /* 0x000fe20000300000 */
.L_x_10:
[----:B------:R-:W-:Y:S01]  /*10d0*/  IMAD.U32 R5, RZ, RZ, UR60 ;  /* 0x0000003cff057e24 */ /* 0x000fe2000f8e00ff */
[----:B------:R-:W-:-:S03]  /*10e0*/  LEA R6, R4, UR60, 0xa ;  /* 0x0000003c04067c11 */ /* 0x000fc6000f8e50ff */
[----:B------:R-:W-:Y:S01]  /*10f0*/  VIADD R7, R5, 0x14100 ;  /* 0x0001410005077836 */ /* 0x000fe20000000000 */
[----:B------:R-:W-:-:S04]  /*1100*/  SHF.R.U32.HI R8, RZ, 0x4, R6 ;  /* 0x00000004ff087819 */ /* 0x000fc80000011606 */
[----:B------:R-:W-:Y:S02]  /*1110*/  SHF.R.U32.HI R7, RZ, 0x4, R7 ;  /* 0x00000004ff077819 */ /* 0x000fe40000011607 */
[----:B------:R-:W-:Y:S02]  /*1120*/  LOP3.LUT R8, R8, 0x3fff, RZ, 0xc0, !PT ;  /* 0x00003fff08087812 */ /* 0x000fe400078ec0ff */
[----:B------:R-:W-:-:S04]  /*1130*/  LOP3.LUT R7, R7, 0x3fff, RZ, 0xc0, !PT ;  /* 0x00003fff07077812 */ /* 0x000fc800078ec0ff */
[----:B------:R-:W-:Y:S02]  /*1140*/  LOP3.LUT R12, R7, 0x10000, RZ, 0xfc, !PT ;  /* 0x00010000070c7812 */ /* 0x000fe400078efcff */
[----:B------:R-:W-:-:S03]  /*1150*/  LOP3.LUT R7, R8, 0x10000, RZ, 0xfc, !PT ;  /* 0x0001000008077812 */ /* 0x000fc600078efcff */
[----:B------:R-:W-:Y:S01]  /*1160*/  IMAD R8, R3, 0x800, R12 ;  /* 0x0000080003087824 */ /* 0x000fe200078e020c */
[----:B--2---:R-:W-:Y:S06]  /*1170*/  @P1 BRA `(.L_x_11) ;  /* 0x0000000000081947 */ /* 0x004fec0003800000 */
[----:B------:R-:W2:Y:S02]  /*1180*/  SYNCS.PHASECHK.TRANS64.TRYWAIT P1, [R17+URZ+0x31810], R10 ;  /* 0x0318100a110075a7 */ /* 0x000ea4000802017f */
[----:B--2---:R-:W-:Y:S05]  /*1190*/  @!P1 BRA `(.L_x_12) ;  /* 0x000000b400909947 */ /* 0x004fea0003800000 */
.L_x_11:
[C---:B------:R-:W-:Y:S01]  /*11a0*/  R2UR UR6, R7.reuse ;  /* 0x00000000070672ca */ /* 0x040fe200000e0000 */
[----:B------:R-:W-:Y:S01]  /*11b0*/  WARPGROUP.ARRIVE ;  /* 0x00000000000079c5 */ /* 0x000fe20000000000 */
[----:B------:R-:W-:Y:S01]  /*11c0*/  R2UR UR4, R8 ;  /* 0x00000000080472ca */ /* 0x000fe200000e0000 */
[----:B------:R-:W-:Y:S01]  /*11d0*/  UMOV UR7, 0x40000000 ;  /* 0x4000000000077882 */ /* 0x000fe20000000000 */
[----:B------:R-:W-:Y:S01]  /*11e0*/  UMOV UR5, 0x40000040 ;  /* 0x4000004000057882 */ /* 0x000fe20000000000 */
[C---:B------:R-:W-:Y:S02]  /*11f0*/  VIADD R9, R7.reuse, 0x80 ;  /* 0x0000008007097836 */ /* 0x040fe40000000000 */
[----:B-12---:R-:W-:-:S03]  /*1200*/  VIADD R10, R7, 0x100 ;  /* 0x00000100070a7836 */ /* 0x006fc60000000000 */
[----:B------:R-:W-:Y:S01]  /*1210*/  R2UR UR8, R9 ;  /* 0x00000000090872ca */ /* 0x000fe200000e0000 */
[C---:B------:R-:W-:Y:S01]  /*1220*/  VIADD R9, R7.reuse, 0x180 ;  /* 0x0000018007097836 */ /* 0x040fe20000000000 */
[----:B------:R-:W-:Y:S01]  /*1230*/  R2UR UR9, R10 ;  /* 0x000000000a0972ca */ /* 0x000fe200000e0000 */
[----:B------:R-:W-:Y:S02]  /*1240*/  VIADD R10, R7, 0x200 ;  /* 0x00000200070a7836 */ /* 0x000fe40000000000 */
[----:B------:R-:W-:Y:S01]  /*1250*/  HGMMA.64x8x16.F32.BF16 R24, gdesc[UR4], RZ, !UPT, gsb0 ;  /* 0x00000000041879f0 */ /* 0x000fe2000c0018ff */
[----:B------:R-:W-:Y:S01]  /*1260*/  UMOV UR7, 0x40000000 ;  /* 0x4000000000077882 */ /* 0x000fe20000000000 */
[----:B------:R-:W-:Y:S01]  /*1270*/  R2UR UR10, R9 ;  /* 0x00000000090a72ca */ /* 0x000fe200000e0000 */
[----:B------:R-:W-:Y:S01]  /*1280*/  VIADD R9, R8, 0x2 ;  /* 0x0000000208097836 */ /* 0x000fe20000000000 */
[----:B------:R-:W-:Y:S01]  /*1290*/  R2UR UR11, R10 ;  /* 0x000000000a0b72ca */ /* 0x000fe200000e0000 */
[----:B------:R-:W-:-:S03]  /*12a0*/  VIADD R10, R7, 0x2 ;  /* 0x00000002070a7836 */ /* 0x000fc60000000000 */
[----:B------:R-:W-:Y:S01]  /*12b0*/  UMOV UR6, UR8 ;  /* 0x0000000800067c82 */ /* 0x000fe20008000000 */
[----:B------:R-:W-:Y:S02]  /*12c0*/  WARPGROUP.DEPBAR.LE gsb0, 0x0 ;  /* 0x00008000000079c5 */ /* 0x000fe40000010000 */
[----:B------:R-:W-:-:S06]  /*12d0*/  WARPGROUP.ARRIVE ;  /* 0x00000000000079c5 */ /* 0x000fcc0000000000 */
[----:B------:R-:W-:Y:S01]  /*12e0*/  HGMMA.64x8x16.F32.BF16 R28, gdesc[UR4], RZ, !UPT, gsb0 ;  /* 0x00000000041c79f0 */ /* 0x000fe2000c0018ff */
[----:B------:R-:W-:Y:S01]  /*12f0*/  UMOV UR6, UR9 ;  /* 0x0000000900067c82 */ /* 0x000fe20008000000 */
[----:B------:R-:W-:Y:S01]  /*1300*/  UMOV UR7, 0x40000000 ;  /* 0x4000000000077882 */ /* 0x000fe20000000000 */
        /* <DEDUP_REMOVED lines=13> */
[----:B------:R-:W-:Y:S01]  /*13e0*/  R2UR UR6, R10 ;  /* 0x000000000a0672ca */ /* 0x000fe200000e0000 */
[----:B------:R-:W-:Y:S01]  /*13f0*/  UMOV UR7, 0x40000000 ;  /* 0x4000000000077882 */ /* 0x000fe20000000000 */
[----:B------:R-:W-:Y:S01]  /*1400*/  R2UR UR4, R9 ;  /* 0x00000000090472ca */ /* 0x000fe200000e0000 */
[----:B------:R-:W-:Y:S01]  /*1410*/  UMOV UR5, 0x40000040 ;  /* 0x4000004000057882 */ /* 0x000fe20000000000 */
[C---:B------:R-:W-:Y:S02]  /*1420*/  VIADD R10, R7.reuse, 0x82 ;  /* 0x00000082070a7836 */ /* 0x040fe40000000000 */
[----:B------:R-:W-:-:S03]  /*1430*/  VIADD R9, R7, 0x102 ;  /* 0x0000010207097836 */ /* 0x000fc60000000000 */
[----:B------:R-:W-:Y:S01]  /*1440*/  R2UR UR8, R10 ;  /* 0x000000000a0872ca */ /* 0x000fe200000e0000 */
[----:B------:R-:W-:Y:S01]  /*1450*/  VIADD R10, R7, 0x182 ;  /* 0x00000182070a7836 */ /* 0x000fe20000000000 */
[----:B------:R-:W-:Y:S01]  /*1460*/  R2UR UR9, R9 ;  /* 0x00000000090972ca */ /* 0x000fe200000e0000 */
[----:B------:R-:W-:-:S03]  /*1470*/  VIADD R9, R7, 0x202 ;  /* 0x0000020207097836 */ /* 0x000fc60000000000 */
[----:B------:R-:W-:Y:S01]  /*1480*/  R2UR UR10, R10 ;  /* 0x000000000a0a72ca */ /* 0x000fe200000e0000 */
[----:B------:R-:W-:Y:S01]  /*1490*/  VIADD R10, R7, 0x4 ;  /* 0x00000004070a7836 */ /* 0x000fe20000000000 */
[----:B------:R-:W-:Y:S01]  /*14a0*/  R2UR UR11, R9 ;  /* 0x00000000090b72ca */ /* 0x000fe200000e0000 */
[----:B------:R-:W-:Y:S01]  /*14b0*/  VIADD R9, R8, 0x4 ;  /* 0x0000000408097836 */ /* 0x000fe20000000000 */
[----:B------:R-:W-:Y:S02]  /*14c0*/  WARPGROUP.DEPBAR.LE gsb0, 0x0 ;  /* 0x00008000000079c5 */ /* 0x000fe40000010000 */
[----:B------:R-:W-:-:S06]  /*14d0*/  WARPGROUP.ARRIVE ;  /* 0x00000000000079c5 */ /* 0x000fcc0000000000 */
[----:B------:R-:W-:Y:S01]  /*14e0*/  HGMMA.64x8x16.F32.BF16 R24, gdesc[UR4], R24, gsb0 ;  /* 0x00000000041879f0 */ /* 0x000fe20008001818 */
[----:B------:R-:W-:Y:S01]  /*14f0*/  UMOV UR6, UR8 ;  /* 0x0000000800067c82 */ /* 0x000fe20008000000 */
[----:B------:R-:W-:Y:S01]  /*1500*/  UMOV UR7, 0x40000000 ;  /* 0x4000000000077882 */ /* 0x000fe20000000000 */
        /* <DEDUP_REMOVED lines=438> */
[C---:B------:R-:W-:Y:S02]  /*3070*/  VIADD R9, R8.reuse, 0x604 ;  /* 0x0000060408097836 */ /* 0x040fe40000000000 */
        /* <DEDUP_REMOVED lines=34> */
[----:B------:R-:W-:Y:S02]  /*32a0*/  R2UR UR10, R10 ;  /* 0x000000000a0a72ca */ /* 0x000fe400000e0000 */
        /* <DEDUP_REMOVED lines=32> */
[C---:B------:R-:W-:Y:S01]  /*34b0*/  VIADD R9, R7.reuse, 0x906 ;  /* 0x0000090607097836 */ /* 0x040fe20000000000 */
[----:B------:R-:W-:Y:S01]  /*34c0*/  R2UR UR9, R8 ;  /* 0x00000000080972ca */ /* 0x000fe200000e0000 */
[----:B------:R-:W-:-:S03]  /*34d0*/  VIADD R7, R7, 0x986 ;  /* 0x0000098607077836 */ /* 0x000fc60000000000 */
[----:B------:R-:W-:Y:S02]  /*34e0*/  R2UR UR10, R9 ;  /* 0x00000000090a72ca */ /* 0x000fe400000e0000 */
[----:B------:R-:W-:Y:S01]  /*34f0*/  R2UR UR11, R7 ;  /* 0x00000000070b72ca */ /* 0x000fe200000e0000 */
[----:B------:R-:W-:-:S05]  /*3500*/  IMAD R7, R3, 0x40, R229 ;  /* 0x0000004003077824 */ /* 0x000fca00078e02e5 */
[----:B------:R-:W-:Y:S01]  /*3510*/  LEA R9, R7, UR60, 0x2 ;  /* 0x0000003c07097c11 */ /* 0x000fe2000f8e10ff */
        /* <DEDUP_REMOVED lines=22> */
[----:B------:R-:W-:Y:S03]  /*3680*/  HGMMA.64x8x16.F32.BF16 R40, gdesc[UR4], R40, gsb0 ;  /* 0x00000000042879f0 */ /* 0x000fe60008001828 */
[----:B------:R-:W-:Y:S02]  /*3690*/  WARPGROUP.DEPBAR.LE gsb0, 0x0 ;  /* 0x00008000000079c5 */ /* 0x000fe40000010000 */
[----:B------:R1:W2:Y:S04]  /*36a0*/  LDS R7, [R9+0x2c100] ;  /* 0x02c1000009077984 */ /* 0x0002a80000000800 */
[----:B------:R1:W3:Y:S01]  /*36b0*/  LDS R8, [R9+0x2c120] ;  /* 0x02c1200009087984 */ /* 0x0002e20000000800 */
[----:B------:R-:W-:Y:S05]  /*36c0*/  @!P0 BRA `(.L_x_13) ;  /* 0x0000000000048947 */ /* 0x000fea0003800000 */
[----:B------:R-:W-:Y:S01]  /*36d0*/  BPT.TRAP 0x1 ;  /* 0x000000040000795c */ /* 0x000fe20000300000 */
.L_x_13:
[----:B------:R-:W-:-:S04]  /*36e0*/  SHF.L.U32 R12, R18, 0x1f, RZ ;  /* 0x0000001f120c7819 */ /* 0x000fc800000006ff */
[----:B------:R4:W1:Y:S01]  /*36f0*/  SYNCS.PHASECHK.TRANS64.TRYWAIT P1, [UR60+0x31830], R12 ;  /* 0x0318300cff0075a7 */ /* 0x000862000802017c */
[----:B------:R-:W-:Y:S05]  /*3700*/  @!P0 BRA `(.L_x_14) ;  /* 0x0000000000048947 */ /* 0x000fea0003800000 */
[----:B------:R-:W-:Y:S01]  /*3710*/  BPT.TRAP 0x1 ;  /* 0x000000040000795c */ /* 0x000fe20000300000 */
.L_x_14:
[----:B-1----:R-:W-:Y:S02]  /*3720*/  VIADD R9, R6, 0xa000 ;  /* 0x0000a00006097836 */ /* 0x002fe40000000000 */
[----:B------:R-:W-:-:S03]  /*3730*/  VIADD R6, R5, 0x24100 ;  /* 0x0002410005067836 */ /* 0x000fc60000000000 */
[----:B------:R-:W-:Y:S02]  /*3740*/  SHF.R.U32.HI R9, RZ, 0x4, R9 ;  /* 0x00000004ff097819 */ /* 0x000fe40000011609 */
[----:B------:R-:W-:Y:S02]  /*3750*/  SHF.R.U32.HI R10, RZ, 0x4, R6 ;  /* 0x00000004ff0a7819 */ /* 0x000fe40000011606 */
[----:B------:R-:W-:Y:S02]  /*3760*/  LOP3.LUT R9, R9, 0x3fff, RZ, 0xc0, !PT ;  /* 0x00003fff09097812 */ /* 0x000fe400078ec0ff */
[----:B------:R-:W-:Y:S02]  /*3770*/  LOP3.LUT R10, R10, 0x3fff, RZ, 0xc0, !PT ;  /* 0x00003fff0a0a7812 */ /* 0x000fe400078ec0ff */
[----:B------:R-:W-:Y:S02]  /*3780*/  LOP3.LUT R224, R9, 0x10000, RZ, 0xfc, !PT ;  /* 0x0001000009e07812 */ /* 0x000fe400078efcff */
[----:B------:R-:W-:Y:S01]  /*3790*/  LOP3.LUT R225, R10, 0x10000, RZ, 0xfc, !PT ;  /* 0x000100000ae17812 */ /* 0x000fe200078efcff */
[----:B------:R-:W-:Y:S06]  /*37a0*/  @P1 BRA `(.L_x_15) ;  /* 0x0000000000081947 */ /* 0x000fec0003800000 */
[----:B------:R-:W1:Y:S02]  /*37b0*/  SYNCS.PHASECHK.TRANS64.TRYWAIT P1, [UR60+0x31830], R12 ;  /* 0x0318300cff0075a7 */ /* 0x000e64000802017c */
[----:B-1----:R-:W-:Y:S05]  /*37c0*/  @!P1 BRA `(.L_x_16) ;  /* 0x0000009000189947 */ /* 0x002fea0003800000 */
.L_x_15:
[----:B------:R-:W-:Y:S01]  /*37d0*/  R2UR UR4, R225 ;  /* 0x00000000e10472ca */ /* 0x000fe200000e0000 */
[----:B------:R-:W-:Y:S01]  /*37e0*/  WARPGROUP.ARRIVE ;  /* 0x00000000000079c5 */ /* 0x000fe20000000000 */
[C---:B------:R-:W-:Y:S01]  /*37f0*/  R2UR UR6, R224.reuse ;  /* 0x00000000e00672ca */ /* 0x040fe200000e0000 */
[----:B------:R-:W-:Y:S01]  /*3800*/  UMOV UR5, 0x40000040 ;  /* 0x4000004000057882 */ /* 0x000fe20000000000 */
[----:B------:R-:W-:Y:S01]  /*3810*/  UMOV UR7, 0x40000000 ;  /* 0x4000000000077882 */ /* 0x000fe20000000000 */
[----:B------:R-:W-:Y:S02]  /*3820*/  VIADD R9, R224, 0x80 ;  /* 0x00000080e0097836 */ /* 0x000fe40000000000 */
[----:B------:R-:W-:Y:S01]  /*3830*/  FMUL.FTZ R26, R26, UR61 ;  /* 0x0000003d1a1a7c20 */ /* 0x000fe20008410000 */
[----:B------:R-:W-:Y:S02]  /*3840*/  VIADD R10, R224, 0x180 ;  /* 0x00000180e00a7836 */ /* 0x000fe40000000000 */
[----:B------:R-:W-:Y:S01]  /*3850*/  FMUL.FTZ R13, R27, UR61 ;  /* 0x0000003d1b0d7c20 */ /* 0x000fe20008410000 */
[----:B------:R-:W-:-:S02]  /*3860*/  VIADD R11, R225, 0x2 ;  /* 0x00000002e10b7836 */ /* 0x000fc40000000000 */
[----:B------:R-:W-:Y:S01]  /*3870*/  FMUL.FTZ R29, R29, UR61 ;  /* 0x0000003d1d1d7c20 */ /* 0x000fe20008410000 */
[----:B----4-:R-:W-:Y:S01]  /*3880*/  VIADD R12, R224, 0x980 ;  /* 0x00000980e00c7836 */ /* 0x010fe20000000000 */
[----:B------:R-:W-:Y:S01]  /*3890*/  R2UR UR8, R10 ;  /* 0x000000000a0872ca */ /* 0x000fe200000e0000 */
[C---:B------:R-:W-:Y:S01]  /*38a0*/  VIADD R10, R224.reuse, 0x2 ;  /* 0x00000002e00a7836 */ /* 0x040fe20000000000 */
[----:B------:R-:W-:Y:S01]  /*38b0*/  R2UR UR11, R11 ;  /* 0x000000000b0b72ca */ /* 0x000fe200000e0000 */
[----:B------:R-:W-:Y:S01]  /*38c0*/  HGMMA.64x8x16.F32.BF16 R44, gdesc[UR4], RZ, !UPT, gsb0 ;  /* 0x00000000042c79f0 */ /* 0x000fe2000c0018ff */
[----:B------:R-:W-:Y:S01]  /*38d0*/  R2UR UR6, R9 ;  /* 0x00000000090672ca */ /* 0x000fe200000e0000 */
[----:B------:R-:W-:Y:S01]  /*38e0*/  UMOV UR7, 0x40000000 ;  /* 0x4000000000077882 */ /* 0x000fe20000000000 */
[----:B------:R-:W-:Y:S01]  /*38f0*/  VIADD R9, R224, 0x100 ;  /* 0x00000100e0097836 */ /* 0x000fe20000000000 */
[----:B------:R-:W-:Y:S01]  /*3900*/  R2UR UR10, R10 ;  /* 0x000000000a0a72ca */ /* 0x000fe200000e0000 */
[----:B------:R-:W-:-:S02]  /*3910*/  VIADD R10, R224, 0x202 ;  /* 0x00000202e00a7836 */ /* 0x000fc40000000000 */
[----:B------:R-:W-:Y:S01]  /*3920*/  FMUL.FTZ R31, R31, UR61 ;  /* 0x0000003d1f1f7c20 */ /* 0x000fe20008410000 */
[----:B------:R-:W-:Y:S02]  /*3930*/  VIADD R11, R224, 0x880 ;  /* 0x00000880e00b7836 */ /* 0x000fe40000000000 */
[----:B------:R-:W-:Y:S01]  /*3940*/  FMUL.FTZ R28, R28, UR61 ;  /* 0x0000003d1c1c7c20 */ /* 0x000fe20008410000 */
[----:B------:R-:W-:Y:S02]  /*3950*/  VIADD R14, R224, 0x782 ;  /* 0x00000782e00e7836 */ /* 0x000fe40000000000 */
[----:B------:R-:W-:Y:S01]  /*3960*/  FMUL.FTZ R36, R36, UR61 ;  /* 0x0000003d24247c20 */ /* 0x000fe20008410000 */
[----:B------:R-:W-:Y:S01]  /*3970*/  VIADD R15, R225, 0x602 ;  /* 0x00000602e10f7836 */ /* 0x000fe20000000000 */
[----:B------:R-:W-:Y:S01]  /*3980*/  R2UR UR25, R11 ;  /* 0x000000000b1972ca */ /* 0x000fe200000e0000 */
[----:B------:R-:W-:Y:S02]  /*3990*/  VIADD R11, R224, 0x900 ;  /* 0x00000900e00b7836 */ /* 0x000fe40000000000 */
[----:B------:R-:W-:Y:S01]  /*39a0*/  FMUL.FTZ R30, R30, UR61 ;  /* 0x0000003d1e1e7c20 */ /* 0x000fe20008410000 */
[C---:B------:R-:W-:Y:S01]  /*39b0*/  VIADD R20, R224.reuse, 0x882 ;  /* 0x00000882e0147836 */ /* 0x040fe20000000000 */
[----:B------:R-:W1:Y:S01]  /*39c0*/  MUFU.TANH R13, R13 ;  /* 0x0000000d000d7308 */ /* 0x000e620000002400 */
[C---:B------:R-:W-:Y:S01]  /*39d0*/  VIADD R21, R224.reuse, 0x982 ;  /* 0x00000982e0157836 */ /* 0x040fe20000000000 */
[----:B------:R-:W-:Y:S01]  /*39e0*/  R2UR UR23, R11 ;  /* 0x000000000b1772ca */ /* 0x000fe200000e0000 */
[----:B------:R-:W-:-:S02]  /*39f0*/  VIADD R22, R224, 0x784 ;  /* 0x00000784e0167836 */ /* 0x000fc40000000000 */
[----:B------:R-:W-:Y:S01]  /*3a00*/  FMUL.FTZ R37, R37, UR61 ;  /* 0x0000003d25257c20 */ /* 0x000fe20008410000 */
[----:B------:R-:W-:Y:S01]  /*3a10*/  VIADD R23, R225, 0x604 ;  /* 0x00000604e1177836 */ /* 0x000fe20000000000 */
[----:B------:R-:W-:Y:S01]  /*3a20*/  ISETP.GT.AND P6, PT, R2, 0x1, PT ;  /* 0x000000010200780c */ /* 0x000fe20003fc4270 */
[----:B------:R-:W-:Y:S01]  /*3a30*/  VIADD R27, R224, 0x886 ;  /* 0x00000886e01b7836 */ /* 0x000fe20000000000 */
[----:B------:R4:W5:Y:S01]  /*3a40*/  MUFU.TANH R11, R26 ;  /* 0x0000001a000b7308 */ /* 0x0009620000002400 */
[----:B------:R-:W-:Y:S01]  /*3a50*/  FMUL.FTZ R35, R35, UR61 ;  /* 0x0000003d23237c20 */ /* 0x000fe20008410000 */
[----:B------:R-:W-:Y:S01]  /*3a60*/  FMUL.FTZ R39, R39, UR61 ;  /* 0x0000003d27277c20 */ /* 0x000fe20008410000 */
[C---:B------:R-:W-:Y:S01]  /*3a70*/  ISETP.GT.AND P2, PT, R2.reuse, 0x11, PT ;  /* 0x000000110200780c */ /* 0x040fe20003f44270 */
[----:B------:R-:W-:Y:S01]  /*3a80*/  UMOV UR57, 0x40000040 ;  /* 0x4000004000397882 */ /* 0x000fe20000000000 */
[C---:B------:R-:W-:Y:S01]  /*3a90*/  ISETP.GT.AND P1, PT, R2.reuse, 0x10, PT ;  /* 0x000000100200780c */ /* 0x040fe20003f24270 */
[----:B------:R-:W-:Y:S01]  /*3aa0*/  UMOV UR59, 0x40 ;  /* 0x00000040003b7882 */ /* 0x000fe20000000000 */
[----:B------:R-:W-:Y:S01]  /*3ab0*/  ISETP.GT.AND P3, PT, R2, 0x20, PT ;  /* 0x000000200200780c */ /* 0x000fe20003f64270 */
[----:B------:R-:W-:Y:S01]  /*3ac0*/  UMOV UR33, UR57 ;  /* 0x0000003900217c82 */ /* 0x000fe20008000000 */
[----:B----4-:R-:W-:Y:S01]  /*3ad0*/  VIADD R26, R224, 0x786 ;  /* 0x00000786e01a7836 */ /* 0x010fe20000000000 */
[C---:B------:R-:W-:Y:S01]  /*3ae0*/  ISETP.GT.AND P4, PT, R2.reuse, 0x21, PT ;  /* 0x000000210200780c */ /* 0x040fe20003f84270 */
[----:B------:R-:W-:Y:S01]  /*3af0*/  UMOV UR35, 0x40 ;  /* 0x0000004000237882 */ /* 0x000fe20000000000 */
[----:B------:R-:W-:Y:S01]  /*3b00*/  ISETP.GT.AND P5, PT, R2, RZ, PT ;  /* 0x000000ff0200720c */ /* 0x000fe20003fa4270 */
[----:B------:R-:W-:Y:S01]  /*3b10*/  UMOV UR49, 0x40000040 ;  /* 0x4000004000317882 */ /* 0x000fe20000000000 */
[----:B------:R-:W-:Y:S01]  /*3b20*/  R2UR UR24, R26 ;  /* 0x000000001a1872ca */ /* 0x000fe200000e0000 */
[----:B------:R-:W-:Y:S01]  /*3b30*/  VIADD R26, R224, 0x806 ;  /* 0x00000806e01a7836 */ /* 0x000fe20000000000 */
[----:B-1----:R-:W-:Y:S01]  /*3b40*/  FSEL R235, R13, -INF , P6 ;  /* 0xff8000000deb7808 */ /* 0x002fe20003000000 */
[----:B------:R-:W-:Y:S01]  /*3b50*/  UMOV UR51, 0x40 ;  /* 0x0000004000337882 */ /* 0x000fe20000000000 */
[C---:B-----5:R-:W-:Y:S01]  /*3b60*/  FSEL R233, R11.reuse, -INF , P5 ;  /* 0xff8000000be97808 */ /* 0x060fe20002800000 */
[----:B------:R-:W-:Y:S01]  /*3b70*/  FFMA.FTZ R11, -R11, R11, 1 ;  /* 0x3f8000000b0b7423 */ /* 0x000fe2000001010b */
[----:B------:R-:W-:Y:S01]  /*3b80*/  LEA R237, R229, UR60, 0x2 ;  /* 0x0000003ce5ed7c11 */ /* 0x000fe2000f8e10ff */
[----:B------:R-:W-:Y:S01]  /*3b90*/  UMOV UR53, UR49 ;  /* 0x0000003100357c82 */ /* 0x000fe20008000000 */
[----:B------:R-:W-:Y:S01]  /*3ba0*/  UMOV UR55, 0x40 ;  /* 0x0000004000377882 */ /* 0x000fe20000000000 */
[----:B------:R-:W-:Y:S01]  /*3bb0*/  UMOV UR45, UR49 ;  /* 0x00000031002d7c82 */ /* 0x000fe20008000000 */
[----:B------:R-:W-:-:S02]  /*3bc0*/  WARPGROUP.DEPBAR.LE gsb0, 0x0 ;  /* 0x00008000000079c5 */ /* 0x000fc40000010000 */
[----:B------:R-:W-:Y:S01]  /*3bd0*/  WARPGROUP.ARRIVE ;  /* 0x00000000000079c5 */ /* 0x000fe20000000000 */
[----:B------:R-:W-:Y:S01]  /*3be0*/  UMOV UR47, 0x40 ;  /* 0x00000040002f7882 */ /* 0x000fe20000000000 */
[----:B------:R-:W-:Y:S01]  /*3bf0*/  UMOV UR29, 0x40000040 ;  /* 0x40000040001d7882 */ /* 0x000fe20000000000 */
[----:B------:R-:W-:Y:S01]  /*3c00*/  UMOV UR31, 0x40 ;  /* 0x00000040001f7882 */ /* 0x000fe20000000000 */
[----:B------:R-:W-:Y:S01]  /*3c10*/  UMOV UR41, UR29 ;  /* 0x0000001d00297c82 */ /* 0x000fe20008000000 */
[----:B------:R-:W-:Y:S01]  /*3c20*/  UMOV UR43, 0x40 ;  /* 0x00000040002b7882 */ /* 0x000fe20000000000 */
[----:B------:R-:W-:Y:S01]  /*3c30*/  HGMMA.64x8x16.F32.BF16 R48, gdesc[UR4], RZ, !UPT, gsb0 ;  /* 0x00000000043079f0 */ /* 0x000fe2000c0018ff */
[----:B------:R-:W-:Y:S01]  /*3c40*/  R2UR UR6, R9 ;  /* 0x00000000090672ca */ /* 0x000fe200000e0000 */
[----:B------:R-:W-:Y:S01]  /*3c50*/  UMOV UR7, 0x40000000 ;  /* 0x4000000000077882 */ /* 0x000fe20000000000 */
[----:B------:R-:W-:Y:S01]  /*3c60*/  VIADD R9, R224, 0x200 ;  /* 0x00000200e0097836 */ /* 0x000fe20000000000 */
[----:B------:R-:W-:Y:S01]  /*3c70*/  UMOV UR37, UR29 ;  /* 0x0000001d00257c82 */ /* 0x000fe20008000000 */
[----:B------:R-:W-:Y:S01]  /*3c80*/  UMOV UR39, 0x40 ;  /* 0x0000004000277882 */ /* 0x000fe20000000000 */
[----:B------:R-:W-:Y:S01]  /*3c90*/  UMOV UR27, 0x40 ;  /* 0x00000040001b7882 */ /* 0x000fe20000000000 */
[----:B------:R-:W-:Y:S01]  /*3ca0*/  IMAD R5, R4, 0x2800, R5 ;  /* 0x0000280004057824 */ /* 0x000fe200078e0205 */
[----:B------:R-:W-:Y:S01]  /*3cb0*/  R2UR UR9, R9 ;  /* 0x00000000090972ca */ /* 0x000fe200000e0000 */
[----:B------:R-:W-:-:S03]  /*3cc0*/  VIADD R9, R224, 0x82 ;  /* 0x00000082e0097836 */ /* 0x000fc60000000000 */
[----:B------:R-:W-:-:S04]  /*3cd0*/  SHF.R.U32.HI R5, RZ, 0x4, R5 ;  /* 0x00000004ff057819 */ /* 0x000fc80000011605 */
[----:B------:R-:W-:Y:S01]  /*3ce0*/  LOP3.LUT R5, R5, 0x3fff, RZ, 0xc0, !PT ;  /* 0x00003fff05057812 */ /* 0x000fe200078ec0ff */
        /* <DEDUP_REMOVED lines=10> */
[----:B------:R-:W-:Y:S01]  /*3d90*/  R2UR UR9, R10 ;  /* 0x000000000a0972ca */ /* 0x000fe200000e0000 */
[----:B------:R-:W-:Y:S01]  /*3da0*/  VIADD R10, R225, 0x4 ;  /* 0x00000004e10a7836 */ /* 0x000fe20000000000 */
[----:B------:R-:W-:Y:S02]  /*3db0*/  WARPGROUP.DEPBAR.LE gsb0, 0x0 ;  /* 0x00008000000079c5 */ /* 0x000fe40000010000 */
[----:B------:R-:W-:-:S06]  /*3dc0*/  WARPGROUP.ARRIVE ;  /* 0x00000000000079c5 */ /* 0x000fcc0000000000 */
[----:B------:R-:W-:Y:S01]  /*3dd0*/  HGMMA.64x8x16.F32.BF16 R220, gdesc[UR4], RZ, !UPT, gsb0 ;  /* 0x0000000004dc79f0 */ /* 0x000fe2000c0018ff */
[----:B------:R-:W-:Y:S01]  /*3de0*/  UMOV UR6, UR10 ;  /* 0x0000000a00067c82 */ /* 0x000fe20008000000 */
[----:B------:R-:W-:Y:S01]  /*3df0*/  UMOV UR7, 0x40000000 ;  /* 0x4000000000077882 */ /* 0x000fe20000000000 */
[----:B------:R-:W-:Y:S01]  /*3e00*/  UMOV UR4, UR11 ;  /* 0x0000000b00047c82 */ /* 0x000fe20008000000 */
[----:B------:R-:W-:Y:S01]  /*3e10*/  UMOV UR5, 0x40000040 ;  /* 0x4000004000057882 */ /* 0x000fe20000000000 */
[----:B------:R-:W-:Y:S01]  /*3e20*/  R2UR UR11, R10 ;  /* 0x000000000a0b72ca */ /* 0x000fe200000e0000 */
[----:B------:R-:W-:Y:S01]  /*3e30*/  VIADD R10, R224, 0x204 ;  /* 0x00000204e00a7836 */ /* 0x000fe20000000000 */
[----:B------:R-:W-:Y:S02]  /*3e40*/  WARPGROUP.DEPBAR.LE gsb0, 0x0 ;  /* 0x00008000000079c5 */ /* 0x000fe40000010000 */
[----:B------:R-:W-:-:S06]  /*3e50*/  WARPGROUP.ARRIVE ;  /* 0x00000000000079c5 */ /* 0x000fcc0000000000 */
[----:B------:R-:W-:Y:S01]  /*3e60*/  HGMMA.64x8x16.F32.BF16 R44, gdesc[UR4], R44, gsb0 ;  /* 0x00000000042c79f0 */ /* 0x000fe2000800182c */
[----:B------:R-:W-:Y:S01]  /*3e70*/  R2UR UR6, R9 ;  /* 0x00000000090672ca */ /* 0x000fe200000e0000 */
[----:B------:R-:W-:Y:S01]  /*3e80*/  UMOV UR7, 0x40000000 ;  /* 0x4000000000077882 */ /* 0x000fe20000000000 */
[----:B------:R-:W-:Y:S01]  /*3e90*/  VIADD R9, R224, 0x102 ;  /* 0x00000102e0097836 */ /* 0x000fe20000000000 */
[----:B------:R-:W-:Y:S02]  /*3ea0*/  WARPGROUP.DEPBAR.LE gsb0, 0x0 ;  /* 0x00008000000079c5 */ /* 0x000fe40000010000 */
[----:B------:R-:W-:-:S08]  /*3eb0*/  WARPGROUP.ARRIVE ;  /* 0x00000000000079c5 */ /* 0x000fd00000000000 */
[----:B------:R-:W-:Y:S01]  /*3ec0*/  HGMMA.64x8x16.F32.BF16 R48, gdesc[UR4], R48, gsb0 ;  /* 0x00000000043079f0 */ /* 0x000fe20008001830 */
[----:B------:R-:W-:Y:S01]  /*3ed0*/  R2UR UR6, R9 ;  /* 0x00000000090672ca */ /* 0x000fe200000e0000 */
[----:B------:R-:W-:Y:S01]  /*3ee0*/  UMOV UR7, 0x40000000 ;  /* 0x4000000000077882 */ /* 0x000fe20000000000 */
[----:B------:R-:W-:-:S05]  /*3ef0*/  VIADD R9, R224, 0x182 ;  /* 0x00000182e0097836 */ /* 0x000fca0000000000 */
[----:B------:R-:W-:Y:S01]  /*3f00*/  R2UR UR8, R9 ;  /* 0x00000000090872ca */ /* 0x000fe200000e0000 */
[----:B------:R-:W-:-:S05]  /*3f10*/  VIADD R9, R224, 0x4 ;  /* 0x00000004e0097836 */ /* 0x000fca0000000000 */
        /* <DEDUP_REMOVED lines=12> */
[----:B------:R-:W-:Y:S01]  /*3fe0*/  R2UR UR9, R10 ;  /* 0x000000000a0972ca */ /* 0x000fe200000e0000 */
[----:B------:R-:W-:Y:S01]  /*3ff0*/  VIADD R10, R225, 0x6 ;  /* 0x00000006e10a7836 */ /* 0x000fe20000000000 */
[----:B------:R-:W-:Y:S02]  /*4000*/  WARPGROUP.DEPBAR.LE gsb0, 0x0 ;  /* 0x00008000000079c5 */ /* 0x000fe40000010000 */
[----:B------:R-:W-:-:S06]  /*4010*/  WARPGROUP.ARRIVE ;  /* 0x00000000000079c5 */ /* 0x000fcc0000000000 */
[----:B------:R-:W-:Y:S01]  /*4020*/  HGMMA.64x8x16.F32.BF16 R220, gdesc[UR4], R220, gsb0 ;  /* 0x0000000004dc79f0 */ /* 0x000fe200080018dc */
        /* <DEDUP_REMOVED lines=225> */
[----:B------:R-:W-:-:S05]  /*4e40*/  VIADD R10, R225, 0x402 ;  /* 0x00000402e10a7836 */ /* 0x000fca0000000000 */
[----:B------:R-:W-:Y:S01]  /*4e50*/  R2UR UR12, R10 ;  /* 0x000000000a0c72ca */ /* 0x000fe200000e0000 */
[----:B------:R-:W-:Y:S01]  /*4e60*/  VIADD R10, R224, 0x702 ;  /* 0x00000702e00a7836 */ /* 0x000fe20000000000 */
[----:B------:R-:W-:Y:S02]  /*4e70*/  WARPGROUP.DEPBAR.LE gsb0, 0x0 ;  /* 0x00008000000079c5 */ /* 0x000fe40000010000 */
[----:B------:R-:W-:-:S06]  /*4e80*/  WARPGROUP.ARRIVE ;  /* 0x00000000000079c5 */ /* 0x000fcc0000000000 */
[----:B------:R-:W-:Y:S01]  /*4e90*/  HGMMA.64x8x16.F32.BF16 R44, gdesc[UR4], R44, gsb0 ;  /* 0x00000000042c79f0 */ /* 0x000fe2000800182c */
[----:B------:R-:W-:Y:S01]  /*4ea0*/  R2UR UR6, R9 ;  /* 0x00000000090672ca */ /* 0x000fe200000e0000 */
[----:B------:R-:W-:Y:S01]  /*4eb0*/  UMOV UR7, 0x40000000 ;  /* 0x4000000000077882 */ /* 0x000fe20000000000 */
[----:B------:R-:W-:-:S05]  /*4ec0*/  VIADD R9, R224, 0x600 ;  /* 0x00000600e0097836 */ /* 0x000fca0000000000 */
[----:B------:R-:W-:Y:S01]  /*4ed0*/  R2UR UR8, R9 ;  /* 0x00000000090872ca */ /* 0x000fe200000e0000 */
        /* <DEDUP_REMOVED lines=33> */
[----:B------:R-:W-:Y:S01]  /*50f0*/  R2UR UR12, R10 ;  /* 0x000000000a0c72ca */ /* 0x000fe200000e0000 */
        /* <DEDUP_REMOVED lines=44> */
[----:B------:R-:W-:Y:S01]  /*53c0*/  FMUL.FTZ R9, R24, UR61 ;  /* 0x0000003d18097c20 */ /* 0x000fe20008410000 */
[----:B------:R-:W-:-:S05]  /*53d0*/  VIADD R24, R224, 0x804 ;  /* 0x00000804e0187836 */ /* 0x000fca0000000000 */
[----:B------:R-:W-:Y:S01]  /*53e0*/  MUFU.TANH R9, R9 ;  /* 0x0000000900097308 */ /* 0x000fe20000002400 */
        /* <DEDUP_REMOVED lines=8> */
[C---:B------:R-:W-:Y:S01]  /*5470*/  VIADD R10, R225.reuse, 0x600 ;  /* 0x00000600e10a7836 */ /* 0x040fe20000000000 */
[----:B------:R-:W-:Y:S01]  /*5480*/  R2UR UR13, R20 ;  /* 0x00000000140d72ca */ /* 0x000fe200000e0000 */
[----:B------:R-:W-:Y:S02]  /*5490*/  VIADD R20, R224, 0x902 ;  /* 0x00000902e0147836 */ /* 0x000fe40000000000 */
[----:B------:R-:W-:Y:S01]  /*54a0*/  VIADD R225, R225, 0x606 ;  /* 0x00000606e1e17836 */ /* 0x000fe20000000000 */
[----:B------:R-:W-:Y:S01]  /*54b0*/  R2UR UR10, R10 ;  /* 0x000000000a0a72ca */ /* 0x000fe200000e0000 */
[----:B------:R-:W-:Y:S01]  /*54c0*/  VIADD R10, R224, 0x800 ;  /* 0x00000800e00a7836 */ /* 0x000fe20000000000 */
[----:B------:R-:W-:-:S02]  /*54d0*/  R2UR UR11, R20 ;  /* 0x00000000140b72ca */ /* 0x000fc400000e0000 */
[----:B------:R1:W4:Y:S02]  /*54e0*/  MUFU.TANH R20, R31 ;  /* 0x0000001f00147308 */ /* 0x0003240000002400 */
[----:B------:R-:W-:Y:S01]  /*54f0*/  R2UR UR20, R10 ;  /* 0x000000000a1472ca */ /* 0x000fe200000e0000 */
[----:B------:R-:W-:Y:S01]  /*5500*/  FMUL.FTZ R10, R25, UR61 ;  /* 0x0000003d190a7c20 */ /* 0x000fe20008410000 */
[----:B------:R-:W-:-:S05]  /*5510*/  VIADD R25, R224, 0x984 ;  /* 0x00000984e0197836 */ /* 0x000fca0000000000 */
[----:B------:R-:W-:Y:S01]  /*5520*/  R2UR UR26, R25 ;  /* 0x00000000191a72ca */ /* 0x000fe200000e0000 */
[----:B------:R-:W5:Y:S01]  /*5530*/  MUFU.TANH R10, R10 ;  /* 0x0000000a000a7308 */ /* 0x000f620000002400 */
[----:B-1----:R-:W-:-:S07]  /*5540*/  FMUL.FTZ R31, R40, UR61 ;  /* 0x0000003d281f7c20 */ /* 0x002fce0008410000 */
[----:B------:R1:W-:Y:S08]  /*5550*/  MUFU.TANH R25, R36 ;  /* 0x0000002400197308 */ /* 0x0003f00000002400 */
[----:B------:R-:W-:Y:S01]  /*5560*/  MUFU.TANH R31, R31 ;  /* 0x0000001f001f7308 */ /* 0x000fe20000002400 */
[----:B-1----:R-:W-:Y:S01]  /*5570*/  FMUL.FTZ R36, R41, UR61 ;  /* 0x0000003d29247c20 */ /* 0x002fe20008410000 */
[----:B----4-:R-:W-:Y:S01]  /*5580*/  FSEL R41, R20, -INF , P2 ;  /* 0xff80000014297808 */ /* 0x010fe20001000000 */
[----:B------:R-:W-:-:S02]  /*5590*/  WARPGROUP.DEPBAR.LE gsb0, 0x0 ;  /* 0x00008000000079c5 */ /* 0x000fc40000010000 */
[----:B------:R-:W-:-:S03]  /*55a0*/  WARPGROUP.ARRIVE ;  /* 0x00000000000079c5 */ /* 0x000fc60000000000 */
[----:B------:R-:W-:Y:S03]  /*55b0*/  MUFU.TANH R36, R36 ;  /* 0x0000002400247308 */ /* 0x000fe60000002400 */
        /* <DEDUP_REMOVED lines=9> */
[----:B------:R-:W-:-:S05]  /*5650*/  VIADD R15, R224, 0x802 ;  /* 0x00000802e00f7836 */ /* 0x000fca0000000000 */
[----:B------:R-:W-:Y:S02]  /*5660*/  R2UR UR15, R15 ;  /* 0x000000000f0f72ca */ /* 0x000fe400000e0000 */
[----:B------:R5:W1:Y:S02]  /*5670*/  MUFU.TANH R15, R30 ;  /* 0x0000001e000f7308 */ /* 0x000a640000002400 */
[C---:B-----5:R-:W-:Y:S01]  /*5680*/  FSEL R30, R10.reuse, -INF , P6 ;  /* 0xff8000000a1e7808 */ /* 0x060fe20003000000 */
[----:B------:R-:W-:Y:S01]  /*5690*/  FFMA.FTZ R10, -R10, R10, 1 ;  /* 0x3f8000000a0a7423 */ /* 0x000fe2000001010a */
[----:B------:R-:W-:Y:S02]  /*56a0*/  ISETP.GT.AND P6, PT, R2, 0x31, PT ;  /* 0x000000310200780c */ /* 0x000fe40003fc4270 */
[----:B-1----:R-:W-:Y:S01]  /*56b0*/  FSEL R227, R15, -INF , P1 ;  /* 0xff8000000fe37808 */ /* 0x002fe20000800000 */
[----:B------:R-:W-:Y:S02]  /*56c0*/  WARPGROUP.DEPBAR.LE gsb0, 0x0 ;  /* 0x00008000000079c5 */ /* 0x000fe40000010000 */
[----:B------:R-:W-:-:S06]  /*56d0*/  WARPGROUP.ARRIVE ;  /* 0x00000000000079c5 */ /* 0x000fcc0000000000 */
[----:B------:R-:W-:Y:S01]  /*56e0*/  HGMMA.64x8x16.F32.BF16 R52, gdesc[UR4], R52, gsb0 ;  /* 0x00000000043479f0 */ /* 0x000fe20008001834 */
[----:B------:R-:W-:Y:S01]  /*56f0*/  UMOV UR6, UR19 ;  /* 0x0000001300067c82 */ /* 0x000fe20008000000 */
[----:B------:R-:W-:Y:S01]  /*5700*/  UMOV UR7, 0x40000000 ;  /* 0x4000000000077882 */ /* 0x000fe20000000000 */
[----:B------:R-:W-:Y:S02]  /*5710*/  R2UR UR19, R14 ;  /* 0x000000000e1372ca */ /* 0x000fe400000e0000 */
[----:B------:R-:W1:Y:S02]  /*5720*/  MUFU.TANH R14, R29 ;  /* 0x0000001d000e7308 */ /* 0x000e640000002400 */
[C---:B-1----:R-:W-:Y:S01]  /*5730*/  FSEL R40, R14.reuse, -INF , P2 ;  /* 0xff8000000e287808 */ /* 0x042fe20001000000 */
[----:B------:R-:W-:Y:S01]  /*5740*/  FFMA.FTZ R14, -R14, R14, 1 ;  /* 0x3f8000000e0e7423 */ /* 0x000fe2000001010e */
[----:B------:R-:W-:Y:S01]  /*5750*/  ISETP.GT.AND P2, PT, R2, 0x41, PT ;  /* 0x000000410200780c */ /* 0x000fe20003f44270 */
[----:B------:R-:W-:-:S02]  /*5760*/  WARPGROUP.DEPBAR.LE gsb0, 0x0 ;  /* 0x00008000000079c5 */ /* 0x000fc40000010000 */
[----:B------:R-:W-:-:S06]  /*5770*/  WARPGROUP.ARRIVE ;  /* 0x00000000000079c5 */ /* 0x000fcc0000000000 */
[----:B------:R-:W-:Y:S01]  /*5780*/  HGMMA.64x8x16.F32.BF16 R216, gdesc[UR4], R216, gsb0 ;  /* 0x0000000004d879f0 */ /* 0x000fe200080018d8 */
[----:B------:R-:W-:Y:S01]  /*5790*/  UMOV UR6, UR21 ;  /* 0x0000001500067c82 */ /* 0x000fe20008000000 */
[----:B------:R-:W-:Y:S01]  /*57a0*/  UMOV UR7, 0x40000000 ;  /* 0x4000000000077882 */ /* 0x000fe20000000000 */
[----:B------:R-:W-:Y:S02]  /*57b0*/  R2UR UR21, R12 ;  /* 0x000000000c1572ca */ /* 0x000fe400000e0000 */
[----:B------:R1:W-:Y:S02]  /*57c0*/  MUFU.TANH R12, R28 ;  /* 0x0000001c000c7308 */ /* 0x0003e40000002400 */
[----:B-1----:R-:W-:-:S05]  /*57d0*/  VIADD R28, R224, 0x906 ;  /* 0x00000906e01c7836 */ /* 0x002fca0000000000 */
[----:B------:R-:W-:Y:S02]  /*57e0*/  R2UR UR30, R28 ;  /* 0x000000001c1e72ca */ /* 0x000fe400000e0000 */
        /* <DEDUP_REMOVED lines=9> */
[----:B------:R-:W-:Y:S01]  /*5880*/  FMUL.FTZ R21, R32, UR61 ;  /* 0x0000003d20157c20 */ /* 0x000fe20008410000 */
[----:B------:R-:W-:Y:S01]  /*5890*/  R2UR UR22, R26 ;  /* 0x000000001a1672ca */ /* 0x000fe200000e0000 */
[----:B------:R-:W-:Y:S01]  /*58a0*/  FMUL.FTZ R32, R42, UR61 ;  /* 0x0000003d2a207c20 */ /* 0x000fe20008410000 */
[----:B------:R-:W-:Y:S08]  /*58b0*/  MUFU.TANH R26, R37 ;  /* 0x00000025001a7308 */ /* 0x000ff00000002400 */
[----:B------:R-:W-:Y:S08]  /*58c0*/  MUFU.TANH R21, R21 ;  /* 0x0000001500157308 */ /* 0x000ff00000002400 */
[----:B------:R-:W-:Y:S01]  /*58d0*/  MUFU.TANH R32, R32 ;  /* 0x0000002000207308 */ /* 0x000fe20000002400 */
[----:B------:R-:W-:-:S02]  /*58e0*/  WARPGROUP.DEPBAR.LE gsb0, 0x0 ;  /* 0x00008000000079c5 */ /* 0x000fc40000010000 */
[----:B------:R-:W-:-:S06]  /*58f0*/  WARPGROUP.ARRIVE ;  /* 0x00000000000079c5 */ /* 0x000fcc0000000000 */
[----:B------:R-:W-:Y:S01]  /*5900*/  HGMMA.64x8x16.F32.BF16 R44, gdesc[UR4], R44, gsb0 ;  /* 0x00000000042c79f0 */ /* 0x000fe2000800182c */
[----:B------:R-:W-:Y:S01]  /*5910*/  UMOV UR6, UR8 ;  /* 0x0000000800067c82 */ /* 0x000fe20008000000 */
[----:B------:R-:W-:Y:S01]  /*5920*/  UMOV UR7, 0x40000000 ;  /* 0x4000000000077882 */ /* 0x000fe20000000000 */
[----:B------:R-:W-:Y:S01]  /*5930*/  R2UR UR8, R22 ;  /* 0x00000000160872ca */ /* 0x000fe200000e0000 */
[----:B------:R-:W-:-:S06]  /*5940*/  FMUL.FTZ R22, R33, UR61 ;  /* 0x0000003d21167c20 */ /* 0x000fcc0008410000 */
[----:B------:R-:W1:Y:S02]  /*5950*/  MUFU.TANH R22, R22 ;  /* 0x0000001600167308 */ /* 0x000e640000002400 */
[C---:B-1----:R-:W-:Y:S01]  /*5960*/  FSEL R42, R22.reuse, -INF , P4 ;  /* 0xff800000162a7808 */ /* 0x042fe20002000000 */
[----:B------:R-:W-:Y:S01]  /*5970*/  FFMA.FTZ R22, -R22, R22, 1 ;  /* 0x3f80000016167423 */ /* 0x000fe20000010116 */
        /* <DEDUP_REMOVED lines=30> */
[----:B------:R-:W-:Y:S01]  /*5b60*/  VIADD R24, R224, 0x884 ;  /* 0x00000884e0187836 */ /* 0x000fe20000000000 */
[C---:B------:R-:W-:Y:S01]  /*5b70*/  FSEL R34, R9.reuse, -INF , P5 ;  /* 0xff80000009227808 */ /* 0x040fe20002800000 */
[----:B------:R-:W-:Y:S01]  /*5b80*/  FFMA.FTZ R9, -R9, R9, 1 ;  /* 0x3f80000009097423 */ /* 0x000fe20000010109 */
[----:B------:R-:W-:Y:S01]  /*5b90*/  ISETP.GT.AND P5, PT, R2, 0x30, PT ;  /* 0x000000300200780c */ /* 0x000fe20003fa4270 */
[----:B------:R-:W-:Y:S01]  /*5ba0*/  MUFU.TANH R23, R23 ;  /* 0x0000001700177308 */ /* 0x000fe20000002400 */
[----:B------:R-:W-:Y:S01]  /*5bb0*/  R2UR UR14, R24 ;  /* 0x00000000180e72ca */ /* 0x000fe200000e0000 */
[----:B------:R-:W-:-:S02]  /*5bc0*/  VIADD R24, R224, 0x904 ;  /* 0x00000904e0187836 */ /* 0x000fc40000000000 */
[----:B------:R-:W-:-:S03]  /*5bd0*/  VIADD R224, R224, 0x986 ;  /* 0x00000986e0e07836 */ /* 0x000fc60000000000 */
[----:B------:R-:W-:Y:S02]  /*5be0*/  R2UR UR16, R24 ;  /* 0x00000000181072ca */ /* 0x000fe400000e0000 */
[----:B------:R-:W-:Y:S01]  /*5bf0*/  MUFU.TANH R24, R35 ;  /* 0x0000002300187308 */ /* 0x000fe20000002400 */
[----:B------:R-:W-:Y:S02]  /*5c00*/  R2UR UR28, R224 ;  /* 0x00000000e01c72ca */ /* 0x000fe400000e0000 */
[----:B------:R-:W-:Y:S01]  /*5c10*/  FSEL R224, R36, -INF , P2 ;  /* 0xff80000024e07808 */ /* 0x000fe20001000000 */
[----:B------:R-:W-:Y:S02]  /*5c20*/  WARPGROUP.DEPBAR.LE gsb0, 0x0 ;  /* 0x00008000000079c5 */ /* 0x000fe40000010000 */
[----:B------:R-:W-:-:S06]  /*5c30*/  WARPGROUP.ARRIVE ;  /* 0x00000000000079c5 */ /* 0x000fcc0000000000 */
[----:B------:R-:W-:Y:S01]  /*5c40*/  HGMMA.64x8x16.F32.BF16 R44, gdesc[UR4], R44, gsb0 ;  /* 0x00000000042c79f0 */ /* 0x000fe2000800182c */
[----:B------:R-:W-:Y:S01]  /*5c50*/  UMOV UR6, UR20 ;  /* 0x0000001400067c82 */ /* 0x000fe20008000000 */
[----:B------:R-:W-:Y:S01]  /*5c60*/  UMOV UR7, 0x40000000 ;  /* 0x4000000000077882 */ /* 0x000fe20000000000 */
[----:B------:R-:W-:Y:S01]  /*5c70*/  R2UR UR20, R27 ;  /* 0x000000001b1472ca */ /* 0x000fe200000e0000 */
[----:B------:R-:W-:Y:S01]  /*5c80*/  FMUL.FTZ R27, R38, UR61 ;  /* 0x0000003d261b7c20 */ /* 0x000fe20008410000 */
[C---:B------:R-:W-:Y:S01]  /*5c90*/  FSEL R38, R12.reuse, -INF , P1 ;  /* 0xff8000000c267808 */ /* 0x040fe20000800000 */
[----:B------:R-:W-:Y:S01]  /*5ca0*/  FFMA.FTZ R12, -R12, R12, 1 ;  /* 0x3f8000000c0c7423 */ /* 0x000fe2000001010c */
[----:B------:R-:W-:-:S03]  /*5cb0*/  ISETP.GT.AND P1, PT, R2, 0x40, PT ;  /* 0x000000400200780c */ /* 0x000fc60003f24270 */
        /* <DEDUP_REMOVED lines=8> */
[----:B------:R-:W-:Y:S01]  /*5d40*/  UMOV UR25, UR29 ;  /* 0x0000001d00197c82 */ /* 0x000fe20008000000 */
[----:B------:R-:W-:Y:S02]  /*5d50*/  WARPGROUP.DEPBAR.LE gsb0, 0x0 ;  /* 0x00008000000079c5 */ /* 0x000fe40000010000 */
[----:B------:R-:W-:-:S06]  /*5d60*/  WARPGROUP.ARRIVE ;  /* 0x00000000000079c5 */ /* 0x000fcc0000000000 */
[----:B------:R-:W-:Y:S01]  /*5d70*/  HGMMA.64x8x16.F32.BF16 R52, gdesc[UR4], R52, gsb0 ;  /* 0x00000000043479f0 */ /* 0x000fe20008001834 */
[----:B------:R-:W-:Y:S01]  /*5d80*/  UMOV UR6, UR23 ;  /* 0x0000001700067c82 */ /* 0x000fe20008000000 */
[----:B------:R-:W-:Y:S01]  /*5d90*/  UMOV UR7, 0x40000000 ;  /* 0x4000000000077882 */ /* 0x000fe20000000000 */
[----:B------:R-:W-:Y:S01]  /*5da0*/  UMOV UR23, 0x40 ;  /* 0x0000004000177882 */ /* 0x000fe20000000000 */
        /* <DEDUP_REMOVED lines=11> */
[----:B------:R-:W-:Y:S01]  /*5e60*/  UMOV UR4, UR17 ;  /* 0x0000001100047c82 */ /* 0x000fe20008000000 */
[----:B------:R-:W-:Y:S01]  /*5e70*/  UMOV UR5, 0x40000040 ;  /* 0x4000004000057882 */ /* 0x000fe20000000000 */
[----:B------:R-:W-:Y:S01]  /*5e80*/  ULDC UR17, c[0x0][0x744] ;  /* 0x0001d10000117ab9 */ /* 0x000fe20000000800 */
[----:B------:R-:W-:Y:S01]  /*5e90*/  UMOV UR19, 0x40 ;  /* 0x0000004000137882 */ /* 0x000fe20000000000 */
[--C-:B--2---:R-:W-:Y:S01]  /*5ea0*/  FFMA.FTZ R39, R30, UR17, -R7.reuse ;  /* 0x000000111e277c23 */ /* 0x104fe20008010807 */
[----:B------:R-:W-:Y:S01]  /*5eb0*/  FSEL R30, R21, -INF , P3 ;  /* 0xff800000151e7808 */ /* 0x000fe20001800000 */
[--C-:B------:R-:W-:Y:S01]  /*5ec0*/  FFMA.FTZ R37, R40, UR17, -R7.reuse ;  /* 0x0000001128257c23 */ /* 0x100fe20008010807 */
[--C-:B------:R-:W-:Y:S01]  /*5ed0*/  FFMA.FTZ R29, R38, UR17, -R7.reuse ;  /* 0x00000011261d7c23 */ /* 0x100fe20008010807 */
[--C-:B------:R-:W-:Y:S01]  /*5ee0*/  FFMA.FTZ R33, R42, UR17, -R7.reuse ;  /* 0x000000112a217c23 */ /* 0x100fe20008010807 */
[----:B------:R-:W-:Y:S01]  /*5ef0*/  FSEL R38, R26, -INF , P6 ;  /* 0xff8000001a267808 */ /* 0x000fe20003000000 */
[--C-:B------:R-:W-:Y:S01]  /*5f00*/  FFMA.FTZ R40, R30, UR17, -R7.reuse ;  /* 0x000000111e287c23 */ /* 0x100fe20008010807 */
[----:B------:R-:W-:Y:S01]  /*5f10*/  FSEL R30, R25, -INF , P5 ;  /* 0xff800000191e7808 */ /* 0x000fe20002800000 */
[--C-:B---3--:R-:W-:Y:S01]  /*5f20*/  FFMA.FTZ R234, R227, UR17, -R8.reuse ;  /* 0x00000011e3ea7c23 */ /* 0x108fe20008010808 */
[----:B------:R-:W-:Y:S01]  /*5f30*/  FSEL R42, R31, -INF , P1 ;  /* 0xff8000001f2a7808 */ /* 0x000fe20000800000 */
[--C-:B------:R-:W-:Y:S01]  /*5f40*/  FFMA.FTZ R34, R34, UR17, -R7.reuse ;  /* 0x0000001122227c23 */ /* 0x100fe20008010807 */
[----:B------:R-:W-:Y:S01]  /*5f50*/  FSEL R227, R23, -INF , P3 ;  /* 0xff80000017e37808 */ /* 0x000fe20001800000 */
[--C-:B------:R-:W-:Y:S01]  /*5f60*/  FFMA.FTZ R30, R30, UR17, -R7.reuse ;  /* 0x000000111e1e7c23 */ /* 0x100fe20008010807 */
[--C-:B------:R-:W-:Y:S01]  /*5f70*/  FFMA.FTZ R38, R38, UR17, -R7.reuse ;  /* 0x0000001126267c23 */ /* 0x100fe20008010807 */
[--C-:B------:R-:W-:Y:S01]  /*5f80*/  FFMA.FTZ R35, R42, UR17, -R7.reuse ;  /* 0x000000112a237c23 */ /* 0x100fe20008010807 */
[----:B------:R-:W-:Y:S01]  /*5f90*/  FFMA.FTZ R7, R224, UR17, -R7 ;  /* 0x00000011e0077c23 */ /* 0x000fe20008010807 */
[--C-:B------:R-:W-:Y:S01]  /*5fa0*/  FFMA.FTZ R42, R41, UR17, -R8.reuse ;  /* 0x00000011292a7c23 */ /* 0x100fe20008010808 */
[--C-:B------:R-:W-:Y:S01]  /*5fb0*/  FFMA.FTZ R224, R233, UR17, -R8.reuse ;  /* 0x00000011e9e07c23 */ /* 0x100fe20008010808 */
[--C-:B------:R-:W-:Y:S01]  /*5fc0*/  FFMA.FTZ R226, R227, UR17, -R8.reuse ;  /* 0x00000011e3e27c23 */ /* 0x100fe20008010808 */
[--C-:B------:R-:W-:Y:S01]  /*5fd0*/  FFMA.FTZ R41, R43, UR17, -R8.reuse ;  /* 0x000000112b297c23 */ /* 0x100fe20008010808 */
[----:B------:R-:W-:Y:S01]  /*5fe0*/  FSEL R233, R24, -INF , P4 ;  /* 0xff80000018e97808 */ /* 0x000fe20002000000 */
[--C-:B------:R-:W-:Y:S01]  /*5ff0*/  FFMA.FTZ R235, R235, UR17, -R8.reuse ;  /* 0x00000011ebeb7c23 */ /* 0x100fe20008010808 */
[----:B------:R-:W-:Y:S01]  /*6000*/  FSEL R43, R28, -INF , P6 ;  /* 0xff8000001c2b7808 */ /* 0x000fe20003000000 */
[----:B------:R-:W1:Y:S01]  /*6010*/  MUFU.EX2 R34, R34 ;  /* 0x0000002200227308 */ /* 0x000e620000000800 */
[----:B------:R-:W-:Y:S01]  /*6020*/  FSEL R227, R32, -INF , P1 ;  /* 0xff80000020e37808 */ /* 0x000fe20000800000 */
[--C-:B------:R-:W-:Y:S01]  /*6030*/  FFMA.FTZ R233, R233, UR17, -R8.reuse ;  /* 0x00000011e9e97c23 */ /* 0x100fe20008010808 */
[----:B------:R-:W-:Y:S01]  /*6040*/  FFMA.FTZ R31, -R31, R31, 1 ;  /* 0x3f8000001f1f7423 */ /* 0x000fe2000001011f */
[--C-:B------:R-:W-:Y:S01]  /*6050*/  FFMA.FTZ R43, R43, UR17, -R8.reuse ;  /* 0x000000112b2b7c23 */ /* 0x100fe20008010808 */
[----:B------:R-:W-:Y:S01]  /*6060*/  FFMA.FTZ R25, -R25, R25, 1 ;  /* 0x3f80000019197423 */ /* 0x000fe20000010119 */
[--C-:B------:R-:W-:Y:S01]  /*6070*/  FFMA.FTZ R227, R227, UR17, -R8.reuse ;  /* 0x00000011e3e37c23 */ /* 0x100fe20008010808 */
[----:B------:R-:W-:Y:S01]  /*6080*/  FFMA.FTZ R8, R236, UR17, -R8 ;  /* 0x00000011ec087c23 */ /* 0x000fe20008010808 */
[----:B------:R-:W2:Y:S01]  /*6090*/  MUFU.EX2 R39, R39 ;  /* 0x0000002700277308 */ /* 0x000ea20000000800 */
[----:B------:R-:W-:Y:S01]  /*60a0*/  FFMA.FTZ R32, -R32, R32, 1 ;  /* 0x3f80000020207423 */ /* 0x000fe20000010120 */
[----:B------:R-:W-:Y:S01]  /*60b0*/  FFMA.FTZ R21, -R21, R21, 1 ;  /* 0x3f80000015157423 */ /* 0x000fe20000010115 */
[----:B------:R-:W-:Y:S01]  /*60c0*/  FFMA.FTZ R28, -R28, R28, 1 ;  /* 0x3f8000001c1c7423 */ /* 0x000fe2000001011c */
[----:B------:R-:W-:-:S04]  /*60d0*/  UMOV UR17, UR57 ;  /* 0x0000003900117c82 */ /* 0x000fc80008000000 */
[----:B------:R-:W3:Y:S01]  /*60e0*/  MUFU.EX2 R37, R37 ;  /* 0x0000002500257308 */ /* 0x000ee20000000800 */
[----:B------:R-:W-:Y:S02]  /*60f0*/  WARPGROUP.DEPBAR.LE gsb0, 0x0 ;  /* 0x00008000000079c5 */ /* 0x000fe40000010000 */
[----:B------:R-:W-:-:S05]  /*6100*/  WARPGROUP.ARRIVE ;  /* 0x00000000000079c5 */ /* 0x000fca0000000000 */
[----:B------:R-:W-:Y:S01]  /*6110*/  MUFU.EX2 R33, R33 ;  /* 0x0000002100217308 */ /* 0x000fe20000000800 */
[----:B------:R-:W-:Y:S01]  /*6120*/  HGMMA.64x8x16.F32.BF16 R44, gdesc[UR4], R44, gsb0 ;  /* 0x00000000042c79f0 */ /* 0x000fe2000800182c */
[----:B------:R-:W-:Y:S01]  /*6130*/  UMOV UR6, UR15 ;  /* 0x0000000f00067c82 */ /* 0x000fe20008000000 */
[----:B------:R-:W-:Y:S01]  /*6140*/  UMOV UR7, 0x40000000 ;  /* 0x4000000000077882 */ /* 0x000fe20000000000 */
[----:B------:R-:W-:-:S04]  /*6150*/  UMOV UR15, 0x40000000 ;  /* 0x40000000000f7882 */ /* 0x000fc80000000000 */
[----:B------:R-:W-:Y:S08]  /*6160*/  MUFU.EX2 R35, R35 ;  /* 0x0000002300237308 */ /* 0x000ff00000000800 */
[----:B------:R-:W-:Y:S08]  /*6170*/  MUFU.EX2 R30, R30 ;  /* 0x0000001e001e7308 */ /* 0x000ff00000000800 */
[----:B------:R-:W-:Y:S08]  /*6180*/  MUFU.EX2 R224, R224 ;  /* 0x000000e000e07308 */ /* 0x000ff00000000800 */
[----:B------:R-:W4:Y:S08]  /*6190*/  MUFU.EX2 R29, R29 ;  /* 0x0000001d001d7308 */ /* 0x000f300000000800 */
[----:B------:R-:W-:Y:S08]  /*61a0*/  MUFU.EX2 R235, R235 ;  /* 0x000000eb00eb7308 */ /* 0x000ff00000000800 */
[----:B------:R-:W-:Y:S01]  /*61b0*/  MUFU.EX2 R226, R226 ;  /* 0x000000e200e27308 */ /* 0x000fe20000000800 */
[----:B------:R-:W-:-:S02]  /*61c0*/  WARPGROUP.DEPBAR.LE gsb0, 0x0 ;  /* 0x00008000000079c5 */ /* 0x000fc40000010000 */
[----:B------:R-:W-:-:S05]  /*61d0*/  WARPGROUP.ARRIVE ;  /* 0x00000000000079c5 */ /* 0x000fca0000000000 */
[----:B------:R-:W-:Y:S01]  /*61e0*/  MUFU.EX2 R42, R42 ;  /* 0x0000002a002a7308 */ /* 0x000fe20000000800 */
[----:B------:R-:W-:Y:S01]  /*61f0*/  HGMMA.64x8x16.F32.BF16 R48, gdesc[UR4], R48, gsb0 ;  /* 0x00000000043079f0 */ /* 0x000fe20008001830 */
[----:B------:R-:W-:Y:S01]  /*6200*/  UMOV UR6, UR13 ;  /* 0x0000000d00067c82 */ /* 0x000fe20008000000 */
[----:B------:R-:W-:-:S05]  /*6210*/  UMOV UR7, 0x40000000 ;  /* 0x4000000000077882 */ /* 0x000fca0000000000 */
[----:B------:R-:W5:Y:S08]  /*6220*/  MUFU.EX2 R40, R40 ;  /* 0x0000002800287308 */ /* 0x000f700000000800 */
[----:B------:R-:W-:Y:S08]  /*6230*/  MUFU.EX2 R233, R233 ;  /* 0x000000e900e97308 */ /* 0x000ff00000000800 */
[----:B------:R-:W-:Y:S01]  /*6240*/  MUFU.EX2 R8, R8 ;  /* 0x0000000800087308 */ /* 0x000fe20000000800 */
[----:B------:R-:W-:-:S02]  /*6250*/  WARPGROUP.DEPBAR.LE gsb0, 0x0 ;  /* 0x00008000000079c5 */ /* 0x000fc40000010000 */
        /* <DEDUP_REMOVED lines=17> */
[----:B------:R-:W-:Y:S01]  /*6370*/  UMOV UR10, UR26 ;  /* 0x0000001a000a7c82 */ /* 0x000fe20008000000 */
[----:B------:R-:W-:Y:S01]  /*6380*/  UMOV UR13, UR5 ;  /* 0x00000005000d7c82 */ /* 0x000fe20008000000 */
[----:B------:R-:W-:Y:S01]  /*6390*/  UMOV UR8, UR4 ;  /* 0x0000000400087c82 */ /* 0x000fe20008000000 */
[----:B------:R-:W-:Y:S01]  /*63a0*/  UMOV UR9, UR5 ;  /* 0x0000000500097c82 */ /* 0x000fe20008000000 */
        /* <DEDUP_REMOVED lines=23> */
[----:B------:R-:W-:Y:S02]  /*6520*/  WARPGROUP.DEPBAR.LE gsb0, 0x0 ;  /* 0x00008000000079c5 */ /* 0x000fe40000010000 */
[----:B------:R-:W-:-:S06]  /*6530*/  WARPGROUP.ARRIVE ;  /* 0x00000000000079c5 */ /* 0x000fcc0000000000 */
[----:B------:R-:W-:Y:S01]  /*6540*/  HGMMA.64x8x16.F32.BF16 R220, gdesc[UR8], R220, gsb0 ;  /* 0x0000000008dc79f0 */ /* 0x000fe200080018dc */
[----:B------:R-:W-:Y:S02]  /*6550*/  UMOV UR9, UR35 ;  /* 0x0000002300097c82 */ /* 0x000fe40008000000 */
[----:B------:R-:W-:Y:S02]  /*6560*/  WARPGROUP.DEPBAR.LE gsb0, 0x0 ;  /* 0x00008000000079c5 */ /* 0x000fe40000010000 */
[----:B------:R-:W-:-:S06]  /*6570*/  WARPGROUP.ARRIVE ;  /* 0x00000000000079c5 */ /* 0x000fcc0000000000 */
[----:B------:R-:W-:Y:S01]  /*6580*/  HGMMA.64x8x16.F32.BF16 R44, gdesc[UR4], R44, gsb0 ;  /* 0x00000000042c79f0 */ /* 0x000fe2000800182c */
[----:B------:R-:W-:Y:S01]  /*6590*/  UMOV UR6, UR22 ;  /* 0x0000001600067c82 */ /* 0x000fe20008000000 */
[----:B------:R-:W-:Y:S01]  /*65a0*/  UMOV UR7, 0x40000000 ;  /* 0x4000000000077882 */ /* 0x000fe20000000000 */
[----:B------:R-:W-:Y:S02]  /*65b0*/  WARPGROUP.DEPBAR.LE gsb0, 0x0 ;  /* 0x00008000000079c5 */ /* 0x000fe40000010000 */
[----:B------:R-:W1:Y:S01]  /*65c0*/  LDS R236, [R237+0x2c300] ;  /* 0x02c30000edec7984 */ /* 0x000e620000000800 */
[----:B------:R-:W-:-:S06]  /*65d0*/  WARPGROUP.ARRIVE ;  /* 0x00000000000079c5 */ /* 0x000fcc0000000000 */
[----:B------:R-:W-:Y:S01]  /*65e0*/  HGMMA.64x8x16.F32.BF16 R48, gdesc[UR4], R48, gsb0 ;  /* 0x00000000043079f0 */ /* 0x000fe20008001830 */
[----:B------:R-:W-:Y:S01]  /*65f0*/  UMOV UR6, UR20 ;  /* 0x0000001400067c82 */ /* 0x000fe20008000000 */
[----:B------:R-:W-:Y:S01]  /*6600*/  UMOV UR7, 0x40000000 ;  /* 0x4000000000077882 */ /* 0x000fe20000000000 */
[--C-:B-1----:R-:W-:Y:S01]  /*6610*/  FADD.FTZ R44, R44, -R236.reuse ;  /* 0x800000ec2c2c7221 */ /* 0x102fe20000010000 */
[----:B------:R-:W-:-:S03]  /*6620*/  FADD.FTZ R45, R45, -R236 ;  /* 0x800000ec2d2d7221 */ /* 0x000fc60000010000 */
[----:B------:R-:W-:Y:S01]  /*6630*/  FMUL.FTZ R44, R34, R44 ;  /* 0x0000002c222c7220 */ /* 0x000fe20000410000 */
[----:B--2---:R-:W-:-:S03]  /*6640*/  FMUL.FTZ R45, R39, R45 ;  /* 0x0000002d272d7220 */ /* 0x004fc60000410000 */
[----:B------:R-:W-:Y:S01]  /*6650*/  FMUL.FTZ R9, R9, R44 ;  /* 0x0000002c09097220 */ /* 0x000fe20000410000 */
[----:B------:R-:W-:Y:S02]  /*6660*/  FMUL.FTZ R10, R10, R45 ;  /* 0x0000002d0a0a7220 */ /* 0x000fe40000410000 */
[----:B------:R-:W1:Y:S03]  /*6670*/  MUFU.EX2 R45, R38 ;  /* 0x00000026002d7308 */ /* 0x000e660000000800 */
[----:B------:R-:W-:Y:S01]  /*6680*/  F2FP.BF16.F32.PACK_AB R10, R10, R9 ;  /* 0x000000090a0a723e */ /* 0x000fe200000010ff */
[----:B------:R-:W-:Y:S02]  /*6690*/  WARPGROUP.DEPBAR.LE gsb0, 0x0 ;  /* 0x00008000000079c5 */ /* 0x000fe40000010000 */
[----:B------:R-:W-:Y:S01]  /*66a0*/  WARPGROUP.ARRIVE ;  /* 0x00000000000079c5 */ /* 0x000fe20000000000 */
[--C-:B------:R-:W-:Y:S01]  /*66b0*/  FADD.FTZ R44, R49, -R236.reuse ;  /* 0x800000ec312c7221 */ /* 0x100fe20000010000 */
[----:B------:R2:W1:Y:S01]  /*66c0*/  MUFU.EX2 R38, R7 ;  /* 0x0000000700267308 */ /* 0x0004620000000800 */
[----:B------:R-:W-:-:S02]  /*66d0*/  FADD.FTZ R48, R48, -R236 ;  /* 0x800000ec30307221 */ /* 0x000fc40000010000 */
[----:B---3--:R-:W-:Y:S01]  /*66e0*/  FMUL.FTZ R49, R37, R44 ;  /* 0x0000002c25317220 */ /* 0x008fe20000410000 */
[----:B------:R-:W-:Y:S01]  /*66f0*/  HGMMA.64x8x16.F32.BF16 R52, gdesc[UR4], R52, gsb0 ;  /* 0x00000000043479f0 */ /* 0x000fe20008001834 */
[----:B------:R-:W-:Y:S01]  /*6700*/  UMOV UR6, UR30 ;  /* 0x0000001e00067c82 */ /* 0x000fe20008000000 */
[----:B------:R-:W-:Y:S01]  /*6710*/  UMOV UR7, 0x40000000 ;  /* 0x4000000000077882 */ /* 0x000fe20000000000 */
[----:B------:R-:W-:Y:S01]  /*6720*/  FMUL.FTZ R49, R14, R49 ;  /* 0x000000310e317220 */ /* 0x000fe20000410000 */
[----:B----4-:R-:W-:Y:S01]  /*6730*/  FMUL.FTZ R48, R29, R48 ;  /* 0x000000301d307220 */ /* 0x010fe20000410000 */
[----:B--2---:R-:W-:Y:S01]  /*6740*/  FFMA.FTZ R7, -R26, R26, 1 ;  /* 0x3f8000001a077423 */ /* 0x004fe2000001011a */
[----:B------:R-:W-:Y:S01]  /*6750*/  FFMA.FTZ R44, -R13, R13, 1 ;  /* 0x3f8000000d2c7423 */ /* 0x000fe2000001010d */
[----:B------:R-:W-:Y:S01]  /*6760*/  FFMA.FTZ R13, -R15, R15, 1 ;  /* 0x3f8000000f0d7423 */ /* 0x000fe2000001010f */
[----:B------:R-:W-:Y:S02]  /*6770*/  FMUL.FTZ R12, R12, R48 ;  /* 0x000000300c0c7220 */ /* 0x000fe40000410000 */
[----:B------:R-:W-:Y:S03]  /*6780*/  MUFU.EX2 R48, R43 ;  /* 0x0000002b00307308 */ /* 0x000fe60000000800 */
[----:B------:R-:W-:Y:S01]  /*6790*/  F2FP.BF16.F32.PACK_AB R12, R49, R12 ;  /* 0x0000000c310c723e */ /* 0x000fe200000010ff */
[----:B------:R-:W-:-:S02]  /*67a0*/  WARPGROUP.DEPBAR.LE gsb0, 0x0 ;  /* 0x00008000000079c5 */ /* 0x000fc40000010000 */
[----:B------:R-:W-:Y:S01]  /*67b0*/  WARPGROUP.ARRIVE ;  /* 0x00000000000079c5 */ /* 0x000fe20000000000 */
[--C-:B------:R-:W-:Y:S01]  /*67c0*/  FADD.FTZ R14, R53, -R236.reuse ;  /* 0x800000ec350e7221 */ /* 0x100fe20000010000 */
[----:B------:R-:W-:-:S03]  /*67d0*/  FADD.FTZ R52, R52, -R236 ;  /* 0x800000ec34347221 */ /* 0x000fc60000010000 */
[C---:B------:R-:W-:Y:S01]  /*67e0*/  FMUL.FTZ R53, R33.reuse, R14 ;  /* 0x0000000e21357220 */ /* 0x040fe20000410000 */
[----:B------:R-:W-:Y:S01]  /*67f0*/  HGMMA.64x8x16.F32.BF16 R216, gdesc[UR4], R216, gsb0 ;  /* 0x0000000004d879f0 */ /* 0x000fe200080018d8 */
[----:B------:R-:W-:Y:S01]  /*6800*/  UMOV UR6, UR28 ;  /* 0x0000001c00067c82 */ /* 0x000fe20008000000 */
[----:B------:R-:W-:Y:S01]  /*6810*/  UMOV UR7, 0x40000000 ;  /* 0x4000000000077882 */ /* 0x000fe20000000000 */
[----:B------:R-:W-:Y:S01]  /*6820*/  FMUL.FTZ R22, R22, R53 ;  /* 0x0000003516167220 */ /* 0x000fe20000410000 */
[----:B-----5:R-:W-:Y:S01]  /*6830*/  FMUL.FTZ R52, R40, R52 ;  /* 0x0000003428347220 */ /* 0x020fe20000410000 */
[----:B------:R-:W-:-:S03]  /*6840*/  F2FP.BF16.F32.PACK_AB R40, R33, R40 ;  /* 0x000000282128723e */ /* 0x000fc600000010ff */
[----:B------:R-:W-:Y:S01]  /*6850*/  FMUL.FTZ R21, R21, R52 ;  /* 0x0000003415157220 */ /* 0x000fe20000410000 */
[----:B------:R-:W-:Y:S02]  /*6860*/  WARPGROUP.DEPBAR.LE gsb0, 0x0 ;  /* 0x00008000000079c5 */ /* 0x000fe40000010000 */
[----:B------:R-:W-:Y:S01]  /*6870*/  WARPGROUP.ARRIVE ;  /* 0x00000000000079c5 */ /* 0x000fe20000000000 */
[--C-:B------:R-:W-:Y:S01]  /*6880*/  FADD.FTZ R14, R217, -R236.reuse ;  /* 0x800000ecd90e7221 */ /* 0x100fe20000010000 */
[----:B------:R-:W-:-:S03]  /*6890*/  FADD.FTZ R53, R216, -R236 ;  /* 0x800000ecd8357221 */ /* 0x000fc60000010000 */
[----:B-1----:R-:W-:Y:S01]  /*68a0*/  FMUL.FTZ R14, R45, R14 ;  /* 0x0000000e2d0e7220 */ /* 0x002fe20000410000 */
[----:B------:R-:W-:Y:S01]  /*68b0*/  HGMMA.64x8x16.F32.BF16 R220, gdesc[UR4], R220, gsb0 ;  /* 0x0000000004dc79f0 */ /* 0x000fe200080018dc */
[----:B------:R-:W-:Y:S01]  /*68c0*/  FMUL.FTZ R26, R30, R53 ;  /* 0x000000351e1a7220 */ /* 0x000fe20000410000 */
[----:B------:R-:W-:Y:S01]  /*68d0*/  UIADD3 UR4, UR60, 0x2c500, URZ ;  /* 0x0002c5003c047890 */ /* 0x000fe2000fffe03f */
[----:B------:R-:W-:Y:S01]  /*68e0*/  FMUL.FTZ R7, R7, R14 ;  /* 0x0000000e07077220 */ /* 0x000fe20000410000 */
[----:B------:R-:W-:Y:S01]  /*68f0*/  FFMA.FTZ R14, -R36, R36, 1 ;  /* 0x3f800000240e7423 */ /* 0x000fe20000010124 */
[----:B------:R-:W-:Y:S01]  /*6900*/  FMUL.FTZ R26, R25, R26 ;  /* 0x0000001a191a7220 */ /* 0x000fe20000410000 */
[----:B------:R-:W-:Y:S01]  /*6910*/  USHF.R.U32.HI UR4, URZ, 0x4, UR4 ;  /* 0x000000043f047899 */ /* 0x000fe20008011604 */
[----:B------:R-:W1:Y:S01]  /*6920*/  MUFU.EX2 R25, R234 ;  /* 0x000000ea00197308 */ /* 0x000e620000000800 */
[----:B------:R-:W-:Y:S02]  /*6930*/  UMOV UR7, 0x40 ;  /* 0x0000004000077882 */ /* 0x000fe40000000000 */
[----:B------:R-:W-:Y:S01]  /*6940*/  F2FP.BF16.F32.PACK_AB R26, R7, R26 ;  /* 0x0000001a071a723e */ /* 0x000fe200000010ff */
[----:B------:R-:W-:-:S04]  /*6950*/  ULOP3.LUT UR4, UR4, 0x3fff, URZ, 0xc0, !UPT ;  /* 0x00003fff04047892 */ /* 0x000fc8000f8ec03f */
[----:B------:R-:W-:-:S04]  /*6960*/  ULOP3.LUT UR4, UR4, 0x80000, URZ, 0xfc, !UPT ;  /* 0x0008000004047892 */ /* 0x000fc8000f8efc3f */
[----:B------:R-:W-:Y:S02]  /*6970*/  UIADD3 UR5, UR4, 0x80, URZ ;  /* 0x0000008004057890 */ /* 0x000fe4000fffe03f */
[----:B------:R-:W-:Y:S02]  /*6980*/  UIADD3 UR6, UR4, 0x100, URZ ;  /* 0x0000010004067890 */ /* 0x000fe4000fffe03f */
[----:B------:R-:W-:Y:S01]  /*6990*/  UMOV UR58, UR4 ;  /* 0x00000004003a7c82 */ /* 0x000fe20008000000 */
[----:B------:R-:W-:Y:S02]  /*69a0*/  UIADD3 UR50, UR4, 0x10, URZ ;  /* 0x0000001004327890 */ /* 0x000fe4000fffe03f */
[----:B------:R-:W-:Y:S01]  /*69b0*/  UMOV UR34, UR5 ;  /* 0x0000000500227c82 */ /* 0x000fe20008000000 */
[----:B------:R-:W-:Y:S01]  /*69c0*/  UIADD3 UR5, UR4, 0x180, URZ ;  /* 0x0000018004057890 */ /* 0x000fe2000fffe03f */
[----:B------:R-:W-:Y:S01]  /*69d0*/  UMOV UR14, UR6 ;  /* 0x00000006000e7c82 */ /* 0x000fe20008000000 */
[----:B------:R-:W-:-:S02]  /*69e0*/  UIADD3 UR6, UR4, 0x200, URZ ;  /* 0x0000020004067890 */ /* 0x000fc4000fffe03f */
[----:B------:R-:W-:-:S03]  /*69f0*/  UIADD3 UR54, UR4, 0x190, URZ ;  /* 0x0000019004367890 */ /* 0x000fc6000fffe03f */
[----:B------:R-:W-:Y:S01]  /*6a00*/  UMOV UR18, UR5 ;  /* 0x0000000500127c82 */ /* 0x000fe20008000000 */
[----:B------:R-:W-:Y:S02]  /*6a10*/  UIADD3 UR5, UR4, 0x90, URZ ;  /* 0x0000009004057890 */ /* 0x000fe4000fffe03f */
[----:B------:R-:W-:Y:S02]  /*6a20*/  UIADD3 UR46, UR4, 0x210, URZ ;  /* 0x00000210042e7890 */ /* 0x000fe4000fffe03f */
[----:B------:R-:W-:Y:S02]  /*6a30*/  UIADD3 UR30, UR4, 0x20, URZ ;  /* 0x00000020041e7890 */ /* 0x000fe4000fffe03f */
[----:B------:R-:W-:Y:S02]  /*6a40*/  UIADD3 UR42, UR4, 0xa0, URZ ;  /* 0x000000a0042a7890 */ /* 0x000fe4000fffe03f */
[----:B------:R-:W-:Y:S01]  /*6a50*/  UIADD3 UR38, UR4, 0x120, URZ ;  /* 0x0000012004267890 */ /* 0x000fe2000fffe03f */
[----:B------:R-:W-:Y:S01]  /*6a60*/  UMOV UR8, UR34 ;  /* 0x0000002200087c82 */ /* 0x000fe20008000000 */
[----:B------:R-:W-:Y:S01]  /*6a70*/  UIADD3 UR26, UR4, 0x220, URZ ;  /* 0x00000220041a7890 */ /* 0x000fe2000fffe03f */
[----:B------:R-:W-:Y:S01]  /*6a80*/  MOV R9, UR30 ;  /* 0x0000001e00097c02 */ /* 0x000fe20008000f00 */
[----:B------:R-:W-:-:S02]  /*6a90*/  WARPGROUP.DEPBAR.LE gsb0, 0x0 ;  /* 0x00008000000079c5 */ /* 0x000fc40000010000 */
[----:B------:R-:W2:Y:S01]  /*6aa0*/  LDS R237, [R237+0x2c320] ;  /* 0x02c32000eded7984 */ /* 0x000ea20000000800 */
[--C-:B------:R-:W-:Y:S01]  /*6ab0*/  FADD.FTZ R220, R220, -R236.reuse ;  /* 0x800000ecdcdc7221 */ /* 0x100fe20000010000 */
[----:B------:R-:W-:-:S03]  /*6ac0*/  FADD.FTZ R221, R221, -R236 ;  /* 0x800000ecdddd7221 */ /* 0x000fc60000010000 */
[----:B------:R-:W-:Y:S01]  /*6ad0*/  FMUL.FTZ R36, R35, R220 ;  /* 0x000000dc23247220 */ /* 0x000fe20000410000 */
[C---:B------:R-:W-:Y:S01]  /*6ae0*/  FMUL.FTZ R221, R38.reuse, R221 ;  /* 0x000000dd26dd7220 */ /* 0x040fe20000410000 */
[----:B------:R-:W-:Y:S02]  /*6af0*/  F2FP.BF16.F32.PACK_AB R38, R38, R35 ;  /* 0x000000232626723e */ /* 0x000fe400000010ff */
[----:B------:R-:W-:Y:S01]  /*6b00*/  FMUL.FTZ R36, R31, R36 ;  /* 0x000000241f247220 */ /* 0x000fe20000410000 */
[----:B------:R-:W-:-:S05]  /*6b10*/  FMUL.FTZ R31, R14, R221 ;  /* 0x000000dd0e1f7220 */ /* 0x000fca0000410000 */
[----:B------:R-:W-:Y:S01]  /*6b20*/  F2FP.BF16.F32.PACK_AB R36, R31, R36 ;  /* 0x000000241f24723e */ /* 0x000fe200000010ff */
[--C-:B--2---:R-:W-:Y:S01]  /*6b30*/  FADD.FTZ R53, R46, -R237.reuse ;  /* 0x800000ed2e357221 */ /* 0x104fe20000010000 */
[--C-:B------:R-:W-:Y:S01]  /*6b40*/  FADD.FTZ R51, R51, -R237.reuse ;  /* 0x800000ed33337221 */ /* 0x100fe20000010000 */
[----:B------:R-:W-:Y:S01]  /*6b50*/  FFMA.FTZ R46, -R20, R20, 1 ;  /* 0x3f800000142e7423 */ /* 0x000fe20000010114 */
[----:B------:R-:W-:Y:S01]  /*6b60*/  FFMA.FTZ R20, -R23, R23, 1 ;  /* 0x3f80000017147423 */ /* 0x000fe20000010117 */
[----:B------:R-:W-:Y:S01]  /*6b70*/  FMUL.FTZ R14, R224, R53 ;  /* 0x00000035e00e7220 */ /* 0x000fe20000410000 */
[----:B------:R-:W-:Y:S01]  /*6b80*/  FMUL.FTZ R51, R42, R51 ;  /* 0x000000332a337220 */ /* 0x000fe20000410000 */
[--C-:B------:R-:W-:Y:S01]  /*6b90*/  FADD.FTZ R50, R50, -R237.reuse ;  /* 0x800000ed32327221 */ /* 0x100fe20000010000 */
[--C-:B------:R-:W-:Y:S01]  /*6ba0*/  FADD.FTZ R222, R222, -R237.reuse ;  /* 0x800000eddede7221 */ /* 0x100fe20000010000 */
[----:B------:R-:W-:Y:S01]  /*6bb0*/  FMUL.FTZ R11, R11, R14 ;  /* 0x0000000e0b0b7220 */ /* 0x000fe20000410000 */
[--C-:B------:R-:W-:Y:S01]  /*6bc0*/  FADD.FTZ R14, R47, -R237.reuse ;  /* 0x800000ed2f0e7221 */ /* 0x100fe20000010000 */
[----:B------:R-:W-:Y:S01]  /*6bd0*/  FMUL.FTZ R46, R46, R51 ;  /* 0x000000332e2e7220 */ /* 0x000fe20000410000 */
[----:B------:R2:W3:Y:S01]  /*6be0*/  MUFU.EX2 R47, R41 ;  /* 0x00000029002f7308 */ /* 0x0004e20000000800 */
[----:B-1----:R-:W-:Y:S01]  /*6bf0*/  FMUL.FTZ R50, R25, R50 ;  /* 0x0000003219327220 */ /* 0x002fe20000410000 */
[----:B------:R-:W-:Y:S01]  /*6c00*/  FMUL.FTZ R15, R235, R14 ;  /* 0x0000000eeb0f7220 */ /* 0x000fe20000410000 */
[----:B------:R-:W-:Y:S01]  /*6c10*/  F2FP.BF16.F32.PACK_AB R14, R39, R34 ;  /* 0x00000022270e723e */ /* 0x000fe200000010ff */
[----:B------:R-:W-:Y:S01]  /*6c20*/  FFMA.FTZ R51, -R24, R24, 1 ;  /* 0x3f80000018337423 */ /* 0x000fe20000010118 */
[----:B------:R-:W-:Y:S01]  /*6c30*/  F2FP.BF16.F32.PACK_AB R24, R37, R29 ;  /* 0x0000001d2518723e */ /* 0x000fe200000010ff */
[----:B------:R-:W-:Y:S01]  /*6c40*/  FMUL.FTZ R44, R44, R15 ;  /* 0x0000000f2c2c7220 */ /* 0x000fe20000410000 */
[--C-:B------:R-:W-:Y:S01]  /*6c50*/  FADD.FTZ R15, R54, -R237.reuse ;  /* 0x800000ed360f7221 */ /* 0x100fe20000010000 */
[----:B------:R-:W1:Y:S01]  /*6c60*/  MUFU.EX2 R39, R227 ;  /* 0x000000e300277308 */ /* 0x000e620000000800 */
[----:B------:R-:W-:Y:S01]  /*6c70*/  F2FP.BF16.F32.PACK_AB R25, R42, R25 ;  /* 0x000000192a19723e */ /* 0x000fe200000010ff */
[--C-:B------:R-:W-:Y:S01]  /*6c80*/  FADD.FTZ R34, R55, -R237.reuse ;  /* 0x800000ed37227221 */ /* 0x100fe20000010000 */
[----:B------:R-:W-:Y:S01]  /*6c90*/  FMUL.FTZ R15, R226, R15 ;  /* 0x0000000fe20f7220 */ /* 0x000fe20000410000 */
[----:B--2---:R-:W-:Y:S01]  /*6ca0*/  F2FP.BF16.F32.PACK_AB R41, R233, R226 ;  /* 0x000000e2e929723e */ /* 0x004fe200000010ff */
[--C-:B------:R-:W-:Y:S01]  /*6cb0*/  FADD.FTZ R218, R218, -R237.reuse ;  /* 0x800000eddada7221 */ /* 0x100fe20000010000 */
[--C-:B------:R-:W-:Y:S01]  /*6cc0*/  FADD.FTZ R219, R219, -R237.reuse ;  /* 0x800000eddbdb7221 */ /* 0x100fe20000010000 */
[----:B------:R-:W-:Y:S01]  /*6cd0*/  FMUL.FTZ R20, R20, R15 ;  /* 0x0000000f14147220 */ /* 0x000fe20000410000 */
[----:B------:R-:W-:Y:S01]  /*6ce0*/  F2FP.BF16.F32.PACK_AB R15, R235, R224 ;  /* 0x000000e0eb0f723e */ /* 0x000fe200000010ff */
[----:B------:R-:W-:Y:S01]  /*6cf0*/  BAR.SYNC.DEFER_BLOCKING 0x9, 0x100 ;  /* 0x0244000000007b1d */ /* 0x000fe20000010000 */
[----:B------:R-:W-:Y:S01]  /*6d00*/  FADD.FTZ R223, R223, -R237 ;  /* 0x800000eddfdf7221 */ /* 0x000fe20000010000 */
[----:B------:R-:W-:Y:S01]  /*6d10*/  FMUL.FTZ R34, R233, R34 ;  /* 0x00000022e9227220 */ /* 0x000fe20000410000 */
[----:B---3--:R-:W-:Y:S01]  /*6d20*/  FMUL.FTZ R218, R47, R218 ;  /* 0x000000da2fda7220 */ /* 0x008fe20000410000 */
[----:B------:R-:W-:Y:S01]  /*6d30*/  FMUL.FTZ R219, R48, R219 ;  /* 0x000000db30db7220 */ /* 0x000fe20000410000 */
[----:B------:R-:W-:Y:S01]  /*6d40*/  FMUL.FTZ R13, R13, R50 ;  /* 0x000000320d0d7220 */ /* 0x000fe20000410000 */
[----:B------:R-:W-:Y:S01]  /*6d50*/  FMUL.FTZ R51, R51, R34 ;  /* 0x0000002233337220 */ /* 0x000fe20000410000 */
[----:B------:R-:W-:Y:S01]  /*6d60*/  FMUL.FTZ R27, R27, R218 ;  /* 0x000000da1b1b7220 */ /* 0x000fe20000410000 */
[----:B-1----:R-:W-:Y:S01]  /*6d70*/  FMUL.FTZ R23, R39, R222 ;  /* 0x000000de27177220 */ /* 0x002fe20000410000 */
[----:B------:R-:W-:Y:S01]  /*6d80*/  F2FP.BF16.F32.PACK_AB R39, R8, R39 ;  /* 0x000000270827723e */ /* 0x000fe200000010ff */
[----:B------:R-:W-:Y:S01]  /*6d90*/  FMUL.FTZ R28, R28, R219 ;  /* 0x000000db1c1c7220 */ /* 0x000fe20000410000 */
[----:B------:R-:W-:Y:S01]  /*6da0*/  F2FP.BF16.F32.PACK_AB R11, R44, R11 ;  /* 0x0000000b2c0b723e */ /* 0x000fe200000010ff */
[----:B------:R-:W-:Y:S01]  /*6db0*/  FMUL.FTZ R32, R32, R23 ;  /* 0x0000001720207220 */ /* 0x000fe20000410000 */
[----:B------:R-:W-:Y:S01]  /*6dc0*/  IMAD R23, R4, 0x2000, R6 ;  /* 0x0000200004177824 */ /* 0x000fe200078e0206 */
[----:B------:R-:W-:-:S02]  /*6dd0*/  F2FP.BF16.F32.PACK_AB R13, R46, R13 ;  /* 0x0000000d2e0d723e */ /* 0x000fc400000010ff */
[----:B------:R-:W-:Y:S02]  /*6de0*/  F2FP.BF16.F32.PACK_AB R50, R22, R21 ;  /* 0x000000151632723e */ /* 0x000fe400000010ff */
[----:B------:R-:W-:Y:S02]  /*6df0*/  SHF.R.U32.HI R216, RZ, 0x4, R23 ;  /* 0x00000004ffd87819 */ /* 0x000fe40000011617 */
[----:B------:R-:W-:Y:S02]  /*6e00*/  F2FP.BF16.F32.PACK_AB R51, R51, R20 ;  /* 0x000000143333723e */ /* 0x000fe400000010ff */
[----:B------:R-:W-:Y:S01]  /*6e10*/  LOP3.LUT R216, R216, 0x3fff, RZ, 0xc0, !PT ;  /* 0x00003fffd8d87812 */ /* 0x000fe200078ec0ff */
[----:B------:R1:W-:Y:S01]  /*6e20*/  STSM.16.M88.2 [R0+0x2c500], R14 ;  /* 0x02c5000e00007844 */ /* 0x0003e20000000100 */
[----:B------:R-:W-:Y:S02]  /*6e30*/  F2FP.BF16.F32.PACK_AB R27, R28, R27 ;  /* 0x0000001b1c1b723e */ /* 0x000fe400000010ff */
[C---:B------:R-:W-:Y:S01]  /*6e40*/  R2UR UR56, R216.reuse ;  /* 0x00000000d83872ca */ /* 0x040fe200000e0000 */
[----:B------:R-:W-:Y:S01]  /*6e50*/  STSM.16.M88.2 [R0+0x2cd00], R24 ;  /* 0x02cd001800007844 */ /* 0x000fe20000000100 */
[----:B------:R-:W-:-:S02]  /*6e60*/  VIADD R6, R216, 0x80 ;  /* 0x00000080d8067836 */ /* 0x000fc40000000000 */
[----:B------:R-:W-:Y:S01]  /*6e70*/  VIADD R217, R216, 0x500 ;  /* 0x00000500d8d97836 */ /* 0x000fe20000000000 */
[----:B------:R-:W-:Y:S02]  /*6e80*/  STSM.16.M88.2 [R0+0x2d500], R40 ;  /* 0x02d5002800007844 */ /* 0x000fe40000000100 */
[----:B------:R-:W-:Y:S01]  /*6e90*/  R2UR UR48, R6 ;  /* 0x00000000063072ca */ /* 0x000fe200000e0000 */
[----:B------:R-:W-:Y:S01]  /*6ea0*/  VIADD R6, R216, 0x100 ;  /* 0x00000100d8067836 */ /* 0x000fe20000000000 */
[----:B-1----:R-:W-:Y:S01]  /*6eb0*/  F2FP.BF16.F32.PACK_AB R14, R45, R30 ;  /* 0x0000001e2d0e723e */ /* 0x002fe200000010ff */
[----:B------:R-:W-:Y:S01]  /*6ec0*/  FMUL.FTZ R30, R8, R223 ;  /* 0x000000df081e7220 */ /* 0x000fe20000410000 */
[----:B------:R-:W-:Y:S02]  /*6ed0*/  F2FP.BF16.F32.PACK_AB R15, R48, R47 ;  /* 0x0000002f300f723e */ /* 0x000fe400000010ff */
[----:B------:R-:W-:Y:S01]  /*6ee0*/  UMOV UR32, UR56 ;  /* 0x0000003800207c82 */ /* 0x000fe20008000000 */
[----:B------:R-:W-:Y:S01]  /*6ef0*/  FMUL.FTZ R225, R225, R30 ;  /* 0x0000001ee1e17220 */ /* 0x000fe20000410000 */
[----:B------:R-:W-:Y:S01]  /*6f00*/  UMOV UR12, UR56 ;  /* 0x00000038000c7c82 */ /* 0x000fe20008000000 */
[----:B------:R-:W-:Y:S01]  /*6f10*/  STSM.16.M88.2 [R0+0x2dd00], R14 ;  /* 0x02dd000e00007844 */ /* 0x000fe20000000100 */
[----:B------:R-:W-:Y:S01]  /*6f20*/  UMOV UR16, UR56 ;  /* 0x0000003800107c82 */ /* 0x000fe20008000000 */
[----:B------:R-:W-:Y:S01]  /*6f30*/  R2UR UR28, R6 ;  /* 0x00000000061c72ca */ /* 0x000fe200000e0000 */
[----:B------:R-:W-:Y:S01]  /*6f40*/  VIADD R6, R216, 0x180 ;  /* 0x00000180d8067836 */ /* 0x000fe20000000000 */
[----:B------:R-:W-:Y:S01]  /*6f50*/  STSM.16.M88.2 [R0+0x2e500], R38 ;  /* 0x02e5002600007844 */ /* 0x000fe20000000100 */
[----:B------:R-:W-:Y:S01]  /*6f60*/  F2FP.BF16.F32.PACK_AB R37, R225, R32 ;  /* 0x00000020e125723e */ /* 0x000fe200000010ff */
[----:B------:R-:W-:Y:S01]  /*6f70*/  UMOV UR20, UR48 ;  /* 0x0000003000147c82 */ /* 0x000fe20008000000 */
[----:B------:R-:W-:Y:S01]  /*6f80*/  UMOV UR52, UR48 ;  /* 0x0000003000347c82 */ /* 0x000fe20008000000 */
[----:B------:R-:W-:Y:S01]  /*6f90*/  @!PT LDS RZ, [RZ] ;  /* 0x00000000fffff984 */ /* 0x000fe20000000800 */
[----:B------:R-:W-:Y:S01]  /*6fa0*/  @!PT LDS RZ, [RZ] ;  /* 0x00000000fffff984 */ /* 0x000fe20000000800 */
[----:B------:R-:W-:Y:S01]  /*6fb0*/  @!PT LDS RZ, [RZ] ;  /* 0x00000000fffff984 */ /* 0x000fe20000000800 */
[----:B------:R-:W-:Y:S01]  /*6fc0*/  @!PT LDS RZ, [RZ] ;  /* 0x00000000fffff984 */ /* 0x000fe20000000800 */
[----:B------:R1:W-:Y:S06]  /*6fd0*/  MEMBAR.ALL.CTA ;  /* 0x0000000000007992 */ /* 0x0003ec0000008000 */
[----:B-1----:R-:W1:Y:S01]  /*6fe0*/  FENCE.VIEW.ASYNC.S ;  /* 0x00000000000073c6 */ /* 0x002e620000000000 */
[----:B------:R-:W-:Y:S01]  /*6ff0*/  UMOV UR44, UR48 ;  /* 0x00000030002c7c82 */ /* 0x000fe20008000000 */
[----:B------:R-:W-:Y:S01]  /*7000*/  MOV R8, UR31 ;  /* 0x0000001f00087c02 */ /* 0x000fe20008000f00 */
[----:B------:R-:W-:Y:S01]  /*7010*/  UMOV UR40, UR28 ;  /* 0x0000001c00287c82 */ /* 0x000fe20008000000 */
[----:B------:R-:W-:Y:S01]  /*7020*/  UMOV UR36, UR28 ;  /* 0x0000001c00247c82 */ /* 0x000fe20008000000 */
[----:B------:R-:W-:Y:S01]  /*7030*/  UMOV UR24, UR28 ;  /* 0x0000001c00187c82 */ /* 0x000fe20008000000 */
[----:B-1----:R-:W-:Y:S06]  /*7040*/  BAR.SYNC.DEFER_BLOCKING 0x9, 0x100 ;  /* 0x0244000000007b1d */ /* 0x002fec0000010000 */
[----:B------:R-:W-:Y:S04]  /*7050*/  STSM.16.M88.2 [R0+0x2ed00], R10 ;  /* 0x02ed000a00007844 */ /* 0x000fe80000000100 */
[----:B------:R-:W-:Y:S04]  /*7060*/  STSM.16.M88.2 [R0+0x2f500], R12 ;  /* 0x02f5000c00007844 */ /* 0x000fe80000000100 */
[----:B------:R-:W-:Y:S04]  /*7070*/  STSM.16.M88.2 [R0+0x2fd00], R50 ;  /* 0x02fd003200007844 */ /* 0x000fe80000000100 */
[----:B------:R-:W-:Y:S04]  /*7080*/  STSM.16.M88.2 [R0+0x30500], R26 ;  /* 0x0305001a00007844 */ /* 0x000fe80000000100 */
[----:B------:R1:W-:Y:S01]  /*7090*/  STSM.16.M88.2 [R0+0x30d00], R36 ;  /* 0x030d002400007844 */ /* 0x0003e20000000100 */
[----:B------:R-:W-:-:S06]  /*70a0*/  WARPGROUP.ARRIVE ;  /* 0x00000000000079c5 */ /* 0x000fcc0000000000 */
[----:B------:R-:W-:Y:S03]  /*70b0*/  HGMMA.64x16x16.F32.BF16 R56, gdesc[UR56].tnspA.tnspB, R56, gsb0 ;  /* 0x60200000383879f0 */ /* 0x000fe60008001838 */
[----:B------:R-:W-:Y:S02]  /*70c0*/  WARPGROUP.DEPBAR.LE gsb0, 0x0 ;  /* 0x00008000000079c5 */ /* 0x000fe40000010000 */
[----:B------:R-:W-:-:S06]  /*70d0*/  WARPGROUP.ARRIVE ;  /* 0x00000000000079c5 */ /* 0x000fcc0000000000 */
[----:B------:R-:W-:Y:S01]  /*70e0*/  HGMMA.64x16x16.F32.BF16 R72, gdesc[UR32].tnspA.tnspB, R72, gsb0 ;  /* 0x60200000204879f0 */ /* 0x000fe20008001848 */
[----:B------:R-:W-:Y:S01]  /*70f0*/  UIADD3 UR34, UR4, 0x1a0, URZ ;  /* 0x000001a004227890 */ /* 0x000fe2000fffe03f */
[----:B------:R-:W-:Y:S01]  /*7100*/  UMOV UR32, UR28 ;  /* 0x0000001c00207c82 */ /* 0x000fe20008000000 */
[----:B------:R-:W-:Y:S01]  /*7110*/  UMOV UR33, UR29 ;  /* 0x0000001d00217c82 */ /* 0x000fe20008000000 */
[----:B------:R-:W-:Y:S01]  /*7120*/  UMOV UR35, 0x40 ;  /* 0x0000004000237882 */ /* 0x000fe20000000000 */
[----:B------:R-:W-:Y:S02]  /*7130*/  WARPGROUP.DEPBAR.LE gsb0, 0x0 ;  /* 0x00008000000079c5 */ /* 0x000fe40000010000 */
[----:B------:R-:W-:-:S06]  /*7140*/  WARPGROUP.ARRIVE ;  /* 0x00000000000079c5 */ /* 0x000fcc0000000000 */
[----:B------:R-:W-:Y:S01]  /*7150*/  HGMMA.64x16x16.F32.BF16 R88, gdesc[UR12].tnspA.tnspB, R88, gsb0 ;  /* 0x602000000c5879f0 */ /* 0x000fe20008001858 */
[----:B------:R-:W-:Y:S01]  /*7160*/  UMOV UR12, UR14 ;  /* 0x0000000e000c7c82 */ /* 0x000fe20008000000 */
[----:B------:R-:W-:Y:S01]  /*7170*/  UMOV UR13, UR15 ;  /* 0x0000000f000d7c82 */ /* 0x000fe20008000000 */
[----:B------:R-:W-:Y:S01]  /*7180*/  UMOV UR14, UR18 ;  /* 0x00000012000e7c82 */ /* 0x000fe20008000000 */
[----:B------:R-:W-:Y:S01]  /*7190*/  UMOV UR15, UR19 ;  /* 0x00000013000f7c82 */ /* 0x000fe20008000000 */
[----:B------:R-:W-:Y:S02]  /*71a0*/  WARPGROUP.DEPBAR.LE gsb0, 0x0 ;  /* 0x00008000000079c5 */ /* 0x000fe40000010000 */
[----:B------:R-:W-:-:S06]  /*71b0*/  WARPGROUP.ARRIVE ;  /* 0x00000000000079c5 */ /* 0x000fcc0000000000 */
[----:B------:R-:W-:Y:S01]  /*71c0*/  HGMMA.64x16x16.F32.BF16 R104, gdesc[UR16].tnspA.tnspB, R104, gsb0 ;  /* 0x60200000106879f0 */ /* 0x000fe20008001868 */
[----:B------:R-:W-:Y:S01]  /*71d0*/  UMOV UR16, UR56 ;  /* 0x0000003800107c82 */ /* 0x000fe20008000000 */
[----:B------:R-:W-:Y:S01]  /*71e0*/  UMOV UR17, UR57 ;  /* 0x0000003900117c82 */ /* 0x000fe20008000000 */
[----:B------:R-:W-:Y:S01]  /*71f0*/  UMOV UR18, UR6 ;  /* 0x0000000600127c82 */ /* 0x000fe20008000000 */
[----:B------:R-:W-:Y:S01]  /*7200*/  UMOV UR19, 0x40 ;  /* 0x0000004000137882 */ /* 0x000fe20000000000 */
[----:B------:R-:W-:Y:S01]  /*7210*/  UMOV UR10, UR18 ;  /* 0x00000012000a7c82 */ /* 0x000fe20008000000 */
[----:B------:R-:W-:Y:S01]  /*7220*/  UMOV UR11, UR19 ;  /* 0x00000013000b7c82 */ /* 0x000fe20008000000 */
[----:B------:R-:W-:Y:S01]  /*7230*/  UIADD3 UR6, UR4, 0x110, URZ ;  /* 0x0000011004067890 */ /* 0x000fe2000fffe03f */
[----:B------:R-:W-:-:S06]  /*7240*/  UMOV UR57, UR23 ;  /* 0x0000001700397c82 */ /* 0x000fcc0008000000 */
[----:B------:R-:W-:Y:S01]  /*7250*/  UMOV UR22, UR6 ;  /* 0x0000000600167c82 */ /* 0x000fe20008000000 */
[----:B------:R-:W-:Y:S01]  /*7260*/  UIADD3 UR6, UR4, 0x230, URZ ;  /* 0x0000023004067890 */ /* 0x000fe2000fffe03f */
        /* <DEDUP_REMOVED lines=8> */
[----:B------:R-:W-:-:S04]  /*72f0*/  UIADD3 UR5, UR60, 0x2ed00, URZ ;  /* 0x0002ed003c057890 */ /* 0x000fc8000fffe03f */
[----:B------:R-:W-:Y:S01]  /*7300*/  USHF.R.U32.HI UR5, URZ, 0x4, UR5 ;  /* 0x000000043f057899 */ /* 0x000fe20008011605 */
[----:B------:R-:W-:Y:S02]  /*7310*/  WARPGROUP.DEPBAR.LE gsb0, 0x0 ;  /* 0x00008000000079c5 */ /* 0x000fe40000010000 */
[----:B------:R-:W-:-:S06]  /*7320*/  WARPGROUP.ARRIVE ;  /* 0x00000000000079c5 */ /* 0x000fcc0000000000 */
[----:B------:R-:W-:Y:S01]  /*7330*/  HGMMA.64x16x16.F32.BF16 R56, gdesc[UR48].tnspA.tnspB, R56, gsb0 ;  /* 0x60200000303879f0 */ /* 0x000fe20008001838 */
[----:B------:R-:W-:Y:S01]  /*7340*/  UMOV UR48, UR10 ;  /* 0x0000000a00307c82 */ /* 0x000fe20008000000 */
[----:B------:R-:W-:Y:S01]  /*7350*/  UIADD3 UR10, UR4, 0xb0, URZ ;  /* 0x000000b0040a7890 */ /* 0x000fe2000fffe03f */
[----:B------:R-:W-:Y:S01]  /*7360*/  UMOV UR49, UR11 ;  /* 0x0000000b00317c82 */ /* 0x000fe20008000000 */
[----:B------:R-:W-:Y:S01]  /*7370*/  UMOV UR11, 0x40 ;  /* 0x00000040000b7882 */ /* 0x000fe20000000000 */
        /* <DEDUP_REMOVED lines=10> */
[----:B------:R-:W-:Y:S01]  /*7420*/  UIADD3 UR22, UR4, 0x130, URZ ;  /* 0x0000013004167890 */ /* 0x000fe2000fffe03f */
[----:B------:R-:W-:Y:S01]  /*7430*/  UMOV UR23, 0x40 ;  /* 0x0000004000177882 */ /* 0x000fe20000000000 */
[----:B------:R-:W-:Y:S02]  /*7440*/  WARPGROUP.DEPBAR.LE gsb0, 0x0 ;  /* 0x00008000000079c5 */ /* 0x000fe40000010000 */
[----:B------:R-:W-:-:S06]  /*7450*/  WARPGROUP.ARRIVE ;  /* 0x00000000000079c5 */ /* 0x000fcc0000000000 */
[----:B------:R-:W-:Y:S01]  /*7460*/  HGMMA.64x16x16.F32.BF16 R104, gdesc[UR52].tnspA.tnspB, R104, gsb0 ;  /* 0x60200000346879f0 */ /* 0x000fe20008001868 */
[----:B------:R-:W-:Y:S01]  /*7470*/  UMOV UR52, UR16 ;  /* 0x0000001000347c82 */ /* 0x000fe20008000000 */
[----:B------:R-:W-:Y:S01]  /*7480*/  UMOV UR53, UR17 ;  /* 0x0000001100357c82 */ /* 0x000fe20008000000 */
        /* <DEDUP_REMOVED lines=10> */
[----:B------:R-:W-:Y:S01]  /*7530*/  UMOV UR29, 0x40000040 ;  /* 0x40000040001d7882 */ /* 0x000fe20000000000 */
[----:B------:R-:W-:Y:S02]  /*7540*/  UMOV UR31, 0x8 ;  /* 0x00000008001f7882 */ /* 0x000fe40000000000 */
[----:B------:R-:W-:Y:S01]  /*7550*/  IMAD.U32 R21, RZ, RZ, UR31 ;  /* 0x0000001fff157e24 */ /* 0x000fe2000f8e00ff */
[----:B------:R-:W-:Y:S02]  /*7560*/  WARPGROUP.DEPBAR.LE gsb0, 0x0 ;  /* 0x00008000000079c5 */ /* 0x000fe40000010000 */
[----:B------:R-:W-:-:S06]  /*7570*/  WARPGROUP.ARRIVE ;  /* 0x00000000000079c5 */ /* 0x000fcc0000000000 */
[----:B------:R-:W-:Y:S01]  /*7580*/  HGMMA.64x16x16.F32.BF16 R72, gdesc[UR40].tnspA.tnspB, R72, gsb0 ;  /* 0x60200000284879f0 */ /* 0x000fe20008001848 */
[----:B------:R-:W-:Y:S01]  /*7590*/  UMOV UR40, UR12 ;  /* 0x0000000c00287c82 */ /* 0x000fe20008000000 */
[----:B------:R-:W-:Y:S01]  /*75a0*/  R2UR UR12, R6 ;  /* 0x00000000060c72ca */ /* 0x000fe200000e0000 */
[----:B------:R-:W-:Y:S01]  /*75b0*/  UMOV UR41, UR13 ;  /* 0x0000000d00297c82 */ /* 0x000fe20008000000 */
[----:B------:R-:W-:Y:S01]  /*75c0*/  UMOV UR13, 0x40000040 ;  /* 0x40000040000d7882 */ /* 0x000fe20000000000 */
[----:B------:R-:W-:Y:S01]  /*75d0*/  VIADD R6, R5, 0x80 ;  /* 0x0000008005067836 */ /* 0x000fe20000000000 */
[----:B------:R-:W-:Y:S01]  /*75e0*/  UMOV UR21, UR13 ;  /* 0x0000000d00157c82 */ /* 0x000fe20008000000 */
[----:B------:R-:W-:-:S08]  /*75f0*/  UMOV UR17, UR13 ;  /* 0x0000000d00117c82 */ /* 0x000fd00008000000 */
        /* <DEDUP_REMOVED lines=23> */
[----:B------:R-:W-:Y:S01]  /*7770*/  UMOV UR57, 0x40000040 ;  /* 0x4000004000397882 */ /* 0x000fe20000000000 */
[----:B------:R-:W-:-:S02]  /*7780*/  WARPGROUP.DEPBAR.LE gsb0, 0x0 ;  /* 0x00008000000079c5 */ /* 0x000fc40000010000 */
[----:B------:R-:W-:-:S06]  /*7790*/  WARPGROUP.ARRIVE ;  /* 0x00000000000079c5 */ /* 0x000fcc0000000000 */
[----:B------:R-:W-:Y:S01]  /*77a0*/  HGMMA.64x16x16.F32.BF16 R120, gdesc[UR24].tnspA.tnspB, R120, gsb0 ;  /* 0x60200000187879f0 */ /* 0x000fe20008001878 */
[----:B------:R-:W-:Y:S01]  /*77b0*/  ULOP3.LUT UR25, UR5, 0x3fff, URZ, 0xc0, !UPT ;  /* 0x00003fff05197892 */ /* 0x000fe2000f8ec03f */
[----:B------:R-:W-:-:S03]  /*77c0*/  R2UR UR5, R5 ;  /* 0x00000000050572ca */ /* 0x000fc600000e0000 */
[----:B------:R-:W-:-:S07]  /*77d0*/  ULOP3.LUT UR24, UR25, 0x400000, URZ, 0xfc, !UPT ;  /* 0x0040000019187892 */ /* 0x000fce000f8efc3f */
[----:B------:R-:W-:Y:S02]  /*77e0*/  UMOV UR30, UR24 ;  /* 0x00000018001e7c82 */ /* 0x000fe40008000000 */
[----:B------:R-:W-:Y:S01]  /*77f0*/  IMAD.U32 R20, RZ, RZ, UR30 ;  /* 0x0000001eff147e24 */ /* 0x000fe2000f8e00ff */
[----:B------:R-:W-:Y:S01]  /*7800*/  UMOV UR28, UR5 ;  /* 0x00000005001c7c82 */ /* 0x000fe20008000000 */
[----:B------:R-:W-:Y:S01]  /*7810*/  UMOV UR5, UR13 ;  /* 0x0000000d00057c82 */ /* 0x000fe20008000000 */
[----:B------:R-:W-:Y:S02]  /*7820*/  WARPGROUP.DEPBAR.LE gsb0, 0x0 ;  /* 0x00008000000079c5 */ /* 0x000fe40000010000 */
[----:B------:R-:W-:-:S06]  /*7830*/  WARPGROUP.ARRIVE ;  /* 0x00000000000079c5 */ /* 0x000fcc0000000000 */
[----:B------:R-:W-:Y:S03]  /*7840*/  HGMMA.64x16x16.F32.BF16 R56, gdesc[UR12].tnspA.tnspB, R56, gsb0 ;  /* 0x602000000c3879f0 */ /* 0x000fe60008001838 */
[----:B------:R-:W-:Y:S02]  /*7850*/  WARPGROUP.DEPBAR.LE gsb0, 0x0 ;  /* 0x00008000000079c5 */ /* 0x000fe40000010000 */
[----:B------:R-:W-:-:S06]  /*7860*/  WARPGROUP.ARRIVE ;  /* 0x00000000000079c5 */ /* 0x000fcc0000000000 */
[----:B------:R-:W-:Y:S01]  /*7870*/  HGMMA.64x16x16.F32.BF16 R72, gdesc[UR8].tnspA.tnspB, R72, gsb0 ;  /* 0x60200000084879f0 */ /* 0x000fe20008001848 */
[----:B------:R-:W-:Y:S01]  /*7880*/  UMOV UR13, 0x40000040 ;  /* 0x40000040000d7882 */ /* 0x000fe20000000000 */
[----:B------:R-:W-:Y:S01]  /*7890*/  ULDC.64 UR8, c[0x0][0x208] ;  /* 0x0000820000087ab9 */ /* 0x000fe20000000a00 */
[----:B------:R-:W-:Y:S02]  /*78a0*/  WARPGROUP.DEPBAR.LE gsb0, 0x0 ;  /* 0x00008000000079c5 */ /* 0x000fe40000010000 */
[----:B------:R-:W-:-:S06]  /*78b0*/  WARPGROUP.ARRIVE ;  /* 0x00000000000079c5 */ /* 0x000fcc0000000000 */
[----:B------:R-:W-:Y:S03]  /*78c0*/  HGMMA.64x16x16.F32.BF16 R88, gdesc[UR20].tnspA.tnspB, R88, gsb0 ;  /* 0x60200000145879f0 */ /* 0x000fe60008001858 */
[----:B------:R-:W-:Y:S02]  /*78d0*/  WARPGROUP.DEPBAR.LE gsb0, 0x0 ;  /* 0x00008000000079c5 */ /* 0x000fe40000010000 */
[----:B------:R-:W-:-:S06]  /*78e0*/  WARPGROUP.ARRIVE ;  /* 0x00000000000079c5 */ /* 0x000fcc0000000000 */
[----:B------:R-:W-:Y:S03]  /*78f0*/  HGMMA.64x16x16.F32.BF16 R104, gdesc[UR16].tnspA.tnspB, R104, gsb0 ;  /* 0x60200000106879f0 */ /* 0x000fe60008001868 */
[----:B------:R-:W-:Y:S02]  /*7900*/  WARPGROUP.DEPBAR.LE gsb0, 0x0 ;  /* 0x00008000000079c5 */ /* 0x000fe40000010000 */
[----:B------:R-:W-:-:S06]  /*7910*/  WARPGROUP.ARRIVE ;  /* 0x00000000000079c5 */ /* 0x000fcc0000000000 */
[----:B------:R-:W-:Y:S01]  /*7920*/  HGMMA.64x16x16.F32.BF16 R120, gdesc[UR4].tnspA.tnspB, R120, gsb0 ;  /* 0x60200000047879f0 */ /* 0x000fe20008001878 */
[----:B------:R-:W-:Y:S01]  /*7930*/  R2UR UR5, R6 ;  /* 0x00000000060572ca */ /* 0x000fe200000e0000 */
[----:B------:R-:W-:Y:S01]  /*7940*/  UIADD3 UR4, UR24, 0x80, URZ ;  /* 0x0000008018047890 */ /* 0x000fe2000fffe03f */
[----:B------:R-:W-:Y:S01]  /*7950*/  VIADD R6, R5, 0x100 ;  /* 0x0000010005067836 */ /* 0x000fe20000000000 */
[----:B------:R-:W-:Y:S02]  /*7960*/  WARPGROUP.DEPBAR.LE gsb0, 0x0 ;  /* 0x00008000000079c5 */ /* 0x000fe40000010000 */
[----:B------:R-:W-:Y:S01]  /*7970*/  @!PT LDS RZ, [RZ] ;  /* 0x00000000fffff984 */ /* 0x000fe20000000800 */
[----:B------:R-:W-:Y:S01]  /*7980*/  @!PT LDS RZ, [RZ] ;  /* 0x00000000fffff984 */ /* 0x000fe20000000800 */
[----:B------:R-:W-:Y:S01]  /*7990*/  @!PT LDS RZ, [RZ] ;  /* 0x00000000fffff984 */ /* 0x000fe20000000800 */
[----:B------:R-:W-:Y:S01]  /*79a0*/  @!PT LDS RZ, [RZ] ;  /* 0x00000000fffff984 */ /* 0x000fe20000000800 */
[----:B------:R2:W-:Y:S06]  /*79b0*/  MEMBAR.ALL.CTA ;  /* 0x0000000000007992 */ /* 0x0005ec0000008000 */
[----:B--2---:R-:W2:Y:S02]  /*79c0*/  FENCE.VIEW.ASYNC.S ;  /* 0x00000000000073c6 */ /* 0x004ea40000000000 */
[----:B--2---:R-:W-:Y:S06]  /*79d0*/  BAR.SYNC.DEFER_BLOCKING 0x9, 0x100 ;  /* 0x0244000000007b1d */ /* 0x004fec0000010000 */
[----:B-1----:R-:W-:-:S06]  /*79e0*/  WARPGROUP.ARRIVE ;  /* 0x00000000000079c5 */ /* 0x002fcc0000000000 */
[----:B------:R-:W-:Y:S01]  /*79f0*/  HGMMA.64x64x16.F32.BF16 R24, gdesc[UR28].tnspA, RZ, !UPT, gsb0 ;  /* 0x20e000001c1879f0 */ /* 0x000fe2000c0018ff */
[----:B------:R-:W-:Y:S01]  /*7a00*/  UMOV UR28, UR5 ;  /* 0x00000005001c7c82 */ /* 0x000fe20008000000 */
[----:B------:R-:W-:Y:S01]  /*7a10*/  UMOV UR29, 0x40000040 ;  /* 0x40000040001d7882 */ /* 0x000fe20000000000 */
[----:B------:R-:W-:Y:S01]  /*7a20*/  UMOV UR30, UR4 ;  /* 0x00000004001e7c82 */ /* 0x000fe20008000000 */
[----:B------:R-:W-:Y:S01]  /*7a30*/  UMOV UR31, 0x8 ;  /* 0x00000008001f7882 */ /* 0x000fe20000000000 */
[----:B------:R-:W-:Y:S01]  /*7a40*/  R2UR UR5, R6 ;  /* 0x00000000060572ca */ /* 0x000fe200000e0000 */
[----:B------:R-:W-:Y:S01]  /*7a50*/  UIADD3 UR4, UR24, 0x100, URZ ;  /* 0x0000010018047890 */ /* 0x000fe2000fffe03f */
[----:B------:R-:W-:Y:S02]  /*7a60*/  IMAD.U32 R14, RZ, RZ, UR30 ;  /* 0x0000001eff0e7e24 */ /* 0x000fe4000f8e00ff */
[----:B------:R-:W-:Y:S02]  /*7a70*/  IMAD.U32 R15, RZ, RZ, UR31 ;  /* 0x0000001fff0f7e24 */ /* 0x000fe4000f8e00ff */
[----:B------:R-:W-:Y:S01]  /*7a80*/  VIADD R6, R5, 0x180 ;  /* 0x0000018005067836 */ /* 0x000fe20000000000 */
[----:B------:R-:W-:-:S02]  /*7a90*/  WARPGROUP.DEPBAR.LE gsb0, 0x0 ;  /* 0x00008000000079c5 */ /* 0x000fc40000010000 */
[----:B------:R-:W-:-:S06]  /*7aa0*/  WARPGROUP.ARRIVE ;  /* 0x00000000000079c5 */ /* 0x000fcc0000000000 */
[----:B------:R-:W-:Y:S01]  /*7ab0*/  HGMMA.64x64x16.F32.BF16 R24, gdesc[UR28].tnspA, R24, gsb0 ;  /* 0x20e000001c1879f0 */ /* 0x000fe20008001818 */
        /* <DEDUP_REMOVED lines=20> */
[----:B------:R-:W-:-:S05]  /*7c00*/  VIADD R6, R216, 0x400 ;  /* 0x00000400d8067836 */ /* 0x000fca0000000000 */
[----:B------:R-:W-:Y:S01]  /*7c10*/  R2UR UR56, R6 ;  /* 0x00000000063872ca */ /* 0x000fe200000e0000 */
[----:B------:R-:W-:Y:S02]  /*7c20*/  WARPGROUP.DEPBAR.LE gsb0, 0x0 ;  /* 0x00008000000079c5 */ /* 0x000fe40000010000 */
[----:B------:R-:W-:-:S06]  /*7c30*/  WARPGROUP.ARRIVE ;  /* 0x00000000000079c5 */ /* 0x000fcc0000000000 */
[----:B------:R-:W-:Y:S01]  /*7c40*/  HGMMA.64x64x16.F32.BF16 R24, gdesc[UR28].tnspA, R24, gsb0 ;  /* 0x20e000001c1879f0 */ /* 0x000fe20008001818 */
[----:B------:R-:W-:Y:S01]  /*7c50*/  UMOV UR28, UR5 ;  /* 0x00000005001c7c82 */ /* 0x000fe20008000000 */
[----:B------:R-:W-:Y:S01]  /*7c60*/  UMOV UR29, 0x40000040 ;  /* 0x40000040001d7882 */ /* 0x000fe20000000000 */
[----:B------:R-:W-:Y:S01]  /*7c70*/  UMOV UR30, UR4 ;  /* 0x00000004001e7c82 */ /* 0x000fe20008000000 */
[----:B------:R-:W-:Y:S01]  /*7c80*/  UMOV UR31, 0x8 ;  /* 0x00000008001f7882 */ /* 0x000fe20000000000 */
[----:B------:R-:W-:Y:S01]  /*7c90*/  IMAD.U32 R6, RZ, RZ, UR30 ;  /* 0x0000001eff067e24 */ /* 0x000fe2000f8e00ff */
[----:B------:R-:W-:Y:S01]  /*7ca0*/  ULDC.64 UR4, c[0x0][0x2c0] ;  /* 0x0000b00000047ab9 */ /* 0x000fe20000000a00 */
[----:B------:R-:W-:Y:S01]  /*7cb0*/  IMAD.U32 R7, RZ, RZ, UR31 ;  /* 0x0000001fff077e24 */ /* 0x000fe2000f8e00ff */
[----:B------:R-:W-:Y:S02]  /*7cc0*/  WARPGROUP.DEPBAR.LE gsb0, 0x0 ;  /* 0x00008000000079c5 */ /* 0x000fe40000010000 */
[----:B------:R-:W-:-:S06]  /*7cd0*/  WARPGROUP.ARRIVE ;  /* 0x00000000000079c5 */ /* 0x000fcc0000000000 */
[----:B------:R-:W-:Y:S01]  /*7ce0*/  HGMMA.64x64x16.F32.BF16 R24, gdesc[UR28].tnspA, R24, gsb0 ;  /* 0x20e000001c1879f0 */ /* 0x000fe20008001818 */
[----:B------:R-:W-:Y:S01]  /*7cf0*/  R2UR UR31, R8 ;  /* 0x00000000081f72ca */ /* 0x000fe200000e0000 */
[C---:B------:R-:W-:Y:S01]  /*7d00*/  VIADD R8, R216.reuse, 0x480 ;  /* 0x00000480d8087836 */ /* 0x040fe20000000000 */
[----:B------:R-:W-:Y:S02]  /*7d10*/  R2UR UR30, R9 ;  /* 0x00000000091e72ca */ /* 0x000fe400000e0000 */
[----:B------:R-:W-:Y:S01]  /*7d20*/  R2UR UR28, R217 ;  /* 0x00000000d91c72ca */ /* 0x000fe200000e0000 */
[----:B------:R-:W-:Y:S02]  /*7d30*/  WARPGROUP.DEPBAR.LE gsb0, 0x0 ;  /* 0x00008000000079c5 */ /* 0x000fe40000010000 */
[----:B------:R-:W-:Y:S01]  /*7d40*/  WARPGROUP.ARRIVE ;  /* 0x00000000000079c5 */ /* 0x000fe20000000000 */
[----:B------:R-:W-:Y:S01]  /*7d50*/  UMOV UR29, 0x40000040 ;  /* 0x40000040001d7882 */ /* 0x000fe20000000000 */
[----:B------:R-:W-:-:S02]  /*7d60*/  VIADD R216, R216, 0x580 ;  /* 0x00000580d8d87836 */ /* 0x000fc40000000000 */
[----:B------:R-:W-:Y:S02]  /*7d70*/  IMAD.SHL.U32 R9, R16, 0x4000, RZ ;  /* 0x0000400010097824 */ /* 0x000fe400078e00ff */
[----:B------:R-:W-:Y:S01]  /*7d80*/  HGMMA.64x16x16.F32.BF16 R64, gdesc[UR56].tnspA.tnspB, R64, gsb0 ;  /* 0x60200000384079f0 */ /* 0x000fe20008001840 */
[----:B------:R-:W-:Y:S01]  /*7d90*/  UMOV UR58, UR32 ;  /* 0x00000020003a7c82 */ /* 0x000fe20008000000 */
[----:B------:R-:W-:Y:S01]  /*7da0*/  UMOV UR59, UR33 ;  /* 0x00000021003b7c82 */ /* 0x000fe20008000000 */
[----:B------:R-:W-:Y:S02]  /*7db0*/  R2UR UR12, R216 ;  /* 0x00000000d80c72ca */ /* 0x000fe400000e0000 */
[C---:B------:R-:W-:Y:S01]  /*7dc0*/  IADD3 R22, P1, R9.reuse, R230, RZ ;  /* 0x000000e609167210 */ /* 0x040fe20007f3e0ff */
[----:B------:R-:W-:Y:S02]  /*7dd0*/  WARPGROUP.DEPBAR.LE gsb0, 0x0 ;  /* 0x00008000000079c5 */ /* 0x000fe40000010000 */
[----:B------:R-:W-:Y:S01]  /*7de0*/  WARPGROUP.ARRIVE ;  /* 0x00000000000079c5 */ /* 0x000fe20000000000 */
[----:B------:R-:W-:Y:S01]  /*7df0*/  UMOV UR32, UR28 ;  /* 0x0000001c00207c82 */ /* 0x000fe20008000000 */
[----:B------:R-:W-:Y:S01]  /*7e00*/  UMOV UR33, UR29 ;  /* 0x0000001d00217c82 */ /* 0x000fe20008000000 */
[----:B------:R-:W-:-:S03]  /*7e10*/  LEA.HI.X.SX32 R9, R9, R232, 0x1, P1 ;  /* 0x000000e809097211 */ /* 0x000fc600008f0eff */
[----:B------:R-:W-:Y:S01]  /*7e20*/  HGMMA.64x16x16.F32.BF16 R80, gdesc[UR56].tnspA.tnspB, R80, gsb0 ;  /* 0x60200000385079f0 */ /* 0x000fe20008001850 */
[----:B------:R-:W-:Y:S01]  /*7e30*/  UMOV UR58, UR36 ;  /* 0x00000024003a7c82 */ /* 0x000fe20008000000 */
[----:B------:R-:W-:Y:S01]  /*7e40*/  UMOV UR59, UR37 ;  /* 0x00000025003b7c82 */ /* 0x000fe20008000000 */
        /* <DEDUP_REMOVED lines=10> */
[----:B------:R-:W-:Y:S01]  /*7ef0*/  R2UR UR48, R8 ;  /* 0x00000000083072ca */ /* 0x000fe200000e0000 */
[----:B------:R-:W-:Y:S01]  /*7f00*/  UMOV UR49, 0x40000040 ;  /* 0x4000004000317882 */ /* 0x000fe20000000000 */
[----:B------:R-:W-:Y:S01]  /*7f10*/  UMOV UR40, UR28 ;  /* 0x0000001c00287c82 */ /* 0x000fe20008000000 */
[----:B------:R-:W-:Y:S01]  /*7f20*/  UMOV UR41, UR29 ;  /* 0x0000001d00297c82 */ /* 0x000fe20008000000 */
[----:B------:R-:W-:Y:S01]  /*7f30*/  UMOV UR36, UR28 ;  /* 0x0000001c00247c82 */ /* 0x000fe20008000000 */
[----:B------:R-:W-:Y:S01]  /*7f40*/  UMOV UR37, UR29 ;  /* 0x0000001d00257c82 */ /* 0x000fe20008000000 */
[----:B------:R-:W-:-:S04]  /*7f50*/  LEA R8, P1, R22, UR4, 0x2 ;  /* 0x0000000416087c11 */ /* 0x000fc8000f8210ff */
[----:B------:R-:W-:-:S05]  /*7f60*/  LEA.HI.X R9, R22, UR5, R9, 0x2, P1 ;  /* 0x0000000516097c11 */ /* 0x000fca00088f1409 */
[----:B------:R1:W-:Y:S04]  /*7f70*/  REDG.E.ADD.F32x4.FTZ.RN.STRONG.GPU desc[UR8][R8.64], R24 ;  /* 0x00000018080079a6 */ /* 0x0003e8000c10f788 */
[----:B------:R2:W-:Y:S04]  /*7f80*/  REDG.E.ADD.F32x4.FTZ.RN.STRONG.GPU desc[UR8][R8.64+0x800], R28 ;  /* 0x0008001c080079a6 */ /* 0x0005e8000c10f788 */
[----:B------:R2:W-:Y:S04]  /*7f90*/  REDG.E.ADD.F32x4.FTZ.RN.STRONG.GPU desc[UR8][R8.64+0x1000], R32 ;  /* 0x00100020080079a6 */ /* 0x0005e8000c10f788 */
[----:B------:R2:W-:Y:S04]  /*7fa0*/  REDG.E.ADD.F32x4.FTZ.RN.STRONG.GPU desc[UR8][R8.64+0x1800], R36 ;  /* 0x00180024080079a6 */ /* 0x0005e8000c10f788 */
[----:B------:R2:W-:Y:S04]  /*7fb0*/  REDG.E.ADD.F32x4.FTZ.RN.STRONG.GPU desc[UR8][R8.64+0x2000], R40 ;  /* 0x00200028080079a6 */ /* 0x0005e8000c10f788 */
[----:B------:R2:W-:Y:S04]  /*7fc0*/  REDG.E.ADD.F32x4.FTZ.RN.STRONG.GPU desc[UR8][R8.64+0x2800], R44 ;  /* 0x0028002c080079a6 */ /* 0x0005e8000c10f788 */
[----:B------:R2:W-:Y:S04]  /*7fd0*/  REDG.E.ADD.F32x4.FTZ.RN.STRONG.GPU desc[UR8][R8.64+0x3000], R48 ;  /* 0x00300030080079a6 */ /* 0x0005e8000c10f788 */
[----:B------:R2:W-:Y:S01]  /*7fe0*/  REDG.E.ADD.F32x4.FTZ.RN.STRONG.GPU desc[UR8][R8.64+0x3800], R52 ;  /* 0x00380034080079a6 */ /* 0x0005e2000c10f788 */
[----:B------:R-:W-:-:S02]  /*7ff0*/  WARPGROUP.DEPBAR.LE gsb0, 0x0 ;  /* 0x00008000000079c5 */ /* 0x000fc40000010000 */
[----:B------:R-:W-:-:S06]  /*8000*/  WARPGROUP.ARRIVE ;  /* 0x00000000000079c5 */ /* 0x000fcc0000000000 */
[----:B------:R-:W-:Y:S03]  /*8010*/  HGMMA.64x16x16.F32.BF16 R128, gdesc[UR56].tnspA.tnspB, R128, gsb0 ;  /* 0x60200000388079f0 */ /* 0x000fe60008001880 */
        /* <DEDUP_REMOVED lines=60> */
[----:B------:R-:W-:-:S05]  /*83e0*/  VIADD R23, R23, 0xffff0000 ;  /* 0xffff000017177836 */ /* 0x000fca0000000000 */
[----:B------:R-:W-:Y:S01]  /*83f0*/  SHF.R.U32.HI R23, RZ, 0x4, R23 ;  /* 0x00000004ff177819 */ /* 0x000fe20000011617 */
[----:B------:R-:W-:Y:S02]  /*8400*/  WARPGROUP.DEPBAR.LE gsb0, 0x0 ;  /* 0x00008000000079c5 */ /* 0x000fe40000010000 */
[----:B------:R-:W-:-:S06]  /*8410*/  WARPGROUP.ARRIVE ;  /* 0x00000000000079c5 */ /* 0x000fcc0000000000 */
[----:B------:R-:W-:Y:S01]  /*8420*/  HGMMA.64x16x16.F32.BF16 R128, gdesc[UR4].tnspA.tnspB, R128, gsb0 ;  /* 0x60200000048079f0 */ /* 0x000fe20008001880 */
[----:B------:R-:W-:-:S05]  /*8430*/  LOP3.LUT R22, R23, 0x3fff, RZ, 0xc0, !PT ;  /* 0x00003fff17167812 */ /* 0x000fca00078ec0ff */
[----:B------:R-:W-:Y:S01]  /*8440*/  IMAD R233, R3, 0x800, R22 ;  /* 0x0000080003e97824 */ /* 0x000fe200078e0216 */
[----:B------:R-:W-:-:S04]  /*8450*/  ULOP3.LUT UR8, UR25, 0x80000, URZ, 0xfc, !UPT ;  /* 0x0008000019087892 */ /* 0x000fc8000f8efc3f */
[----:B------:R-:W-:Y:S01]  /*8460*/  R2UR UR52, R233 ;  /* 0x00000000e93472ca */ /* 0x000fe200000e0000 */
[----:B------:R-:W-:Y:S01]  /*8470*/  UMOV UR53, 0x40000040 ;  /* 0x4000004000357882 */ /* 0x000fe20000000000 */
[----:B------:R-:W-:Y:S01]  /*8480*/  UMOV UR55, 0x40 ;  /* 0x0000004000377882 */ /* 0x000fe20000000000 */
[----:B------:R-:W-:Y:S01]  /*8490*/  UMOV UR54, UR8 ;  /* 0x0000000800367c82 */ /* 0x000fe20008000000 */
[----:B------:R-:W-:Y:S02]  /*84a0*/  WARPGROUP.DEPBAR.LE gsb0, 0x0 ;  /* 0x00008000000079c5 */ /* 0x000fe40000010000 */
[----:B------:R-:W-:-:S07]  /*84b0*/  WARPGROUP.ARRIVE ;  /* 0x00000000000079c5 */ /* 0x000fce0000000000 */
[----:B------:R-:W-:Y:S01]  /*84c0*/  HGMMA.64x16x16.F32.BF16 R136, gdesc[UR52].tnspA.tnspB, R136, gsb0 ;  /* 0x60200000348879f0 */ /* 0x000fe20008001888 */
[----:B------:R-:W-:Y:S01]  /*84d0*/  UIADD3 UR9, UR8, 0x80, URZ ;  /* 0x0000008008097890 */ /* 0x000fe2000fffe03f */
[----:B------:R-:W-:Y:S01]  /*84e0*/  UMOV UR44, UR52 ;  /* 0x00000034002c7c82 */ /* 0x000fe20008000000 */
[----:B------:R-:W-:Y:S01]  /*84f0*/  UMOV UR45, UR53 ;  /* 0x00000035002d7c82 */ /* 0x000fe20008000000 */
[----:B------:R-:W-:-:S04]  /*8500*/  UMOV UR47, 0x40 ;  /* 0x00000040002f7882 */ /* 0x000fc80000000000 */
[----:B------:R-:W-:Y:S01]  /*8510*/  UMOV UR46, UR9 ;  /* 0x00000009002e7c82 */ /* 0x000fe20008000000 */
[----:B------:R-:W-:Y:S02]  /*8520*/  WARPGROUP.DEPBAR.LE gsb0, 0x0 ;  /* 0x00008000000079c5 */ /* 0x000fe40000010000 */
[----:B------:R-:W-:-:S06]  /*8530*/  WARPGROUP.ARRIVE ;  /* 0x00000000000079c5 */ /* 0x000fcc0000000000 */
        /* <DEDUP_REMOVED lines=10> */
[----:B------:R-:W-:Y:S01]  /*85e0*/  IMAD.U32 R216, RZ, RZ, UR14 ;  /* 0x0000000effd87e24 */ /* 0x000fe2000f8e00ff */
[----:B------:R-:W-:Y:S01]  /*85f0*/  UMOV UR12, UR52 ;  /* 0x00000034000c7c82 */ /* 0x000fe20008000000 */
[----:B------:R-:W-:Y:S01]  /*8600*/  IMAD.U32 R217, RZ, RZ, UR15 ;  /* 0x0000000fffd97e24 */ /* 0x000fe2000f8e00ff */
[----:B------:R-:W-:Y:S01]  /*8610*/  UMOV UR13, UR53 ;  /* 0x00000035000d7c82 */ /* 0x000fe20008000000 */
[----:B------:R-:W-:Y:S02]  /*8620*/  UMOV UR15, 0x40 ;  /* 0x00000040000f7882 */ /* 0x000fe40000000000 */
        /* <DEDUP_REMOVED lines=14> */
[----:B-1----:R-:W-:Y:S02]  /*8710*/  VIADD R24, R233, 0x80 ;  /* 0x00000080e9187836 */ /* 0x002fe40000000000 */
[----:B------:R-:W-:-:S03]  /*8720*/  IMAD.U32 R22, RZ, RZ, UR46 ;  /* 0x0000002eff167e24 */ /* 0x000fc6000f8e00ff */
[----:B------:R-:W-:Y:S01]  /*8730*/  R2UR UR44, R24 ;  /* 0x00000000182c72ca */ /* 0x000fe200000e0000 */
[----:B------:R-:W-:Y:S01]  /*8740*/  UIADD3 UR46, UR8, 0x10, URZ ;  /* 0x00000010082e7890 */ /* 0x000fe2000fffe03f */
[----:B------:R-:W-:Y:S01]  /*8750*/  IMAD.U32 R23, RZ, RZ, UR47 ;  /* 0x0000002fff177e24 */ /* 0x000fe2000f8e00ff */
[----:B------:R-:W-:Y:S01]  /*8760*/  UMOV UR45, 0x40000040 ;  /* 0x40000040002d7882 */ /* 0x000fe20000000000 */
[----:B------:R-:W-:Y:S01]  /*8770*/  UMOV UR47, 0x40 ;  /* 0x00000040002f7882 */ /* 0x000fe20000000000 */
        /* <DEDUP_REMOVED lines=40> */
[----:B------:R-:W-:Y:S01]  /*8a00*/  VIADD R24, R233, 0x100 ;  /* 0x00000100e9187836 */ /* 0x000fe20000000000 */
[----:B------:R-:W-:-:S04]  /*8a10*/  UIADD3 UR26, UR8, 0x20, URZ ;  /* 0x00000020081a7890 */ /* 0x000fc8000fffe03f */
[----:B------:R-:W-:Y:S01]  /*8a20*/  R2UR UR24, R24 ;  /* 0x00000000181872ca */ /* 0x000fe200000e0000 */
[----:B------:R-:W-:Y:S01]  /*8a30*/  UMOV UR25, 0x40000040 ;  /* 0x4000004000197882 */ /* 0x000fe20000000000 */
[----:B------:R-:W-:Y:S01]  /*8a40*/  UMOV UR27, 0x40 ;  /* 0x00000040001b7882 */ /* 0x000fe20000000000 */
[----:B------:R-:W-:Y:S02]  /*8a50*/  WARPGROUP.DEPBAR.LE gsb0, 0x0 ;  /* 0x00008000000079c5 */ /* 0x000fe40000010000 */
[----:B------:R-:W-:-:S08]  /*8a60*/  WARPGROUP.ARRIVE ;  /* 0x00000000000079c5 */ /* 0x000fd00000000000 */
        /* <DEDUP_REMOVED lines=51> */
[----:B------:R-:W-:Y:S01]  /*8da0*/  IMAD.U32 R226, RZ, RZ, UR14 ;  /* 0x0000000effe27e24 */ /* 0x000fe2000f8e00ff */
[----:B------:R-:W-:Y:S01]  /*8db0*/  UIADD3 UR14, UR8, 0x1b0, URZ ;  /* 0x000001b0080e7890 */ /* 0x000fe2000fffe03f */
[----:B------:R-:W-:Y:S01]  /*8dc0*/  IMAD.U32 R227, RZ, RZ, UR15 ;  /* 0x0000000fffe37e24 */ /* 0x000fe2000f8e00ff */
[----:B------:R-:W-:Y:S01]  /*8dd0*/  UMOV UR12, UR4 ;  /* 0x00000004000c7c82 */ /* 0x000fe20008000000 */
[----:B------:R-:W-:Y:S01]  /*8de0*/  UMOV UR13, UR5 ;  /* 0x00000005000d7c82 */ /* 0x000fe20008000000 */
[----:B------:R-:W-:Y:S01]  /*8df0*/  UMOV UR15, 0x40 ;  /* 0x00000040000f7882 */ /* 0x000fe20000000000 */
[----:B------:R-:W-:Y:S02]  /*8e00*/  WARPGROUP.DEPBAR.LE gsb0, 0x0 ;  /* 0x00008000000079c5 */ /* 0x000fe40000010000 */
[----:B------:R-:W-:-:S06]  /*8e10*/  WARPGROUP.ARRIVE ;  /* 0x00000000000079c5 */ /* 0x000fcc0000000000 */
[----:B------:R-:W-:Y:S01]  /*8e20*/  HGMMA.64x16x16.F32.BF16 R184, gdesc[UR12].tnspA.tnspB, R184, gsb0 ;  /* 0x602000000cb879f0 */ /* 0x000fe200080018b8 */
[----:B------:R-:W-:Y:S01]  /*8e30*/  UIADD3 UR10, UR8, 0x230, URZ ;  /* 0x00000230080a7890 */ /* 0x000fe2000fffe03f */
[----:B------:R-:W-:Y:S02]  /*8e40*/  UMOV UR9, UR5 ;  /* 0x0000000500097c82 */ /* 0x000fe40008000000 */
[----:B------:R-:W-:Y:S01]  /*8e50*/  UMOV UR8, UR4 ;  /* 0x0000000400087c82 */ /* 0x000fe20008000000 */
[----:B------:R-:W-:Y:S01]  /*8e60*/  UMOV UR11, 0x40 ;  /* 0x00000040000b7882 */ /* 0x000fe20000000000 */
[----:B------:R-:W-:Y:S02]  /*8e70*/  WARPGROUP.DEPBAR.LE gsb0, 0x0 ;  /* 0x00008000000079c5 */ /* 0x000fe40000010000 */
[----:B------:R-:W-:-:S06]  /*8e80*/  WARPGROUP.ARRIVE ;  /* 0x00000000000079c5 */ /* 0x000fcc0000000000 */
[----:B------:R-:W-:Y:S03]  /*8e90*/  HGMMA.64x16x16.F32.BF16 R200, gdesc[UR8].tnspA.tnspB, R200, gsb0 ;  /* 0x6020000008c879f0 */ /* 0x000fe600080018c8 */
[----:B------:R-:W-:Y:S02]  /*8ea0*/  WARPGROUP.DEPBAR.LE gsb0, 0x0 ;  /* 0x00008000000079c5 */ /* 0x000fe40000010000 */
[----:B--2---:R-:W-:Y:S05]  /*8eb0*/  @!P0 BRA `(.L_x_17) ;  /* 0x0000000000048947 */ /* 0x004fea0003800000 */
[----:B------:R-:W-:Y:S01]  /*8ec0*/  BPT.TRAP 0x1 ;  /* 0x000000040000795c */ /* 0x000fe20000300000 */
.L_x_17:
[----:B------:R-:W-:Y:S01]  /*8ed0*/  UIADD3 UR4, UR60, 0x31838, URZ ;  /* 0x000318383c047890 */ /* 0x000fe2000fffe03f */
[----:B------:R-:W-:Y:S01]  /*8ee0*/  VIADD R24, R5, 0x500 ;  /* 0x0000050005187836 */ /* 0x000fe20000000000 */
[----:B------:R-:W-:Y:S01]  /*8ef0*/  R2UR UR58, R20 ;  /* 0x00000000143a72ca */ /* 0x000fe200000e0000 */
[----:B------:R-:W-:Y:S01]  /*8f00*/  UMOV UR57, 0x40000040 ;  /* 0x4000004000397882 */ /* 0x000fe20000000000 */
[----:B------:R-:W-:Y:S01]  /*8f10*/  UPRMT UR4, URZ, 0x654, UR4 ;  /* 0x000006543f047896 */ /* 0x000fe20008000004 */
[----:B------:R-:W-:Y:S01]  /*8f20*/  R2UR UR59, R21 ;  /* 0x00000000153b72ca */ /* 0x000fe200000e0000 */
[----:B------:R-:W-:Y:S01]  /*8f30*/  VIADD R20, R5, 0x580 ;  /* 0x0000058005147836 */ /* 0x000fe20000000000 */
[----:B------:R-:W-:Y:S01]  /*8f40*/  R2UR UR56, R24 ;  /* 0x00000000183872ca */ /* 0x000fe200000e0000 */
[----:B------:R-:W-:-:S05]  /*8f50*/  ULDC.64 UR8, c[0x0][0x208] ;  /* 0x0000820000087ab9 */ /* 0x000fca0000000a00 */
[----:B------:R-:W-:Y:S01]  /*8f60*/  SYNCS.ARRIVE.TRANS64.RED.A1T0 RZ, [UR4], RZ ;  /* 0x000000ffffff79a7 */ /* 0x000fe20008100404 */
[----:B------:R-:W-:-:S06]  /*8f70*/  WARPGROUP.ARRIVE ;  /* 0x00000000000079c5 */ /* 0x000fcc0000000000 */
[----:B------:R-:W-:Y:S01]  /*8f80*/  HGMMA.64x64x16.F32.BF16 R24, gdesc[UR56].tnspA, RZ, !UPT, gsb0 ;  /* 0x20e00000381879f0 */ /* 0x000fe2000c0018ff */
[----:B------:R-:W-:Y:S01]  /*8f90*/  R2UR UR56, R20 ;  /* 0x00000000143872ca */ /* 0x000fe200000e0000 */
[----:B------:R-:W-:Y:S01]  /*8fa0*/  UMOV UR57, 0x40000040 ;  /* 0x4000004000397882 */ /* 0x000fe20000000000 */
[----:B------:R-:W-:Y:S01]  /*8fb0*/  R2UR UR58, R14 ;  /* 0x000000000e3a72ca */ /* 0x000fe200000e0000 */
[----:B------:R-:W-:Y:S01]  /*8fc0*/  VIADD R14, R5, 0x600 ;  /* 0x00000600050e7836 */ /* 0x000fe20000000000 */
[----:B------:R-:W-:Y:S01]  /*8fd0*/  R2UR UR59, R15 ;  /* 0x000000000f3b72ca */ /* 0x000fe200000e0000 */
[----:B------:R-:W-:Y:S02]  /*8fe0*/  WARPGROUP.DEPBAR.LE gsb0, 0x0 ;  /* 0x00008000000079c5 */ /* 0x000fe40000010000 */
[----:B------:R-:W-:-:S10]  /*8ff0*/  WARPGROUP.ARRIVE ;  /* 0x00000000000079c5 */ /* 0x000fd40000000000 */
[----:B------:R-:W-:Y:S01]  /*9000*/  HGMMA.64x64x16.F32.BF16 R24, gdesc[UR56].tnspA, R24, gsb0 ;  /* 0x20e00000381879f0 */ /* 0x000fe20008001818 */
[----:B------:R-:W-:Y:S01]  /*9010*/  R2UR UR56, R14 ;  /* 0x000000000e3872ca */ /* 0x000fe200000e0000 */
[----:B------:R-:W-:Y:S01]  /*9020*/  UMOV UR57, 0x40000040 ;  /* 0x4000004000397882 */ /* 0x000fe20000000000 */
[----:B------:R-:W-:Y:S01]  /*9030*/  R2UR UR58, R12 ;  /* 0x000000000c3a72ca */ /* 0x000fe200000e0000 */
[----:B------:R-:W-:Y:S01]  /*9040*/  VIADD R12, R5, 0x680 ;  /* 0x00000680050c7836 */ /* 0x000fe20000000000 */
[----:B------:R-:W-:Y:S01]  /*9050*/  R2UR UR59, R13 ;  /* 0x000000000d3b72ca */ /* 0x000fe200000e0000 */
[----:B------:R-:W-:Y:S01]  /*9060*/  VIADD R5, R5, 0x700 ;  /* 0x0000070005057836 */ /* 0x000fe20000000000 */
[----:B------:R-:W-:Y:S02]  /*9070*/  WARPGROUP.DEPBAR.LE gsb0, 0x0 ;  /* 0x00008000000079c5 */ /* 0x000fe40000010000 */
[----:B------:R-:W-:-:S09]  /*9080*/  WARPGROUP.ARRIVE ;  /* 0x00000000000079c5 */ /* 0x000fd20000000000 */
[----:B------:R-:W-:Y:S01]  /*9090*/  HGMMA.64x64x16.F32.BF16 R24, gdesc[UR56].tnspA, R24, gsb0 ;  /* 0x20e00000381879f0 */ /* 0x000fe20008001818 */
[----:B------:R-:W-:Y:S01]  /*90a0*/  R2UR UR56, R12 ;  /* 0x000000000c3872ca */ /* 0x000fe200000e0000 */
[----:B------:R-:W-:Y:S01]  /*90b0*/  UMOV UR57, 0x40000040 ;  /* 0x4000004000397882 */ /* 0x000fe20000000000 */
[----:B------:R-:W-:Y:S02]  /*90c0*/  R2UR UR58, R10 ;  /* 0x000000000a3a72ca */ /* 0x000fe400000e0000 */
[----:B------:R-:W-:Y:S01]  /*90d0*/  R2UR UR59, R11 ;  /* 0x000000000b3b72ca */ /* 0x000fe200000e0000 */
[----:B------:R-:W-:Y:S02]  /*90e0*/  WARPGROUP.DEPBAR.LE gsb0, 0x0 ;  /* 0x00008000000079c5 */ /* 0x000fe40000010000 */
[----:B------:R-:W-:-:S10]  /*90f0*/  WARPGROUP.ARRIVE ;  /* 0x00000000000079c5 */ /* 0x000fd40000000000 */
        /* <DEDUP_REMOVED lines=8> */
[----:B------:R-:W-:-:S05]  /*9180*/  VIADD R5, R233, 0x400 ;  /* 0x00000400e9057836 */ /* 0x000fca0000000000 */
[----:B------:R-:W-:Y:S01]  /*9190*/  R2UR UR52, R5 ;  /* 0x00000000053472ca */ /* 0x000fe200000e0000 */
[----:B------:R-:W-:Y:S01]  /*91a0*/  UMOV UR53, 0x40000040 ;  /* 0x4000004000357882 */ /* 0x000fe20000000000 */
[----:B------:R-:W-:Y:S02]  /*91b0*/  WARPGROUP.DEPBAR.LE gsb0, 0x0 ;  /* 0x00008000000079c5 */ /* 0x000fe40000010000 */
[----:B------:R-:W-:Y:S01]  /*91c0*/  WARPGROUP.ARRIVE ;  /* 0x00000000000079c5 */ /* 0x000fe20000000000 */
[----:B------:R-:W-:Y:S01]  /*91d0*/  VIADD R5, R233, 0x480 ;  /* 0x00000480e9057836 */ /* 0x000fe20000000000 */
[----:B------:R-:W-:Y:S01]  /*91e0*/  UMOV UR45, 0x40000040 ;  /* 0x40000040002d7882 */ /* 0x000fe20000000000 */
[----:B------:R-:W-:Y:S01]  /*91f0*/  UMOV UR25, 0x40000040 ;  /* 0x4000004000197882 */ /* 0x000fe20000000000 */
[----:B------:R-:W-:Y:S01]  /*9200*/  UMOV UR5, 0x40000040 ;  /* 0x4000004000057882 */ /* 0x000fe20000000000 */
[----:B------:R1:W-:Y:S04]  /*9210*/  REDG.E.ADD.F32x4.FTZ.RN.STRONG.GPU desc[UR8][R8.64+0x4000], R24 ;  /* 0x00400018080079a6 */ /* 0x0003e8000c10f788 */
[----:B------:R-:W-:Y:S01]  /*9220*/  HGMMA.64x16x16.F32.BF16 R144, gdesc[UR52].tnspA.tnspB, R144, gsb0 ;  /* 0x60200000349079f0 */ /* 0x000fe20008001890 */
[----:B------:R-:W-:-:S02]  /*9230*/  R2UR UR54, R22 ;  /* 0x00000000163672ca */ /* 0x000fc400000e0000 */
[----:B------:R-:W-:Y:S02]  /*9240*/  R2UR UR55, R23 ;  /* 0x00000000173772ca */ /* 0x000fe400000e0000 */
[----:B------:R-:W-:Y:S01]  /*9250*/  R2UR UR44, R5 ;  /* 0x00000000052c72ca */ /* 0x000fe200000e0000 */
[----:B------:R-:W-:Y:S01]  /*9260*/  UMOV UR41, UR25 ;  /* 0x0000001900297c82 */ /* 0x000fe20008000000 */
[----:B------:R-:W-:Y:S01]  /*9270*/  UMOV UR37, UR25 ;  /* 0x0000001900257c82 */ /* 0x000fe20008000000 */
[----:B------:R-:W-:Y:S01]  /*9280*/  UMOV UR33, UR25 ;  /* 0x0000001900217c82 */ /* 0x000fe20008000000 */
[----:B------:R-:W-:Y:S01]  /*9290*/  UMOV UR21, UR5 ;  /* 0x0000000500157c82 */ /* 0x000fe20008000000 */
[----:B------:R-:W-:Y:S01]  /*92a0*/  UMOV UR17, UR5 ;  /* 0x0000000500117c82 */ /* 0x000fe20008000000 */
[----:B------:R-:W-:Y:S01]  /*92b0*/  UMOV UR13, UR5 ;  /* 0x00000005000d7c82 */ /* 0x000fe20008000000 */
[----:B------:R1:W-:Y:S01]  /*92c0*/  REDG.E.ADD.F32x4.FTZ.RN.STRONG.GPU desc[UR8][R8.64+0x4800], R28 ;  /* 0x0048001c080079a6 */ /* 0x0003e2000c10f788 */
[----:B------:R-:W-:-:S02]  /*92d0*/  WARPGROUP.DEPBAR.LE gsb0, 0x0 ;  /* 0x00008000000079c5 */ /* 0x000fc40000010000 */
[----:B------:R-:W-:Y:S01]  /*92e0*/  WARPGROUP.ARRIVE ;  /* 0x00000000000079c5 */ /* 0x000fe20000000000 */
[C---:B------:R-:W-:Y:S01]  /*92f0*/  VIADD R5, R233.reuse, 0x500 ;  /* 0x00000500e9057836 */ /* 0x040fe20000000000 */
[----:B------:R1:W-:Y:S04]  /*9300*/  REDG.E.ADD.F32x4.FTZ.RN.STRONG.GPU desc[UR8][R8.64+0x5000], R32 ;  /* 0x00500020080079a6 */ /* 0x0003e8000c10f788 */
[----:B------:R-:W-:Y:S01]  /*9310*/  HGMMA.64x16x16.F32.BF16 R160, gdesc[UR52].tnspA.tnspB, R160, gsb0 ;  /* 0x6020000034a079f0 */ /* 0x000fe200080018a0 */
[----:B------:R-:W-:Y:S01]  /*9320*/  R2UR UR54, R216 ;  /* 0x00000000d83672ca */ /* 0x000fe200000e0000 */
[----:B------:R-:W-:Y:S01]  /*9330*/  VIADD R233, R233, 0x580 ;  /* 0x00000580e9e97836 */ /* 0x000fe20000000000 */
[----:B------:R-:W-:Y:S01]  /*9340*/  R2UR UR55, R217 ;  /* 0x00000000d93772ca */ /* 0x000fe200000e0000 */
[----:B------:R1:W-:Y:S01]  /*9350*/  REDG.E.ADD.F32x4.FTZ.RN.STRONG.GPU desc[UR8][R8.64+0x5800], R36 ;  /* 0x00580024080079a6 */ /* 0x0003e2000c10f788 */
[----:B------:R-:W-:-:S02]  /*9360*/  WARPGROUP.DEPBAR.LE gsb0, 0x0 ;  /* 0x00008000000079c5 */ /* 0x000fc40000010000 */
[----:B------:R-:W-:Y:S01]  /*9370*/  WARPGROUP.ARRIVE ;  /* 0x00000000000079c5 */ /* 0x000fe20000000000 */
[----:B------:R-:W-:Y:S01]  /*9380*/  R2UR UR24, R5 ;  /* 0x00000000051872ca */ /* 0x000fe200000e0000 */
[----:B------:R1:W-:Y:S07]  /*9390*/  REDG.E.ADD.F32x4.FTZ.RN.STRONG.GPU desc[UR8][R8.64+0x6000], R40 ;  /* 0x00600028080079a6 */ /* 0x0003ee000c10f788 */
[----:B------:R-:W-:Y:S01]  /*93a0*/  HGMMA.64x16x16.F32.BF16 R176, gdesc[UR52].tnspA.tnspB, R176, gsb0 ;  /* 0x6020000034b079f0 */ /* 0x000fe200080018b0 */
[----:B------:R-:W-:Y:S01]  /*93b0*/  R2UR UR54, R218 ;  /* 0x00000000da3672ca */ /* 0x000fe200000e0000 */
[----:B------:R1:W-:Y:S01]  /*93c0*/  REDG.E.ADD.F32x4.FTZ.RN.STRONG.GPU desc[UR8][R8.64+0x6800], R44 ;  /* 0x0068002c080079a6 */ /* 0x0003e2000c10f788 */
[----:B------:R-:W-:-:S02]  /*93d0*/  R2UR UR55, R219 ;  /* 0x00000000db3772ca */ /* 0x000fc400000e0000 */
[----:B------:R-:W-:Y:S01]  /*93e0*/  R2UR UR4, R233 ;  /* 0x00000000e90472ca */ /* 0x000fe200000e0000 */
[----:B------:R1:W-:Y:S01]  /*93f0*/  REDG.E.ADD.F32x4.FTZ.RN.STRONG.GPU desc[UR8][R8.64+0x7000], R48 ;  /* 0x00700030080079a6 */ /* 0x0003e2000c10f788 */
[----:B------:R-:W-:Y:S01]  /*9400*/  UMOV UR40, UR24 ;  /* 0x0000001800287c82 */ /* 0x000fe20008000000 */
[----:B------:R-:W-:Y:S01]  /*9410*/  UMOV UR36, UR24 ;  /* 0x0000001800247c82 */ /* 0x000fe20008000000 */
[----:B------:R-:W-:Y:S01]  /*9420*/  UMOV UR32, UR24 ;  /* 0x0000001800207c82 */ /* 0x000fe20008000000 */
[----:B------:R1:W-:Y:S08]  /*9430*/  REDG.E.ADD.F32x4.FTZ.RN.STRONG.GPU desc[UR8][R8.64+0x7800], R52 ;  /* 0x00780034080079a6 */ /* 0x0003f0000c10f788 */
[----:B------:R-:W-:Y:S01]  /*9440*/  UMOV UR20, UR4 ;  /* 0x0000000400147c82 */ /* 0x000fe20008000000 */
[----:B------:R-:W-:Y:S01]  /*9450*/  UMOV UR16, UR4 ;  /* 0x0000000400107c82 */ /* 0x000fe20008000000 */
[----:B------:R-:W-:Y:S01]  /*9460*/  UMOV UR12, UR4 ;  /* 0x00000004000c7c82 */ /* 0x000fe20008000000 */
[----:B------:R-:W-:-:S02]  /*9470*/  WARPGROUP.DEPBAR.LE gsb0, 0x0 ;  /* 0x00008000000079c5 */ /* 0x000fc40000010000 */
[----:B------:R-:W-:-:S06]  /*9480*/  WARPGROUP.ARRIVE ;  /* 0x00000000000079c5 */ /* 0x000fcc0000000000 */
[----:B------:R-:W-:Y:S01]  /*9490*/  HGMMA.64x16x16.F32.BF16 R192, gdesc[UR52].tnspA.tnspB, R192, gsb0 ;  /* 0x6020000034c079f0 */ /* 0x000fe200080018c0 */
[----:B------:R-:W-:Y:S02]  /*94a0*/  R2UR UR54, R220 ;  /* 0x00000000dc3672ca */ /* 0x000fe400000e0000 */
[----:B------:R-:W-:Y:S01]  /*94b0*/  R2UR UR55, R221 ;  /* 0x00000000dd3772ca */ /* 0x000fe200000e0000 */
[----:B------:R-:W-:Y:S02]  /*94c0*/  WARPGROUP.DEPBAR.LE gsb0, 0x0 ;  /* 0x00008000000079c5 */ /* 0x000fe40000010000 */
[----:B------:R-:W-:-:S10]  /*94d0*/  WARPGROUP.ARRIVE ;  /* 0x00000000000079c5 */ /* 0x000fd40000000000 */
[----:B------:R-:W-:Y:S03]  /*94e0*/  HGMMA.64x16x16.F32.BF16 R208, gdesc[UR52].tnspA.tnspB, R208, gsb0 ;  /* 0x6020000034d079f0 */ /* 0x000fe600080018d0 */
[----:B------:R-:W-:Y:S02]  /*94f0*/  WARPGROUP.DEPBAR.LE gsb0, 0x0 ;  /* 0x00008000000079c5 */ /* 0x000fe40000010000 */
[----:B------:R-:W-:-:S06]  /*9500*/  WARPGROUP.ARRIVE ;  /* 0x00000000000079c5 */ /* 0x000fcc0000000000 */
[----:B------:R-:W-:Y:S01]  /*9510*/  HGMMA.64x16x16.F32.BF16 R144, gdesc[UR44].tnspA.tnspB, R144, gsb0 ;  /* 0x602000002c9079f0 */ /* 0x000fe20008001890 */
[----:B------:R-:W-:Y:S02]  /*9520*/  R2UR UR46, R222 ;  /* 0x00000000de2e72ca */ /* 0x000fe400000e0000 */
[----:B------:R-:W-:Y:S01]  /*9530*/  R2UR UR47, R223 ;  /* 0x00000000df2f72ca */ /* 0x000fe200000e0000 */
[----:B------:R-:W-:Y:S02]  /*9540*/  WARPGROUP.DEPBAR.LE gsb0, 0x0 ;  /* 0x00008000000079c5 */ /* 0x000fe40000010000 */
[----:B------:R-:W-:-:S10]  /*9550*/  WARPGROUP.ARRIVE ;  /* 0x00000000000079c5 */ /* 0x000fd40000000000 */
        /* <DEDUP_REMOVED lines=51> */
[----:B-1----:R-:W-:Y:S05]  /*9890*/  @!P0 BRA `(.L_x_18) ;  /* 0x0000000000048947 */ /* 0x002fea0003800000 */
[----:B------:R-:W-:Y:S01]  /*98a0*/  BPT.TRAP 0x1 ;  /* 0x000000040000795c */ /* 0x000fe20000300000 */
.L_x_18:
[----:B------:R-:W2:Y:S01]  /*98b0*/  LDL R5, [R1] ;  /* 0x0000000001057983 */ /* 0x000ea20000100800 */
[----:B------:R-:W-:Y:S01]  /*98c0*/  VIADD R16, R16, 0x1 ;  /* 0x0000000110107836 */ /* 0x000fe20000000000 */
[----:B------:R-:W-:Y:S01]  /*98d0*/  LOP3.LUT R18, R18, 0x1, RZ, 0x3c, !PT ;  /* 0x0000000112127812 */ /* 0x000fe200078e3cff */
[----:B------:R-:W-:Y:S02]  /*98e0*/  VIADD R3, R3, 0x1 ;  /* 0x0000000103037836 */ /* 0x000fe40000000000 */
[----:B------:R-:W-:-:S03]  /*98f0*/  VIADD R17, R17, 0x31820 ;  /* 0x0003182011117836 */ /* 0x000fc60000000000 */
[C---:B------:R-:W-:Y:S02]  /*9900*/  ISETP.NE.AND P0, PT, R3.reuse, 0x2, PT ;  /* 0x000000020300780c */ /* 0x040fe40003f05270 */
[----:B------:R-:W-:Y:S02]  /*9910*/  PRMT R17, RZ, 0x654, R17 ;  /* 0x00000654ff117816 */ /* 0x000fe40000000011 */
[----:B------:R-:W-:Y:S02]  /*9920*/  SEL R6, RZ, 0x1, P0 ;  /* 0x00000001ff067807 */ /* 0x000fe40000000000 */
[----:B------:R1:W-:Y:S01]  /*9930*/  SYNCS.ARRIVE.TRANS64.RED.A1T0 RZ, [R17+URZ], RZ ;  /* 0x000000ff11ff79a7 */ /* 0x0003e2000810043f */
[----:B------:R-:W-:Y:S02]  /*9940*/  SEL R3, R3, RZ, P0 ;  /* 0x000000ff03037207 */ /* 0x000fe40000000000 */
[----:B------:R-:W-:Y:S02]  /*9950*/  LOP3.LUT R19, R19, R6, RZ, 0x3c, !PT ;  /* 0x0000000613137212 */ /* 0x000fe400078e3cff */
[----:B--2---:R-:W-:-:S13]  /*9960*/  ISETP.GE.AND P1, PT, R16, R5, PT ;  /* 0x000000051000720c */ /* 0x004fda0003f26270 */
[----:B-1----:R-:W-:Y:S05]  /*9970*/  @!P1 BRA `(.L_x_19) ;  /* 0xffffff7400b49947 */ /* 0x002fea000383ffff */
.L_x_8:
[----:B------:R-:W-:Y:S01]  /*9980*/  IMAD.U32 R16, RZ, RZ, UR60 ;  /* 0x0000003cff107e24 */ /* 0x000fe2000f8e00ff */
[----:B------:R-:W-:Y:S02]  /*9990*/  ULDC UR4, c[0x0][0x740] ;  /* 0x0001d00000047ab9 */ /* 0x000fe40000000800 */
[----:B------:R-:W-:Y:S01]  /*99a0*/  FMUL.FTZ R136, R136, UR4 ;  /* 0x0000000488887c20 */ /* 0x000fe20008410000 */
[----:B------:R-:W-:Y:S01]  /*99b0*/  FMUL.FTZ R137, R137, UR4 ;  /* 0x0000000489897c20 */ /* 0x000fe20008410000 */
[----:B------:R-:W-:Y:S01]  /*99c0*/  LOP3.LUT P0, RZ, R16, 0x3ff, RZ, 0xc0, !PT ;  /* 0x000003ff10ff7812 */ /* 0x000fe2000780c0ff */
[----:B------:R-:W-:Y:S01]  /*99d0*/  FMUL.FTZ R138, R138, UR4 ;  /* 0x000000048a8a7c20 */ /* 0x000fe20008410000 */
        /* <DEDUP_REMOVED lines=77> */
[----:B------:R-:W-:Y:S06]  /*9eb0*/  @!P0 BRA `(.L_x_20) ;  /* 0x0000000000408947 */ /* 0x000fec0003800000 */
[----:B------:R-:W-:Y:S01]  /*9ec0*/  MOV R2, 0x0 ;  /* 0x0000000000027802 */ /* 0x000fe20000000f00 */
[----:B------:R-:W-:Y:S01]  /*9ed0*/  ULDC.64 UR4, c[0x4][0x70] ;  /* 0x01001c0000047ab9 */ /* 0x000fe20000000a00 */
[----:B------:R-:W-:Y:S01]  /*9ee0*/  ULDC.64 UR6, c[0x4][0x8] ;  /* 0x0100020000067ab9 */ /* 0x000fe20000000a00 */
[----:B------:R-:W-:Y:S02]  /*9ef0*/  IMAD.U32 R4, RZ, RZ, UR4 ;  /* 0x00000004ff047e24 */ /* 0x000fe4000f8e00ff */
[----:B------:R-:W-:Y:S01]  /*9f00*/  IMAD.U32 R5, RZ, RZ, UR5 ;  /* 0x00000005ff057e24 */ /* 0x000fe2000f8e00ff */
[----:B------:R-:W1:Y:S01]  /*9f10*/  LDC.64 R2, c[0x4][R2] ;  /* 0x0100000002027b82 */ /* 0x000e620000000a00 */
[----:B------:R-:W-:Y:S01]  /*9f20*/  ULDC.64 UR4, c[0x4][0x78] ;  /* 0x01001e0000047ab9 */ /* 0x000fe20000000a00 */
[----:B------:R-:W-:Y:S02]  /*9f30*/  IMAD.U32 R10, RZ, RZ, UR6 ;  /* 0x00000006ff0a7e24 */ /* 0x000fe4000f8e00ff */
[----:B------:R-:W-:-:S02]  /*9f40*/  IMAD.U32 R6, RZ, RZ, UR4 ;  /* 0x00000004ff067e24 */ /* 0x000fc4000f8e00ff */
[----:B------:R-:W-:Y:S02]  /*9f50*/  IMAD.U32 R7, RZ, RZ, UR5 ;  /* 0x00000005ff077e24 */ /* 0x000fe4000f8e00ff */
[----:B------:R-:W-:Y:S02]  /*9f60*/  IMAD.U32 R11, RZ, RZ, UR7 ;  /* 0x00000007ff0b7e24 */ /* 0x000fe4000f8e00ff */
[----:B------:R-:W-:Y:S02]  /*9f70*/  IMAD.MOV.U32 R8, RZ, RZ, 0x70 ;  /* 0x00000070ff087424 */ /* 0x000fe400078e00ff */
[----:B------:R-:W-:Y:S02]  /*9f80*/  IMAD.MOV.U32 R12, RZ, RZ, 0x1 ;  /* 0x00000001ff0c7424 */ /* 0x000fe400078e00ff */
[----:B------:R-:W-:-:S07]  /*9f90*/  IMAD.MOV.U32 R13, RZ, RZ, RZ ;  /* 0x000000ffff0d7224 */ /* 0x000fce00078e00ff */
[----:B------:R-:W-:-:S07]  /*9fa0*/  LEPC R20, `(.L_x_20) ;  /* 0x000000001014794e */ /* 0x000fce0000000000 */
[----:B-1----:R-:W-:Y:S05]  /*9fb0*/  CALL.ABS.NOINC R2 ;  /* 0x0000000002007343 */ /* 0x002fea0003c00000 */
.L_x_20:
[----:B------:R-:W-:-:S06]  /*9fc0*/  UIADD3 UR4, UR60, 0xa000, URZ ;  /* 0x0000a0003c047890 */ /* 0x000fcc000fffe03f */
[----:B------:R-:W-:-:S05]  /*9fd0*/  IMAD.U32 R17, RZ, RZ, UR4 ;  /* 0x00000004ff117e24 */ /* 0x000fca000f8e00ff */
[----:B------:R-:W-:-:S13]  /*9fe0*/  LOP3.LUT P0, RZ, R17, 0x3ff, RZ, 0xc0, !PT ;  /* 0x000003ff11ff7812 */ /* 0x000fda000780c0ff */
[----:B------:R-:W-:Y:S05]  /*9ff0*/  @!P0 BRA `(.L_x_21) ;  /* 0x0000000000408947 */ /* 0x000fea0003800000 */
        /* <DEDUP_REMOVED lines=16> */
.L_x_21:
        /* <DEDUP_REMOVED lines=18> */
.L_x_22:
        /* <DEDUP_REMOVED lines=18> */
.L_x_23:
[----:B------:R-:W2:Y:S01]  /*a340*/  LDL.LU R2, [R1+0x4] ;  /* 0x0000040001027983 */ /* 0x000ea20000300800 */
[----:B------:R-:W-:Y:S05]  /*a350*/  WARPSYNC.ALL ;  /* 0x0000000000007948 */ /* 0x000fea0003800000 */
[----:B------:R-:W1:Y:S01]  /*a360*/  S2R R0, SR_TID.X ;  /* 0x0000000000007919 */ /* 0x000e620000002100 */
[----:B------:R-:W-:Y:S02]  /*a370*/  F2FP.BF16.F32.PACK_AB R56, R57, R56 ;  /* 0x000000383938723e */ /* 0x000fe400000010ff */
[----:B------:R-:W-:Y:S02]  /*a380*/  F2FP.BF16.F32.PACK_AB R57, R59, R58 ;  /* 0x0000003a3b39723e */ /* 0x000fe400000010ff */
[----:B------:R-:W-:-:S02]  /*a390*/  F2FP.BF16.F32.PACK_AB R64, R65, R64 ;  /* 0x000000404140723e */ /* 0x000fc400000010ff */
[----:B------:R-:W-:Y:S02]  /*a3a0*/  F2FP.BF16.F32.PACK_AB R58, R61, R60 ;  /* 0x0000003c3d3a723e */ /* 0x000fe400000010ff */
[----:B------:R-:W-:Y:S02]  /*a3b0*/  F2FP.BF16.F32.PACK_AB R59, R63, R62 ;  /* 0x0000003e3f3b723e */ /* 0x000fe400000010ff */
[----:B------:R-:W-:Y:S02]  /*a3c0*/  F2FP.BF16.F32.PACK_AB R65, R67, R66 ;  /* 0x000000424341723e */ /* 0x000fe400000010ff */
        /* <DEDUP_REMOVED lines=9> */
[----:B------:R-:W-:Y:S01]  /*a460*/  F2FP.BF16.F32.PACK_AB R82, R85, R84 ;  /* 0x000000545552723e */ /* 0x000fe200000010ff */
[----:B-1----:R-:W-:Y:S01]  /*a470*/  VIADD R6, R0, 0xffffff80 ;  /* 0xffffff8000067836 */ /* 0x002fe20000000000 */
[----:B------:R-:W-:Y:S02]  /*a480*/  F2FP.BF16.F32.PACK_AB R83, R87, R86 ;  /* 0x000000565753723e */ /* 0x000fe400000010ff */
[----:B------:R-:W-:Y:S01]  /*a490*/  F2FP.BF16.F32.PACK_AB R89, R91, R90 ;  /* 0x0000005a5b59723e */ /* 0x000fe200000010ff */
[----:B------:R-:W-:Y:S01]  /*a4a0*/  IMAD.SHL.U32 R0, R6, 0x40, RZ ;  /* 0x0000004006007824 */ /* 0x000fe200078e00ff */
[----:B------:R-:W-:Y:S02]  /*a4b0*/  SHF.R.S32.HI R7, RZ, 0x1f, R6 ;  /* 0x0000001fff077819 */ /* 0x000fe40000011406 */
[----:B------:R-:W-:Y:S02]  /*a4c0*/  F2FP.BF16.F32.PACK_AB R96, R97, R96 ;  /* 0x000000606160723e */ /* 0x000fe400000010ff */
[----:B------:R-:W-:-:S02]  /*a4d0*/  LEA.HI R5, R7, R6, RZ, 0x4 ;  /* 0x0000000607057211 */ /* 0x000fc400078f20ff */
[----:B------:R-:W-:Y:S02]  /*a4e0*/  LEA.HI R8, R7, R6, RZ, 0x7 ;  /* 0x0000000607087211 */ /* 0x000fe400078f38ff */
[----:B------:R-:W-:Y:S02]  /*a4f0*/  SHF.R.S32.HI R4, RZ, 0x4, R5 ;  /* 0x00000004ff047819 */ /* 0x000fe40000011405 */
[----:B------:R-:W-:Y:S02]  /*a500*/  SHF.R.S32.HI R8, RZ, 0x7, R8 ;  /* 0x00000007ff087819 */ /* 0x000fe40000011408 */
[----:B------:R-:W-:Y:S02]  /*a510*/  LEA.HI R5, R5, R4, RZ, 0x1 ;  /* 0x0000000405057211 */ /* 0x000fe400078f08ff */
[----:B------:R-:W-:Y:S02]  /*a520*/  F2FP.BF16.F32.PACK_AB R90, R93, R92 ;  /* 0x0000005c5d5a723e */ /* 0x000fe400000010ff */
[----:B------:R-:W-:-:S02]  /*a530*/  LOP3.LUT R5, R5, 0x7ffffe, RZ, 0xc0, !PT ;  /* 0x007ffffe05057812 */ /* 0x000fc400078ec0ff */
[----:B------:R-:W-:Y:S02]  /*a540*/  F2FP.BF16.F32.PACK_AB R91, R95, R94 ;  /* 0x0000005e5f5b723e */ /* 0x000fe400000010ff */
[----:B------:R-:W-:Y:S01]  /*a550*/  F2FP.BF16.F32.PACK_AB R97, R99, R98 ;  /* 0x000000626361723e */ /* 0x000fe200000010ff */
[----:B------:R-:W-:Y:S01]  /*a560*/  IMAD.IADD R5, R4, 0x1, -R5 ;  /* 0x0000000104057824 */ /* 0x000fe200078e0a05 */
[----:B------:R-:W-:Y:S02]  /*a570*/  F2FP.BF16.F32.PACK_AB R104, R105, R104 ;  /* 0x000000686968723e */ /* 0x000fe400000010ff */
[----:B------:R-:W-:Y:S01]  /*a580*/  F2FP.BF16.F32.PACK_AB R98, R101, R100 ;  /* 0x000000646562723e */ /* 0x000fe200000010ff */
[----:B------:R-:W-:Y:S01]  /*a590*/  IMAD R5, R8, 0xa, R5 ;  /* 0x0000000a08057824 */ /* 0x000fe200078e0205 */
        /* <DEDUP_REMOVED lines=52> */
[----:B------:R-:W-:Y:S01]  /*a8e0*/  F2FP.BF16.F32.PACK_AB R211, R215, R214 ;  /* 0x000000d6d7d3723e */ /* 0x000fe200000010ff */
[----:B--2---:R-:W-:Y:S01]  /*a8f0*/  IMAD.SHL.U32 R3, R2, 0x10, RZ ;  /* 0x0000001002037824 */ /* 0x004fe200078e00ff */
[----:B------:R-:W-:Y:S02]  /*a900*/  LOP3.LUT R2, R0, 0x1c0, RZ, 0xc0, !PT ;  /* 0x000001c000027812 */ /* 0x000fe400078ec0ff */
[----:B------:R-:W-:Y:S02]  /*a910*/  LEA.HI R0, R7, R6, RZ, 0x3 ;  /* 0x0000000607007211 */ /* 0x000fe400078f18ff */
[----:B------:R-:W-:-:S04]  /*a920*/  LOP3.LUT R3, R2, 0x30, R3, 0xf8, !PT ;  /* 0x0000003002037812 */ /* 0x000fc800078ef803 */
[----:B------:R-:W-:Y:S02]  /*a930*/  LOP3.LUT R0, R3, 0x8, R0, 0xf8, !PT ;  /* 0x0000000803007812 */ /* 0x000fe400078ef800 */
[----:B------:R-:W-:Y:S02]  /*a940*/  SHF.R.U32.HI R3, RZ, 0x3, R2 ;  /* 0x00000003ff037819 */ /* 0x000fe40000011602 */
[----:B------:R-:W-:Y:S02]  /*a950*/  LEA.HI R2, R7, R6, RZ, 0x5 ;  /* 0x0000000607027211 */ /* 0x000fe400078f28ff */
[----:B------:R-:W-:Y:S02]  /*a960*/  LOP3.LUT R0, R0, R3, RZ, 0x3c, !PT ;  /* 0x0000000300007212 */ /* 0x000fe400078e3cff */
[----:B------:R-:W-:Y:S02]  /*a970*/  SHF.R.S32.HI R2, RZ, 0x5, R2 ;  /* 0x00000005ff027819 */ /* 0x000fe40000011402 */
[----:B------:R-:W-:Y:S01]  /*a980*/  F2FP.BF16.F32.PACK_AB R6, R141, R140 ;  /* 0x0000008c8d06723e */ /* 0x000fe200000010ff */
[----:B------:R-:W-:Y:S01]  /*a990*/  IMAD.U32 R0, R5, 0x200, R0 ;  /* 0x0000020005007824 */ /* 0x000fe200078e0000 */
[----:B------:R-:W-:-:S02]  /*a9a0*/  F2FP.BF16.F32.PACK_AB R5, R139, R138 ;  /* 0x0000008a8b05723e */ /* 0x000fc400000010ff */
[----:B------:R-:W-:Y:S01]  /*a9b0*/  F2FP.BF16.F32.PACK_AB R7, R143, R142 ;  /* 0x0000008e8f07723e */ /* 0x000fe200000010ff */
[----:B------:R-:W1:Y:S01]  /*a9c0*/  SHFL.IDX PT, R2, R2, RZ, 0x1f ;  /* 0x00001fff02027589 */ /* 0x000e6200000e0000 */
[----:B------:R-:W-:Y:S01]  /*a9d0*/  LEA R0, R0, UR60, 0x1 ;  /* 0x0000003c00007c11 */ /* 0x000fe2000f8e08ff */
[----:B------:R-:W-:Y:S01]  /*a9e0*/  BAR.SYNC.DEFER_BLOCKING 0x1, 0x100 ;  /* 0x0044000000007b1d */ /* 0x000fe20000010000 */
[----:B-1----:R-:W-:-:S05]  /*a9f0*/  ISETP.NE.AND P0, PT, R2, 0x7, PT ;  /* 0x000000070200780c */ /* 0x002fca0003f05270 */
[----:B------:R1:W-:Y:S04]  /*aa00*/  STSM.16.MT88.4 [R0+0xa000], R56 ;  /* 0x00a0003800007844 */ /* 0x0003e80000004200 */
        /* <DEDUP_REMOVED lines=9> */
[----:B------:R1:W-:Y:S04]  /*aaa0*/  STSM.16.MT88.4 [R0], R4 ;  /* 0x0000000400007844 */ /* 0x0003e80000004200 */
        /* <DEDUP_REMOVED lines=8> */
[----:B------:R1:W-:Y:S01]  /*ab30*/  STSM.16.MT88.4 [R0+0x7000], R208 ;  /* 0x007000d000007844 */ /* 0x0003e20000004200 */
[----:B------:R-:W-:Y:S01]  /*ab40*/  @!PT LDS RZ, [RZ] ;  /* 0x00000000fffff984 */ /* 0x000fe20000000800 */
[----:B------:R-:W-:Y:S01]  /*ab50*/  @!PT LDS RZ, [RZ] ;  /* 0x00000000fffff984 */ /* 0x000fe20000000800 */
[----:B------:R-:W-:Y:S01]  /*ab60*/  @!PT LDS RZ, [RZ] ;  /* 0x00000000fffff984 */ /* 0x000fe20000000800 */
[----:B------:R-:W-:Y:S01]  /*ab70*/  @!PT LDS RZ, [RZ] ;  /* 0x00000000fffff984 */ /* 0x000fe20000000800 */
[----:B------:R2:W-:Y:S06]  /*ab80*/  MEMBAR.ALL.CTA ;  /* 0x0000000000007992 */ /* 0x0005ec0000008000 */
[----:B--2---:R-:W2:Y:S02]  /*ab90*/  FENCE.VIEW.ASYNC.S ;  /* 0x00000000000073c6 */ /* 0x004ea40000000000 */
[----:B--2---:R-:W-:Y:S06]  /*aba0*/  BAR.ARV 0x1, 0x120 ;  /* 0x0044800000007b1d */ /* 0x004fec0000002000 */
[----:B------:R-:W-:Y:S05]  /*abb0*/  @P0 BRA `(.L_x_24) ;  /* 0x0000000000c80947 */ /* 0x000fea0003800000 */
[----:B------:R-:W-:Y:S01]  /*abc0*/  BAR.SYNC.DEFER_BLOCKING 0x1, 0x120 ;  /* 0x0044800000007b1d */ /* 0x000fe20000010000 */
[----:B------:R-:W-:-:S05]  /*abd0*/  ELECT P0, URZ, PT ;  /* 0x00000000003f782f */ /* 0x000fca0003800000 */
[----:B------:R-:W-:Y:S08]  /*abe0*/  BSSY B0, `(.L_x_24) ;  /* 0x000002f000007945 */ /* 0x000ff00003800000 */
[----:B------:R-:W-:Y:S05]  /*abf0*/  @!P0 BRA `(.L_x_25) ;  /* 0x0000000000b48947 */ /* 0x000fea0003800000 */
[----:B------:R-:W2:Y:S01]  /*ac00*/  S2UR UR10, SR_CTAID.X ;  /* 0x00000000000a79c3 */ /* 0x000ea20000002500 */
[----:B------:R-:W-:Y:S01]  /*ac10*/  ULDC.64 UR6, c[0x0][0x198] ;  /* 0x0000660000067ab9 */ /* 0x000fe20000000a00 */
[----:B------:R-:W-:Y:S02]  /*ac20*/  UIADD3 UR8, UR60, 0xa000, URZ ;  /* 0x0000a0003c087890 */ /* 0x000fe4000fffe03f */
[----:B------:R-:W-:Y:S02]  /*ac30*/  UIADD3 UR4, UP0, UR6, 0x770, URZ ;  /* 0x0000077006047890 */ /* 0x000fe4000ff1e03f */
[----:B------:R-:W-:Y:S02]  /*ac40*/  UIADD3 UR16, UR60, 0xc800, URZ ;  /* 0x0000c8003c107890 */ /* 0x000fe4000fffe03f */
[----:B------:R-:W3:Y:S01]  /*ac50*/  S2UR UR11, SR_CTAID.Y ;  /* 0x00000000000b79c3 */ /* 0x000ee20000002600 */
[----:B------:R-:W-:Y:S02]  /*ac60*/  UIADD3.X UR5, URZ, UR7, URZ, UP0, !UPT ;  /* 0x000000073f057290 */ /* 0x000fe400087fe43f */
[----:B------:R-:W-:-:S02]  /*ac70*/  UIADD3 UR6, UP0, UR6, 0x670, URZ ;  /* 0x0000067006067890 */ /* 0x000fc4000ff1e03f */
[----:B------:R-:W-:Y:S02]  /*ac80*/  UIADD3 UR40, UR60, 0xf000, URZ ;  /* 0x0000f0003c287890 */ /* 0x000fe4000fffe03f */
[----:B------:R-:W-:Y:S01]  /*ac90*/  UIADD3 UR32, UR60, 0x11800, URZ ;  /* 0x000118003c207890 */ /* 0x000fe2000fffe03f */
[----:B------:R-:W4:Y:S01]  /*aca0*/  S2UR UR12, SR_CTAID.Z ;  /* 0x00000000000c79c3 */ /* 0x000f220000002700 */
[----:B------:R-:W-:Y:S01]  /*acb0*/  UIADD3.X UR7, URZ, UR7, URZ, UP0, !UPT ;  /* 0x000000073f077290 */ /* 0x000fe200087fe43f */
[----:B------:R-:W-:Y:S01]  /*acc0*/  UMOV UR9, URZ ;  /* 0x0000003f00097c82 */ /* 0x000fe20008000000 */
[----:B------:R-:W-:Y:S01]  /*acd0*/  UMOV UR17, 0x40 ;  /* 0x0000004000117882 */ /* 0x000fe20000000000 */
[----:B------:R-:W-:Y:S01]  /*ace0*/  UMOV UR41, 0x80 ;  /* 0x0000008000297882 */ /* 0x000fe20000000000 */
[----:B------:R-:W-:Y:S01]  /*acf0*/  UMOV UR33, 0xc0 ;  /* 0x000000c000217882 */ /* 0x000fe20000000000 */
[----:B------:R-:W-:Y:S02]  /*ad00*/  UIADD3 UR24, UR60, 0x2800, URZ ;  /* 0x000028003c187890 */ /* 0x000fe4000fffe03f */
[----:B--2---:R-:W-:Y:S01]  /*ad10*/  UIMAD UR10, UR10, 0x50, URZ ;  /* 0x000000500a0a78a4 */ /* 0x004fe2000f8e023f */
[----:B------:R-:W-:Y:S01]  /*ad20*/  UMOV UR25, 0x40 ;  /* 0x0000004000197882 */ /* 0x000fe20000000000 */
[----:B---3--:R-:W-:-:S05]  /*ad30*/  UMOV UR19, UR11 ;  /* 0x0000000b00137c82 */ /* 0x008fca0008000000 */
[----:B------:R-:W-:Y:S01]  /*ad40*/  UMOV UR18, UR10 ;  /* 0x0000000a00127c82 */ /* 0x000fe20008000000 */
[----:B------:R-:W-:Y:S01]  /*ad50*/  UMOV UR43, UR11 ;  /* 0x0000000b002b7c82 */ /* 0x000fe20008000000 */
[----:B------:R-:W-:Y:S01]  /*ad60*/  UMOV UR42, UR10 ;  /* 0x0000000a002a7c82 */ /* 0x000fe20008000000 */
[----:B------:R-:W-:Y:S01]  /*ad70*/  UMOV UR35, UR11 ;  /* 0x0000000b00237c82 */ /* 0x000fe20008000000 */
[----:B------:R-:W-:Y:S01]  /*ad80*/  UMOV UR34, UR10 ;  /* 0x0000000a00227c82 */ /* 0x000fe20008000000 */
[----:B------:R-:W-:Y:S01]  /*ad90*/  UMOV UR27, UR11 ;  /* 0x0000000b001b7c82 */ /* 0x000fe20008000000 */
[----:B------:R-:W-:Y:S01]  /*ada0*/  UMOV UR26, UR10 ;  /* 0x0000000a001a7c82 */ /* 0x000fe20008000000 */
[----:B----4-:R-:W-:Y:S01]  /*adb0*/  UMOV UR20, UR12 ;  /* 0x0000000c00147c82 */ /* 0x010fe20008000000 */
[----:B------:R-:W-:Y:S01]  /*adc0*/  UMOV UR44, UR12 ;  /* 0x0000000c002c7c82 */ /* 0x000fe20008000000 */
[----:B------:R2:W-:Y:S01]  /*add0*/  UTMASTG.4D [UR8], [UR4] ;  /* 0x00000008040073b5 */ /* 0x0005e20008018000 */
[----:B------:R-:W-:Y:S01]  /*ade0*/  UMOV UR36, UR12 ;  /* 0x0000000c00247c82 */ /* 0x000fe20008000000 */
[----:B------:R-:W-:Y:S01]  /*adf0*/  UMOV UR28, UR12 ;  /* 0x0000000c001c7c82 */ /* 0x000fe20008000000 */
[----:B------:R3:W-:Y:S01]  /*ae00*/  UTMASTG.4D [UR16], [UR4] ;  /* 0x00000010040073b5 */ /* 0x0007e20008018000 */
[----:B------:R-:W-:Y:S01]  /*ae10*/  UTMASTG.4D [UR40], [UR4] ;  /* 0x00000028040073b5 */ /* 0x000fe20008018000 */
[----:B--2---:R-:W-:Y:S01]  /*ae20*/  UMOV UR8, UR60 ;  /* 0x0000003c00087c82 */ /* 0x004fe20008000000 */
[----:B------:R-:W-:Y:S01]  /*ae30*/  UTMASTG.4D [UR32], [UR4] ;  /* 0x00000020040073b5 */ /* 0x000fe20008018000 */
[----:B---3--:R-:W-:Y:S01]  /*ae40*/  UIADD3 UR16, UR60, 0x5000, URZ ;  /* 0x000050003c107890 */ /* 0x008fe2000fffe03f */
[----:B------:R-:W-:Y:S01]  /*ae50*/  UMOV UR17, 0x80 ;  /* 0x0000008000117882 */ /* 0x000fe20000000000 */
[----:B------:R2:W-:Y:S01]  /*ae60*/  UTMASTG.4D [UR8], [UR6] ;  /* 0x00000008060073b5 */ /* 0x0005e20008018000 */
[----:B------:R3:W-:Y:S06]  /*ae70*/  UTMASTG.4D [UR24], [UR6] ;  /* 0x00000018060073b5 */ /* 0x0007ec0008018000 */
[----:B------:R3:W-:Y:S01]  /*ae80*/  UTMASTG.4D [UR16], [UR6] ;  /* 0x00000010060073b5 */ /* 0x0007e20008018000 */
[----:B--2---:R-:W-:Y:S01]  /*ae90*/  UIADD3 UR8, UR60, 0x7800, URZ ;  /* 0x000078003c087890 */ /* 0x004fe2000fffe03f */
[----:B------:R-:W-:-:S08]  /*aea0*/  UMOV UR9, 0xc0 ;  /* 0x000000c000097882 */ /* 0x000fd00000000000 */
[----:B------:R3:W-:Y:S02]  /*aeb0*/  UTMASTG.4D [UR8], [UR6] ;  /* 0x00000008060073b5 */ /* 0x0007e40008018000 */
[----:B---3--:R0:W-:Y:S02]  /*aec0*/  UTMACMDFLUSH ;  /* 0x00000000000079b7 */ /* 0x0081e40000000000 */
.L_x_25:
[----:B------:R-:W-:Y:S05]  /*aed0*/  BSYNC B0 ;  /* 0x0000000000007941 */ /* 0x000fea0003800000 */
.L_x_24:
[----:B------:R-:W-:-:S04]  /*aee0*/  DEPBAR.LE SB0, 0x0 ;  /* 0x000080000000791a */ /* 0x000fc80000000000 */
[----:B------:R-:W-:Y:S05]  /*aef0*/  EXIT ;  /* 0x000000000000794d */ /* 0x000fea0003800000 */
.L_x_4:
[----:B------:R-:W-:-:S08]  /*af00*/  NOP ;  /* 0x0000000000007918 */ /* 0x000fd00000000000 */
[----:B------:R-:W1:-:S00]  /*af10*/  USETMAXREG.DEALLOC.CTAPOOL 0x18 ;  /* 0x00000018000079c8 */ /* 0x000e4000080e0500 */
[----:B-1----:R-:W-:-:S06]  /*af20*/  LOP3.LUT R2, R2, 0x3, RZ, 0xc0, !PT ;  /* 0x0000000302027812 */ /* 0x002fcc00078ec0ff */
[----:B------:R-:W1:Y:S02]  /*af30*/  SHFL.IDX PT, R2, R2, RZ, 0x1f ;  /* 0x00001fff02027589 */ /* 0x000e6400000e0000 */
[----:B-1----:R-:W-:-:S13]  /*af40*/  ISETP.NE.AND P0, PT, R2, RZ, PT ;  /* 0x000000ff0200720c */ /* 0x002fda0003f05270 */
[----:B------:R-:W-:Y:S05]  /*af50*/  @P0 EXIT ;  /* 0x000000000000094d */ /* 0x000fea0003800000 */
[----:B------:R-:W1:Y:S01]  /*af60*/  S2UR UR21, SR_CTAID.Z ;  /* 0x00000000001579c3 */ /* 0x000e620000002700 */
[----:B------:R-:W-:Y:S02]  /*af70*/  IMAD.MOV.U32 R18, RZ, RZ, RZ ;  /* 0x000000ffff127224 */ /* 0x000fe400078e00ff */
[----:B------:R-:W-:Y:S02]  /*af80*/  IMAD.MOV.U32 R6, RZ, RZ, 0x1 ;  /* 0x00000001ff067424 */ /* 0x000fe400078e00ff */
[----:B------:R-:W-:Y:S01]  /*af90*/  IMAD.MOV.U32 R10, RZ, RZ, 0x1 ;  /* 0x00000001ff0a7424 */ /* 0x000fe200078e00ff */
[----:B-1----:R-:W-:-:S13]  /*afa0*/  ISETP.LE.AND P0, PT, RZ, UR21, PT ;  /* 0x00000015ff007c0c */ /* 0x002fda000bf03270 */
[----:B------:R-:W-:Y:S05]  /*afb0*/  @!P0 BRA `(.L_x_26) ;  /* 0x0000001400648947 */ /* 0x000fea0003800000 */
[----:B------:R-:W1:Y:S01]  /*afc0*/  S2R R9, SR_CTAID.Y ;  /* 0x0000000000097919 */ /* 0x000e620000002600 */
[----:B------:R-:W2:Y:S01]  /*afd0*/  LDC.64 R2, c[0x0][0x730] ;  /* 0x0001cc00ff027b82 */ /* 0x000ea20000000a00 */
[----:B------:R-:W-:Y:S01]  /*afe0*/  ULDC UR4, c[0x0][0x2e8] ;  /* 0x0000ba0000047ab9 */ /* 0x000fe20000000800 */
[----:B------:R-:W-:Y:S01]  /*aff0*/  ELECT P0, URZ, PT ;  /* 0x00000000003f782f */ /* 0x000fe20003800000 */
[----:B------:R-:W3:Y:S01]  /*b000*/  S2R R7, SR_CTAID.Z ;  /* 0x0000000000077919 */ /* 0x000ee20000002700 */
[----:B------:R-:W-:Y:S01]  /*b010*/  UISETP.NE.AND UP0, UPT, UR4, 0x1, UPT ;  /* 0x000000010400788c */ /* 0x000fe2000bf05270 */
[----:B------:R-:W-:Y:S01]  /*b020*/  BSSY B0, `(.L_x_26) ;  /* 0x0000152000007945 */ /* 0x000fe20003800000 */
[----:B------:R-:W-:Y:S02]  /*b030*/  IMAD.MOV.U32 R18, RZ, RZ, RZ ;  /* 0x000000ffff127224 */ /* 0x000fe400078e00ff */
[----:B------:R-:W4:Y:S07]  /*b040*/  S2UR UR20, SR_CTAID.Y ;  /* 0x00000000001479c3 */ /* 0x000f2e0000002600 */
[----:B------:R-:W-:Y:S01]  /*b050*/  @UP0 ULDC UR4, c[0x0][0x2ec] ;  /* 0x0000bb0000040ab9 */ /* 0x000fe20000000800 */
[----:B------:R-:W5:Y:S01]  /*b060*/  LDC.64 R4, c[0x0][0x718] ;  /* 0x0001c600ff047b82 */ /* 0x000f620000000a00 */
[----:B------:R-:W-:Y:S01]  /*b070*/  @UP0 ULDC UR6, c[0x0][0x2f0] ;  /* 0x0000bc0000060ab9 */ /* 0x000fe20000000800 */
[----:B-1----:R-:W-:Y:S01]  /*b080*/  SHF.R.S32.HI R9, RZ, 0x1f, R9 ;  /* 0x0000001fff097819 */ /* 0x002fe20000011409 */
[----:B----4-:R-:W-:-:S02]  /*b090*/  UIMAD.WIDE.U32 UR4, UR20, UR4, URZ ;  /* 0x00000004140472a5 */ /* 0x010fc4000f8e003f */
[----:B------:R-:W-:Y:S01]  /*b0a0*/  UMOV UR12, UR20 ;  /* 0x00000014000c7c82 */ /* 0x000fe20008000000 */
[----:B---3--:R-:W-:Y:S01]  /*b0b0*/  SHF.R.S32.HI R7, RZ, 0x1f, R7 ;  /* 0x0000001fff077819 */ /* 0x008fe20000011407 */
[C---:B--2---:R-:W-:Y:S01]  /*b0c0*/  IMAD R10, R9.reuse, R2, RZ ;  /* 0x00000002090a7224 */ /* 0x044fe200078e02ff */
[----:B------:R-:W-:Y:S01]  /*b0d0*/  @UP0 USHF.R.U32.HI UR12, URZ, UR6, UR5 ;  /* 0x000000063f0c0299 */ /* 0x000fe20008011605 */
[----:B-----5:R-:W-:Y:S02]  /*b0e0*/  IMAD R8, R9, R4, RZ ;  /* 0x0000000409087224 */ /* 0x020fe400078e02ff */
[----:B------:R-:W-:Y:S02]  /*b0f0*/  IMAD R15, R3, UR20, R10 ;  /* 0x00000014030f7c24 */ /* 0x000fe4000f8e020a */
[----:B------:R-:W1:Y:S01]  /*b100*/  LDC.64 R10, c[0x0][0x720] ;  /* 0x0001c800ff0a7b82 */ /* 0x000e620000000a00 */
[----:B------:R-:W-:Y:S02]  /*b110*/  IMAD R13, R5, UR20, R8 ;  /* 0x00000014050d7c24 */ /* 0x000fe4000f8e0208 */
[----:B------:R-:W-:-:S04]  /*b120*/  IMAD.WIDE.U32 R4, R4, UR20, RZ ;  /* 0x0000001404047c25 */ /* 0x000fc8000f8e00ff */
[----:B------:R-:W-:Y:S01]  /*b130*/  IMAD.WIDE.U32 R2, R2, UR20, RZ ;  /* 0x0000001402027c25 */ /* 0x000fe2000f8e00ff */
[----:B------:R-:W2:Y:S03]  /*b140*/  LDC.64 R8, c[0x0][0x738] ;  /* 0x0001ce00ff087b82 */ /* 0x000ea60000000a00 */
[----:B------:R-:W-:Y:S02]  /*b150*/  IMAD.IADD R5, R5, 0x1, R13 ;  /* 0x0000000105057824 */ /* 0x000fe400078e020d */
[----:B------:R-:W-:Y:S02]  /*b160*/  IMAD.IADD R3, R3, 0x1, R15 ;  /* 0x0000000103037824 */ /* 0x000fe400078e020f */
[----:B-1----:R-:W-:Y:S02]  /*b170*/  IMAD R12, R7, R10, RZ ;  /* 0x0000000a070c7224 */ /* 0x002fe400078e02ff */
[----:B------:R-:W-:-:S04]  /*b180*/  IMAD.WIDE.U32 R4, R10, UR21, R4 ;  /* 0x000000150a047c25 */ /* 0x000fc8000f8e0004 */
[----:B------:R-:W-:Y:S02]  /*b190*/  IMAD R11, R11, UR21, R12 ;  /* 0x000000150b0b7c24 */ /* 0x000fe4000f8e020c */
[----:B--2---:R-:W-:Y:S02]  /*b1a0*/  IMAD R12, R7, R8, RZ ;  /* 0x00000008070c7224 */ /* 0x004fe400078e02ff */
[----:B------:R-:W-:-:S04]  /*b1b0*/  IMAD.WIDE.U32 R2, R8, UR21, R2 ;  /* 0x0000001508027c25 */ /* 0x000fc8000f8e0002 */
[----:B------:R-:W-:Y:S02]  /*b1c0*/  IMAD R9, R9, UR21, R12 ;  /* 0x0000001509097c24 */ /* 0x000fe4000f8e020c */
[----:B------:R-:W-:Y:S01]  /*b1d0*/  IMAD.MOV.U32 R10, RZ, RZ, 0x1 ;  /* 0x00000001ff0a7424 */ /* 0x000fe200078e00ff */
[----:B------:R-:W-:Y:S06]  /*b1e0*/  @!P0 BRA `(.L_x_27) ;  /* 0x0000001000d48947 */ /* 0x000fec0003800000 */
[----:B------:R-:W1:Y:S01]  /*b1f0*/  S2R R7, SR_CgaCtaId ;  /* 0x0000000000077919 */ /* 0x000e620000008800 */
[----:B------:R-:W-:Y:S02]  /*b200*/  MOV R8, 0x400 ;  /* 0x0000040000087802 */ /* 0x000fe40000000f00 */
[----:B------:R-:W-:Y:S02]  /*b210*/  ISETP.NE.AND P0, PT, R21, RZ, PT ;  /* 0x000000ff1500720c */ /* 0x000fe40003f05270 */
[----:B-1----:R-:W-:Y:S01]  /*b220*/  LEA R8, R7, R8, 0x18 ;  /* 0x0000000807087211 */ /* 0x002fe200078ec0ff */
[----:B------:R-:W-:-:S05]  /*b230*/  IMAD.MOV.U32 R7, RZ, RZ, 0x1 ;  /* 0x00000001ff077424 */ /* 0x000fca00078e00ff */
[----:B------:R-:W-:-:S04]  /*b240*/  SHF.L.U32 R7, R7, 0x1f, RZ ;  /* 0x0000001f07077819 */ /* 0x000fc800000006ff */
[----:B------:R-:W1:Y:S02]  /*b250*/  SYNCS.PHASECHK.TRANS64.TRYWAIT P1, [R8+URZ+0x31820], R7 ;  /* 0x03182007080075a7 */ /* 0x000e64000802017f */
[----:B-1----:R-:W-:Y:S05]  /*b260*/  @!P1 BRA `(.L_x_28) ;  /* 0x0000001400849947 */ /* 0x002fea0003800000 */
.L_x_46:
[----:B------:R-:W-:Y:S02]  /*b270*/  IMAD.IADD R13, R5, 0x1, R11 ;  /* 0x00000001050d7824 */ /* 0x000fe400078e020b */
[----:B-1----:R-:W-:Y:S02]  /*b280*/  IMAD.IADD R7, R3, 0x1, R9 ;  /* 0x0000000103077824 */ /* 0x002fe400078e0209 */
[----:B------:R-:W-:Y:S01]  /*b290*/  IMAD.MOV.U32 R6, RZ, RZ, 0x1 ;  /* 0x00000001ff067424 */ /* 0x000fe200078e00ff */
[----:B------:R-:W-:Y:S06]  /*b2a0*/  @P0 BRA `(.L_x_29) ;  /* 0x0000000000180947 */ /* 0x000fec0003800000 */
[----:B------:R-:W1:Y:S01]  /*b2b0*/  S2R R10, SR_TID.X ;  /* 0x00000000000a7919 */ /* 0x000e620000002100 */
[----:B------:R-:W-:-:S04]  /*b2c0*/  IMAD.MOV.U32 R9, RZ, RZ, 0x8100 ;  /* 0x00008100ff097424 */ /* 0x000fc800078e00ff */
[----:B------:R2:W-:Y:S01]  /*b2d0*/  SYNCS.ARRIVE.TRANS64 RZ, [R8+URZ+0x31810], R9 ;  /* 0x0318100908ff79a7 */ /* 0x0005e2000800003f */
[----:B-1----:R-:W-:-:S13]  /*b2e0*/  LOP3.LUT P1, RZ, R10, 0x1f, RZ, 0xc0, !PT ;  /* 0x0000001f0aff7812 */ /* 0x002fda000782c0ff */
[----:B--2---:R-:W-:Y:S05]  /*b2f0*/  @!P1 BRA `(.L_x_29) ;  /* 0x0000000000049947 */ /* 0x004fea0003800000 */
[----:B------:R-:W-:Y:S01]  /*b300*/  BPT.TRAP 0x1 ;  /* 0x000000040000795c */ /* 0x000fe20000300000 */
.L_x_29:
[----:B------:R-:W1:Y:S01]  /*b310*/  LDC.64 R10, c[0x0][0x700] ;  /* 0x0001c000ff0a7b82 */ /* 0x000e620000000a00 */
[----:B------:R-:W-:Y:S01]  /*b320*/  R2UR UR8, R8 ;  /* 0x00000000080872ca */ /* 0x000fe200000e0000 */
[----:B------:R-:W-:Y:S01]  /*b330*/  UMOV UR19, URZ ;  /* 0x0000003f00137c82 */ /* 0x000fe20008000000 */
[----:B------:R-:W-:Y:S01]  /*b340*/  UMOV UR30, 0x0 ;  /* 0x00000000001e7882 */ /* 0x000fe20000000000 */
[----:B------:R-:W-:Y:S01]  /*b350*/  UMOV UR31, 0x14f00000 ;  /* 0x14f00000001f7882 */ /* 0x000fe20000000000 */
[----:B------:R-:W-:Y:S01]  /*b360*/  UMOV UR18, URZ ;  /* 0x0000003f00127c82 */ /* 0x000fe20008000000 */
[----:B------:R-:W-:Y:S01]  /*b370*/  UMOV UR42, 0x40 ;  /* 0x00000040002a7882 */ /* 0x000fe20000000000 */
[----:B------:R-:W-:Y:S01]  /*b380*/  UMOV UR44, UR20 ;  /* 0x00000014002c7c82 */ /* 0x000fe20008000000 */
[----:B------:R-:W2:Y:S01]  /*b390*/  LDC.64 R14, c[0x0][0x198] ;  /* 0x00006600ff0e7b82 */ /* 0x000ea20000000a00 */
[----:B------:R-:W-:Y:S01]  /*b3a0*/  UMOV UR45, UR21 ;  /* 0x00000015002d7c82 */ /* 0x000fe20008000000 */
[----:B------:R-:W-:Y:S01]  /*b3b0*/  UMOV UR43, UR19 ;  /* 0x00000013002b7c82 */ /* 0x000fe20008000000 */
[----:B------:R-:W-:Y:S01]  /*b3c0*/  UMOV UR34, 0x80 ;  /* 0x0000008000227882 */ /* 0x000fe20000000000 */
[----:B------:R-:W-:Y:S01]  /*b3d0*/  UMOV UR36, UR20 ;  /* 0x0000001400247c82 */ /* 0x000fe20008000000 */
[----:B------:R-:W-:Y:S01]  /*b3e0*/  UMOV UR37, UR21 ;  /* 0x0000001500257c82 */ /* 0x000fe20008000000 */
[----:B------:R-:W-:Y:S01]  /*b3f0*/  UIADD3 UR16, UR8, 0x14100, URZ ;  /* 0x0001410008107890 */ /* 0x000fe2000fffe03f */
[----:B------:R-:W-:Y:S01]  /*b400*/  IMAD.MOV.U32 R18, RZ, RZ, 0x1 ;  /* 0x00000001ff127424 */ /* 0x000fe200078e00ff */
[----:B------:R-:W3:Y:S01]  /*b410*/  S2UR UR46, SR_CTAID.X ;  /* 0x00000000002e79c3 */ /* 0x000ee20000002500 */
[----:B------:R-:W-:-:S02]  /*b420*/  UIADD3 UR17, UR8, 0x31810, URZ ;  /* 0x0003181008117890 */ /* 0x000fc4000fffe03f */
[----:B------:R-:W-:Y:S02]  /*b430*/  UIADD3 UR40, UR8, 0x16100, URZ ;  /* 0x0001610008287890 */ /* 0x000fe4000fffe03f */
[----:B------:R-:W-:Y:S02]  /*b440*/  UIADD3 UR32, UR8, 0x18100, URZ ;  /* 0x0001810008207890 */ /* 0x000fe4000fffe03f */
[----:B------:R-:W-:Y:S01]  /*b450*/  UIADD3 UR24, UR8, 0x1a100, URZ ;  /* 0x0001a10008187890 */ /* 0x000fe2000fffe03f */
[C---:B-1----:R-:W-:Y:S01]  /*b460*/  LEA R12, P1, R4.reuse, R10, 0x2 ;  /* 0x0000000a040c7211 */ /* 0x042fe200078210ff */
[----:B------:R-:W-:Y:S01]  /*b470*/  UMOV UR41, UR17 ;  /* 0x0000001100297c82 */ /* 0x000fe20008000000 */
[----:B------:R-:W-:Y:S01]  /*b480*/  UMOV UR35, UR19 ;  /* 0x0000001300237c82 */ /* 0x000fe20008000000 */
[----:B------:R-:W-:Y:S01]  /*b490*/  UMOV UR33, UR17 ;  /* 0x0000001100217c82 */ /* 0x000fe20008000000 */
[----:B------:R-:W-:Y:S01]  /*b4a0*/  LEA.HI.X R13, R4, R11, R13, 0x2, P1 ;  /* 0x0000000b040d7211 */ /* 0x000fe200008f140d */
[----:B------:R-:W-:Y:S01]  /*b4b0*/  UMOV UR26, 0xc0 ;  /* 0x000000c0001a7882 */ /* 0x000fe20000000000 */
[----:B------:R-:W1:Y:S01]  /*b4c0*/  LDC R11, c[0x0][0x280] ;  /* 0x0000a000ff0b7b82 */ /* 0x000e620000000800 */
[----:B------:R-:W-:Y:S01]  /*b4d0*/  R2UR UR22, R12 ;  /* 0x000000000c1672ca */ /* 0x000fe200000e0000 */
[----:B--2---:R-:W-:Y:S01]  /*b4e0*/  IMAD.MOV.U32 R4, RZ, RZ, R14 ;  /* 0x000000ffff047224 */ /* 0x004fe200078e000e */
[----:B------:R-:W-:Y:S01]  /*b4f0*/  R2UR UR23, R13 ;  /* 0x000000000d1772ca */ /* 0x000fe200000e0000 */
[----:B------:R-:W-:Y:S01]  /*b500*/  UMOV UR28, UR20 ;  /* 0x00000014001c7c82 */ /* 0x000fe20008000000 */
[----:B------:R-:W-:Y:S01]  /*b510*/  UMOV UR29, UR21 ;  /* 0x00000015001d7c82 */ /* 0x000fe20008000000 */
[----:B------:R-:W-:Y:S01]  /*b520*/  UMOV UR27, UR19 ;  /* 0x00000013001b7c82 */ /* 0x000fe20008000000 */
[C---:B------:R-:W-:Y:S01]  /*b530*/  IADD3 R5, P1, R4.reuse, 0xf0, RZ ;  /* 0x000000f004057810 */ /* 0x040fe20007f3e0ff */
[----:B------:R-:W-:Y:S01]  /*b540*/  UMOV UR25, UR17 ;  /* 0x0000001100197c82 */ /* 0x000fe20008000000 */
[----:B------:R-:W-:Y:S01]  /*b550*/  UIADD3 UR38, UR8, 0x2c100, URZ ;  /* 0x0002c10008267890 */ /* 0x000fe2000fffe03f */
[----:B------:R-:W-:Y:S01]  /*b560*/  IMAD.MOV.U32 R10, RZ, RZ, 0x1 ;  /* 0x00000001ff0a7424 */ /* 0x000fe200078e00ff */
[----:B------:R-:W-:Y:S01]  /*b570*/  R2UR UR10, R5 ;  /* 0x00000000050a72ca */ /* 0x000fe200000e0000 */
[----:B------:R-:W-:Y:S01]  /*b580*/  UIADD3 UR9, UR8, 0x31800, URZ ;  /* 0x0003180008097890 */ /* 0x000fe2000fffe03f */
[C---:B------:R-:W-:Y:S01]  /*b590*/  IADD3 R5, P2, R4.reuse, 0x2f0, RZ ;  /* 0x000002f004057810 */ /* 0x040fe20007f5e0ff */
[----:B------:R-:W-:Y:S01]  /*b5a0*/  UMOV UR47, 0x10 ;  /* 0x00000010002f7882 */ /* 0x000fe20000000000 */
[----:B------:R-:W-:Y:S01]  /*b5b0*/  UMOV UR39, UR17 ;  /* 0x0000001100277c82 */ /* 0x000fe20008000000 */
[----:B------:R-:W-:Y:S01]  /*b5c0*/  UMOV UR14, 0x0 ;  /* 0x00000000000e7882 */ /* 0x000fe20000000000 */
[----:B------:R-:W-:Y:S01]  /*b5d0*/  R2UR UR6, R5 ;  /* 0x00000000050672ca */ /* 0x000fe200000e0000 */
[----:B------:R-:W-:Y:S01]  /*b5e0*/  UMOV UR15, 0x10000000 ;  /* 0x10000000000f7882 */ /* 0x000fe20000000000 */
[----:B------:R-:W-:Y:S01]  /*b5f0*/  IADD3 R5, P3, R4, 0x3f0, RZ ;  /* 0x000003f004057810 */ /* 0x000fe20007f7e0ff */
[----:B------:R-:W-:-:S03]  /*b600*/  UMOV UR13, UR21 ;  /* 0x00000015000d7c82 */ /* 0x000fc60008000000 */
[----:B------:R-:W-:Y:S01]  /*b610*/  R2UR UR4, R5 ;  /* 0x00000000050472ca */ /* 0x000fe200000e0000 */
[----:B------:R-:W-:-:S04]  /*b620*/  IMAD.MOV.U32 R5, RZ, RZ, R15 ;  /* 0x000000ffff057224 */ /* 0x000fc800078e000f */
[----:B------:R-:W-:Y:S01]  /*b630*/  IMAD.X R9, RZ, RZ, R5, P1 ;  /* 0x000000ffff097224 */ /* 0x000fe200008e0605 */
[----:B-1----:R-:W-:-:S04]  /*b640*/  ISETP.GE.AND P1, PT, R11, 0x41, PT ;  /* 0x000000410b00780c */ /* 0x002fc80003f26270 */
[----:B------:R-:W-:Y:S01]  /*b650*/  R2UR UR11, R9 ;  /* 0x00000000090b72ca */ /* 0x000fe200000e0000 */
[----:B------:R-:W-:-:S05]  /*b660*/  IMAD.X R9, RZ, RZ, R5, P2 ;  /* 0x000000ffff097224 */ /* 0x000fca00010e0605 */
[----:B------:R-:W-:Y:S01]  /*b670*/  R2UR UR7, R9 ;  /* 0x00000000090772ca */ /* 0x000fe200000e0000 */
[----:B------:R-:W-:-:S05]  /*b680*/  IMAD.X R9, RZ, RZ, R5, P3 ;  /* 0x000000ffff097224 */ /* 0x000fca00018e0605 */
[----:B------:R-:W-:Y:S01]  /*b690*/  R2UR UR5, R9 ;  /* 0x00000000090572ca */ /* 0x000fe200000e0000 */
[----:B------:R-:W-:Y:S01]  /*b6a0*/  UTMALDG.4D [UR16], [UR10], desc[UR30] ;  /* 0x00001e100a0075b4 */ /* 0x000fe20008019000 */
[----:B------:R-:W-:Y:S01]  /*b6b0*/  IMAD.MOV.U32 R9, RZ, RZ, 0x14000 ;  /* 0x00014000ff097424 */ /* 0x000fe200078e00ff */
[----:B------:R1:W-:Y:S01]  /*b6c0*/  UTMALDG.4D [UR40], [UR10], desc[UR30] ;  /* 0x00001e280a0075b4 */ /* 0x0003e20008019000 */
[----:B------:R2:W-:Y:S01]  /*b6d0*/  UTMALDG.4D [UR32], [UR10], desc[UR30] ;  /* 0x00001e200a0075b4 */ /* 0x0005e20008019000 */
[----:B------:R3:W-:Y:S01]  /*b6e0*/  UTMALDG.4D [UR24], [UR10], desc[UR30] ;  /* 0x00001e180a0075b4 */ /* 0x0007e20008019000 */
[----:B------:R-:W-:Y:S01]  /*b6f0*/  UBLKCP.S.G [UR38], [UR22], UR47 ;  /* 0x00000026160073ba */ /* 0x000fe2000800022f */
[----:B------:R4:W-:Y:S01]  /*b700*/  SYNCS.ARRIVE.TRANS64 RZ, [R8+URZ+0x31800], R9 ;  /* 0x0318000908ff79a7 */ /* 0x0009e2000800003f */
[----:B-1----:R-:W-:Y:S01]  /*b710*/  UIADD3 UR40, UR8, 0x2800, URZ ;  /* 0x0000280008287890 */ /* 0x002fe2000fffe03f */
[----:B------:R-:W-:Y:S01]  /*b720*/  UMOV UR44, UR12 ;  /* 0x0000000c002c7c82 */ /* 0x000fe20008000000 */
[----:B------:R-:W-:Y:S01]  /*b730*/  UMOV UR41, UR9 ;  /* 0x0000000900297c82 */ /* 0x000fe20008000000 */
[----:B--2---:R-:W-:Y:S01]  /*b740*/  UIADD3 UR32, UR8, 0x5000, URZ ;  /* 0x0000500008207890 */ /* 0x004fe2000fffe03f */
[----:B----4-:R-:W-:Y:S01]  /*b750*/  IMAD.MOV.U32 R9, RZ, RZ, RZ ;  /* 0x000000ffff097224 */ /* 0x010fe200078e00ff */
[----:B------:R-:W-:Y:S01]  /*b760*/  UMOV UR36, UR12 ;  /* 0x0000000c00247c82 */ /* 0x000fe20008000000 */
[----:B------:R-:W-:Y:S01]  /*b770*/  UMOV UR33, UR9 ;  /* 0x0000000900217c82 */ /* 0x000fe20008000000 */
[----:B---3--:R-:W-:-:S02]  /*b780*/  UIMAD UR11, UR46, 0x50, URZ ;  /* 0x000000502e0b78a4 */ /* 0x008fc4000f8e023f */
[----:B------:R-:W-:Y:S01]  /*b790*/  UIADD3 UR24, UR8, 0x7800, URZ ;  /* 0x0000780008187890 */ /* 0x000fe2000fffe03f */
[----:B------:R-:W-:Y:S01]  /*b7a0*/  UMOV UR10, UR18 ;  /* 0x00000012000a7c82 */ /* 0x000fe20008000000 */
[----:B------:R-:W-:Y:S01]  /*b7b0*/  UMOV UR28, UR12 ;  /* 0x0000000c001c7c82 */ /* 0x000fe20008000000 */
[----:B------:R-:W-:Y:S02]  /*b7c0*/  UMOV UR25, UR9 ;  /* 0x0000000900197c82 */ /* 0x000fe40008000000 */
[----:B------:R-:W-:Y:S01]  /*b7d0*/  UMOV UR43, UR11 ;  /* 0x0000000b002b7c82 */ /* 0x000fe20008000000 */
[----:B------:R-:W-:Y:S01]  /*b7e0*/  UMOV UR35, UR11 ;  /* 0x0000000b00237c82 */ /* 0x000fe20008000000 */
[----:B------:R1:W-:Y:S01]  /*b7f0*/  UTMALDG.4D [UR8], [UR6], desc[UR14] ;  /* 0x00000e08060075b4 */ /* 0x0003e20008019000 */
[----:B------:R-:W-:Y:S01]  /*b800*/  UMOV UR27, UR11 ;  /* 0x0000000b001b7c82 */ /* 0x000fe20008000000 */
[----:B------:R2:W-:Y:S01]  /*b810*/  UTMALDG.4D [UR40], [UR6], desc[UR14] ;  /* 0x00000e28060075b4 */ /* 0x0005e20008019000 */
[----:B------:R3:W-:Y:S01]  /*b820*/  UTMALDG.4D [UR32], [UR6], desc[UR14] ;  /* 0x00000e20060075b4 */ /* 0x0007e20008019000 */
[----:B------:R4:W-:Y:S01]  /*b830*/  UTMALDG.4D [UR24], [UR6], desc[UR14] ;  /* 0x00000e18060075b4 */ /* 0x0009e20008019000 */
[----:B-1----:R-:W-:Y:S01]  /*b840*/  UMOV UR10, 0xc0 ;  /* 0x000000c0000a7882 */ /* 0x002fe20000000000 */
[----:B--2---:R-:W-:Y:S01]  /*b850*/  UIADD3 UR40, UR8, 0xa000, URZ ;  /* 0x0000a00008287890 */ /* 0x004fe2000fffe03f */
[----:B------:R-:W-:Y:S01]  /*b860*/  UMOV UR42, UR18 ;  /* 0x00000012002a7c82 */ /* 0x000fe20008000000 */
[----:B---3--:R-:W-:-:S07]  /*b870*/  UIADD3 UR32, UR8, 0xc800, URZ ;  /* 0x0000c80008207890 */ /* 0x008fce000fffe03f */
[----:B------:R1:W-:Y:S01]  /*b880*/  UTMALDG.4D [UR40], [UR4], desc[UR14] ;  /* 0x00000e28040075b4 */ /* 0x0003e20008019000 */
[----:B------:R-:W-:Y:S01]  /*b890*/  UMOV UR34, 0x40 ;  /* 0x0000004000227882 */ /* 0x000fe20000000000 */
[----:B----4-:R-:W-:Y:S01]  /*b8a0*/  UIADD3 UR24, UR8, 0xf000, URZ ;  /* 0x0000f00008187890 */ /* 0x010fe2000fffe03f */
[----:B------:R1:W-:Y:S01]  /*b8b0*/  UTMALDG.4D [UR32], [UR4], desc[UR14] ;  /* 0x00000e20040075b4 */ /* 0x0003e20008019000 */
[----:B------:R-:W-:Y:S01]  /*b8c0*/  UIADD3 UR8, UR8, 0x11800, URZ ;  /* 0x0001180008087890 */ /* 0x000fe2000fffe03f */
[----:B------:R-:W-:-:S06]  /*b8d0*/  UMOV UR26, 0x80 ;  /* 0x00000080001a7882 */ /* 0x000fcc0000000000 */
[----:B------:R1:W-:Y:S02]  /*b8e0*/  UTMALDG.4D [UR24], [UR4], desc[UR14] ;  /* 0x00000e18040075b4 */ /* 0x0003e40008019000 */
[----:B------:R1:W-:Y:S02]  /*b8f0*/  UTMALDG.4D [UR8], [UR4], desc[UR14] ;  /* 0x00000e08040075b4 */ /* 0x0003e40008019000 */
[----:B-1----:R-:W-:Y:S05]  /*b900*/  @!P1 BRA `(.L_x_30) ;  /* 0x00000008001c9947 */ /* 0x002fea0003800000 */
[----:B------:R-:W1:Y:S01]  /*b910*/  S2R R16, SR_TID.X ;  /* 0x0000000000107919 */ /* 0x000e620000002100 */
[----:B------:R-:W2:Y:S01]  /*b920*/  LDC.64 R4, c[0x0][0x728] ;  /* 0x0001ca00ff047b82 */ /* 0x000ea20000000a00 */
[----:B------:R-:W-:Y:S02]  /*b930*/  VIADD R11, R11, 0x3f ;  /* 0x0000003f0b0b7836 */ /* 0x000fe40000000000 */
[----:B------:R-:W-:Y:S02]  /*b940*/  IMAD.MOV.U32 R10, RZ, RZ, 0x1 ;  /* 0x00000001ff0a7424 */ /* 0x000fe400078e00ff */
[----:B------:R-:W-:Y:S01]  /*b950*/  IMAD.MOV.U32 R9, RZ, RZ, RZ ;  /* 0x000000ffff097224 */ /* 0x000fe200078e00ff */
[----:B------:R-:W-:Y:S01]  /*b960*/  SHF.R.S32.HI R6, RZ, 0x1f, R11 ;  /* 0x0000001fff067819 */ /* 0x000fe2000001140b */
[----:B------:R-:W-:Y:S02]  /*b970*/  IMAD.MOV.U32 R17, RZ, RZ, RZ ;  /* 0x000000ffff117224 */ /* 0x000fe400078e00ff */
[----:B------:R-:W-:Y:S01]  /*b980*/  IMAD.MOV.U32 R18, RZ, RZ, RZ ;  /* 0x000000ffff127224 */ /* 0x000fe200078e00ff */
[----:B------:R-:W-:-:S02]  /*b990*/  LEA.HI R6, R6, R11, RZ, 0x6 ;  /* 0x0000000b06067211 */ /* 0x000fc400078f30ff */
[----:B------:R-:W-:Y:S02]  /*b9a0*/  IADD3 R11, P1, R12, 0x100, RZ ;  /* 0x000001000c0b7810 */ /* 0x000fe40007f3e0ff */
[----:B------:R-:W-:Y:S01]  /*b9b0*/  LEA.HI.SX32 R15, R6, 0xffffffff, 0x1a ;  /* 0xffffffff060f7811 */ /* 0x000fe200078fd2ff */
[----:B------:R-:W-:Y:S02]  /*b9c0*/  IMAD.MOV.U32 R6, RZ, RZ, 0x1 ;  /* 0x00000001ff067424 */ /* 0x000fe400078e00ff */
[----:B------:R-:W-:Y:S01]  /*b9d0*/  IMAD.X R13, RZ, RZ, R13, P1 ;  /* 0x000000ffff0d7224 */ /* 0x000fe200008e060d */
[----:B--2---:R-:W-:-:S04]  /*b9e0*/  LEA R12, P2, R2, R4, 0x2 ;  /* 0x00000004020c7211 */ /* 0x004fc800078410ff */
[----:B------:R-:W-:Y:S02]  /*b9f0*/  LEA.HI.X R14, R2, R5, R7, 0x2, P2 ;  /* 0x00000005020e7211 */ /* 0x000fe400010f1407 */
[----:B-1----:R-:W-:-:S07]  /*ba00*/  LOP3.LUT R16, R16, 0x1f, RZ, 0xc0, !PT ;  /* 0x0000001f10107812 */ /* 0x002fce00078ec0ff */
.L_x_35:
[----:B------:R-:W-:-:S04]  /*ba10*/  SHF.L.U32 R5, R10, 0x1f, RZ ;  /* 0x0000001f0a057819 */ /* 0x000fc800000006ff */
[----:B-1----:R-:W1:Y:S02]  /*ba20*/  SYNCS.PHASECHK.TRANS64.TRYWAIT P1, [R8+URZ+0x31838], R5 ;  /* 0x03183805080075a7 */ /* 0x002e64000802017f */
[----:B-12--5:R-:W-:Y:S05]  /*ba30*/  @!P1 BRA `(.L_x_31) ;  /* 0x0000000c00a49947 */ /* 0x026fea0003800000 */
.L_x_47:
[----:B------:R-:W-:Y:S05]  /*ba40*/  @P0 BRA `(.L_x_32) ;  /* 0x0000000000140947 */ /* 0x000fea0003800000 */
[----:B------:R-:W-:Y:S01]  /*ba50*/  ISETP.NE.AND P1, PT, R16, RZ, PT ;  /* 0x000000ff1000720c */ /* 0x000fe20003f25270 */
[----:B-1----:R-:W-:-:S04]  /*ba60*/  IMAD.MOV.U32 R5, RZ, RZ, 0x8100 ;  /* 0x00008100ff057424 */ /* 0x002fc800078e00ff */
[----:B------:R2:W-:Y:S08]  /*ba70*/  SYNCS.ARRIVE.TRANS64 RZ, [R8+URZ+0x31830], R5 ;  /* 0x0318300508ff79a7 */ /* 0x0005f0000800003f */
[----:B------:R-:W-:Y:S05]  /*ba80*/  @!P1 BRA `(.L_x_32) ;  /* 0x0000000000049947 */ /* 0x000fea0003800000 */
[----:B------:R-:W-:Y:S01]  /*ba90*/  BPT.TRAP 0x1 ;  /* 0x000000040000795c */ /* 0x000fe20000300000 */
.L_x_32:
[----:B------:R3:W-:Y:S02]  /*baa0*/  STL.64 [R1+0x8], R2 ;  /* 0x0000080201007387 */ /* 0x0007e40000100a00 */
[----:B---3--:R-:W3:Y:S02]  /*bab0*/  LDC.64 R2, c[0x0][0x198] ;  /* 0x00006600ff027b82 */ /* 0x008ee40000000a00 */
[----:B---3--:R-:W-:-:S05]  /*bac0*/  IMAD.MOV.U32 R4, RZ, RZ, R2 ;  /* 0x000000ffff047224 */ /* 0x008fca00078e0002 */
[----:B-12---:R-:W-:-:S04]  /*bad0*/  IADD3 R5, P1, R4, 0x1f0, RZ ;  /* 0x000001f004057810 */ /* 0x006fc80007f3e0ff */
[----:B------:R-:W-:Y:S01]  /*bae0*/  R2UR UR6, R5 ;  /* 0x00000000050672ca */ /* 0x000fe200000e0000 */
[----:B------:R-:W-:Y:S02]  /*baf0*/  IMAD.MOV.U32 R5, RZ, RZ, R3 ;  /* 0x000000ffff057224 */ /* 0x000fe400078e0003 */
[----:B------:R1:W5:Y:S01]  /*bb00*/  LDL.LU.64 R2, [R1+0x8] ;  /* 0x0000080001027983 */ /* 0x0003620000300a00 */
[----:B------:R-:W-:Y:S01]  /*bb10*/  R2UR UR10, R8 ;  /* 0x00000000080a72ca */ /* 0x000fe200000e0000 */
[----:B------:R-:W-:Y:S01]  /*bb20*/  IMAD.X R19, RZ, RZ, R5, P1 ;  /* 0x000000ffff137224 */ /* 0x000fe200008e0605 */
[----:B------:R-:W-:Y:S01]  /*bb30*/  R2UR UR19, R9 ;  /* 0x00000000091372ca */ /* 0x000fe200000e0000 */
[----:B------:R-:W-:Y:S01]  /*bb40*/  VIADD R18, R18, 0x1 ;  /* 0x0000000112127836 */ /* 0x000fe20000000000 */
[----:B------:R-:W-:Y:S01]  /*bb50*/  UMOV UR8, 0x0 ;  /* 0x0000000000087882 */ /* 0x000fe20000000000 */
[----:B------:R-:W-:Y:S01]  /*bb60*/  UMOV UR9, 0x14f00000 ;  /* 0x14f0000000097882 */ /* 0x000fe20000000000 */
[----:B------:R-:W-:Y:S01]  /*bb70*/  R2UR UR7, R19 ;  /* 0x00000000130772ca */ /* 0x000fe200000e0000 */
[----:B------:R-:W-:Y:S01]  /*bb80*/  UMOV UR18, URZ ;  /* 0x0000003f00127c82 */ /* 0x000fe20008000000 */
[----:B------:R-:W-:Y:S01]  /*bb90*/  ISETP.NE.AND P1, PT, R18, 0x2, PT ;  /* 0x000000021200780c */ /* 0x000fe20003f25270 */
[----:B------:R-:W-:Y:S01]  /*bba0*/  UMOV UR34, 0x40 ;  /* 0x0000004000227882 */ /* 0x000fe20000000000 */
[----:B------:R-:W-:Y:S01]  /*bbb0*/  R2UR UR4, R12 ;  /* 0x000000000c0472ca */ /* 0x000fe200000e0000 */
[----:B------:R-:W-:Y:S01]  /*bbc0*/  UMOV UR36, UR20 ;  /* 0x0000001400247c82 */ /* 0x000fe20008000000 */
[----:B------:R-:W-:Y:S01]  /*bbd0*/  R2UR UR5, R14 ;  /* 0x000000000e0572ca */ /* 0x000fe200000e0000 */
[----:B------:R-:W-:Y:S01]  /*bbe0*/  UIADD3 UR16, UR10, 0x24100, URZ ;  /* 0x000241000a107890 */ /* 0x000fe2000fffe03f */
[----:B------:R-:W-:Y:S01]  /*bbf0*/  SEL R19, RZ, 0x1, P1 ;  /* 0x00000001ff137807 */ /* 0x000fe20000800000 */
[----:B------:R-:W-:Y:S01]  /*bc00*/  UIADD3 UR17, UR10, 0x31830, URZ ;  /* 0x000318300a117890 */ /* 0x000fe2000fffe03f */
[----:B------:R-:W-:Y:S01]  /*bc10*/  SEL R18, R18, RZ, P1 ;  /* 0x000000ff12127207 */ /* 0x000fe20000800000 */
[----:B------:R-:W-:Y:S01]  /*bc20*/  UIADD3 UR32, UR10, 0x26100, URZ ;  /* 0x000261000a207890 */ /* 0x000fe2000fffe03f */
[----:B------:R-:W-:Y:S01]  /*bc30*/  LOP3.LUT R6, R6, R19, RZ, 0x3c, !PT ;  /* 0x0000001306067212 */ /* 0x000fe200078e3cff */
[----:B------:R-:W-:Y:S01]  /*bc40*/  UIADD3 UR24, UR10, 0x28100, URZ ;  /* 0x000281000a187890 */ /* 0x000fe2000fffe03f */
[----:B------:R-:W-:Y:S01]  /*bc50*/  ISETP.NE.AND P2, PT, R21, RZ, PT ;  /* 0x000000ff1500720c */ /* 0x000fe20003f45270 */
[----:B------:R-:W-:Y:S01]  /*bc60*/  UMOV UR37, UR21 ;  /* 0x0000001500257c82 */ /* 0x000fe20008000000 */
[----:B------:R-:W-:Y:S01]  /*bc70*/  UMOV UR35, UR19 ;  /* 0x0000001300237c82 */ /* 0x000fe20008000000 */
[----:B------:R-:W-:Y:S01]  /*bc80*/  UMOV UR33, UR17 ;  /* 0x0000001100217c82 */ /* 0x000fe20008000000 */
[----:B------:R2:W-:Y:S01]  /*bc90*/  UTMALDG.4D [UR16], [UR6], desc[UR8] ;  /* 0x00000810060075b4 */ /* 0x0005e20008019000 */
[----:B------:R-:W-:Y:S01]  /*bca0*/  UMOV UR26, 0x80 ;  /* 0x00000080001a7882 */ /* 0x000fe20000000000 */
[----:B------:R-:W-:Y:S01]  /*bcb0*/  UMOV UR28, UR20 ;  /* 0x00000014001c7c82 */ /* 0x000fe20008000000 */
[----:B------:R-:W-:Y:S01]  /*bcc0*/  UMOV UR29, UR21 ;  /* 0x00000015001d7c82 */ /* 0x000fe20008000000 */
[----:B------:R-:W-:Y:S01]  /*bcd0*/  UMOV UR27, UR19 ;  /* 0x00000013001b7c82 */ /* 0x000fe20008000000 */
[----:B------:R-:W-:Y:S01]  /*bce0*/  UMOV UR25, UR17 ;  /* 0x0000001100197c82 */ /* 0x000fe20008000000 */
[----:B------:R-:W-:Y:S01]  /*bcf0*/  IMAD R19, R18, 0x8, R8 ;  /* 0x0000000812137824 */ /* 0x000fe200078e0208 */
[----:B------:R-:W-:Y:S01]  /*bd00*/  SHF.L.U32 R20, R6, 0x1f, RZ ;  /* 0x0000001f06147819 */ /* 0x000fe200000006ff */
[----:B------:R1:W-:Y:S01]  /*bd10*/  UTMALDG.4D [UR32], [UR6], desc[UR8] ;  /* 0x00000820060075b4 */ /* 0x0003e20008019000 */
[----:B------:R-:W-:Y:S01]  /*bd20*/  UMOV UR13, 0x10 ;  /* 0x00000010000d7882 */ /* 0x000fe20000000000 */
[----:B------:R-:W-:Y:S01]  /*bd30*/  UMOV UR11, UR17 ;  /* 0x00000011000b7c82 */ /* 0x000fe20008000000 */
[----:B------:R1:W-:Y:S01]  /*bd40*/  UTMALDG.4D [UR24], [UR6], desc[UR8] ;  /* 0x00000818060075b4 */ /* 0x0003e20008019000 */
[----:B--2---:R-:W-:-:S02]  /*bd50*/  UIADD3 UR16, UR10, 0x2a100, URZ ;  /* 0x0002a1000a107890 */ /* 0x004fc4000fffe03f */
[----:B------:R-:W-:Y:S01]  /*bd60*/  UIADD3 UR10, UR10, 0x2c300, URZ ;  /* 0x0002c3000a0a7890 */ /* 0x000fe2000fffe03f */
[----:B------:R-:W-:-:S06]  /*bd70*/  UMOV UR18, 0xc0 ;  /* 0x000000c000127882 */ /* 0x000fcc0000000000 */
[----:B------:R1:W-:Y:S02]  /*bd80*/  UTMALDG.4D [UR16], [UR6], desc[UR8] ;  /* 0x00000810060075b4 */ /* 0x0003e40008019000 */
[----:B------:R1:W-:Y:S01]  /*bd90*/  UBLKCP.S.G [UR10], [UR4], UR13 ;  /* 0x0000000a040073ba */ /* 0x0003e2000800020d */
[----:B------:R-:W2:Y:S02]  /*bda0*/  SYNCS.PHASECHK.TRANS64.TRYWAIT P1, [R19+URZ+0x31820], R20 ;  /* 0x03182014130075a7 */ /* 0x000ea4000802017f */
[----:B-12---:R-:W-:Y:S05]  /*bdb0*/  @!P1 BRA `(.L_x_33) ;  /* 0x0000000800d89947 */ /* 0x006fea0003800000 */
.L_x_49:
[----:B------:R-:W-:Y:S01]  /*bdc0*/  LOP3.LUT R10, R10, 0x1, RZ, 0x3c, !PT ;  /* 0x000000010a0a7812 */ /* 0x000fe200078e3cff */
[----:B------:R-:W-:Y:S06]  /*bdd0*/  @P2 BRA `(.L_x_34) ;  /* 0x0000000000142947 */ /* 0x000fec0003800000 */
[----:B------:R-:W-:Y:S01]  /*bde0*/  ISETP.NE.AND P1, PT, R16, RZ, PT ;  /* 0x000000ff1000720c */ /* 0x000fe20003f25270 */
[----:B-1----:R-:W-:-:S04]  /*bdf0*/  IMAD.MOV.U32 R20, RZ, RZ, 0x8100 ;  /* 0x00008100ff147424 */ /* 0x002fc800078e00ff */
[----:B------:R2:W-:Y:S08]  /*be00*/  SYNCS.ARRIVE.TRANS64 RZ, [R19+URZ+0x31810], R20 ;  /* 0x0318101413ff79a7 */ /* 0x0005f0000800003f */
[----:B------:R-:W-:Y:S05]  /*be10*/  @!P1 BRA `(.L_x_34) ;  /* 0x0000000000049947 */ /* 0x000fea0003800000 */
[----:B------:R-:W-:Y:S01]  /*be20*/  BPT.TRAP 0x1 ;  /* 0x000000040000795c */ /* 0x000fe20000300000 */
.L_x_34:
[----:B------:R-:W-:Y:S01]  /*be30*/  R2UR UR43, R9 ;  /* 0x00000000092b72ca */ /* 0x000fe200000e0000 */
[--C-:B------:R-:W-:Y:S01]  /*be40*/  IMAD R9, R18, 0x8000, R8.reuse ;  /* 0x0000800012097824 */ /* 0x100fe200078e0208 */
[----:B------:R-:W-:Y:S01]  /*be50*/  R2UR UR41, R19 ;  /* 0x00000000132972ca */ /* 0x000fe200000e0000 */
[----:B------:R-:W-:Y:S01]  /*be60*/  VIADD R17, R17, 0x1 ;  /* 0x0000000111117836 */ /* 0x000fe20000000000 */
[----:B------:R-:W-:Y:S01]  /*be70*/  R2UR UR14, R11 ;  /* 0x000000000b0e72ca */ /* 0x000fe200000e0000 */
[----:B------:R-:W-:Y:S01]  /*be80*/  UMOV UR6, 0x0 ;  /* 0x0000000000067882 */ /* 0x000fe20000000000 */
[----:B------:R-:W-:Y:S01]  /*be90*/  R2UR UR16, R9 ;  /* 0x00000000091072ca */ /* 0x000fe200000e0000 */
[----:B------:R-:W-:Y:S01]  /*bea0*/  UMOV UR7, 0x14f00000 ;  /* 0x14f0000000077882 */ /* 0x000fe20000000000 */
[----:B------:R-:W-:Y:S01]  /*beb0*/  IADD3 R9, P1, R4, 0xf0, RZ ;  /* 0x000000f004097810 */ /* 0x000fe20007f3e0ff */
[----:B------:R-:W-:Y:S01]  /*bec0*/  UMOV UR42, URZ ;  /* 0x0000003f002a7c82 */ /* 0x000fe20008000000 */
[----:B------:R-:W-:Y:S01]  /*bed0*/  R2UR UR15, R13 ;  /* 0x000000000d0f72ca */ /* 0x000fe200000e0000 */
[----:B------:R-:W-:Y:S01]  /*bee0*/  UMOV UR44, UR20 ;  /* 0x00000014002c7c82 */ /* 0x000fe20008000000 */
[----:B------:R-:W-:Y:S01]  /*bef0*/  R2UR UR4, R9 ;  /* 0x00000000090472ca */ /* 0x000fe200000e0000 */
[----:B------:R-:W-:Y:S01]  /*bf00*/  IMAD.X R9, RZ, RZ, R5, P1 ;  /* 0x000000ffff097224 */ /* 0x000fe200008e0605 */
[----:B------:R-:W-:Y:S01]  /*bf10*/  UIADD3 UR43, UR43, 0x40, URZ ;  /* 0x000000402b2b7890 */ /* 0x000fe2000fffe03f */
[----:B------:R-:W-:Y:S01]  /*bf20*/  ISETP.GE.AND P1, PT, R17, R15, PT ;  /* 0x0000000f1100720c */ /* 0x000fe20003f26270 */
[----:B------:R-:W-:Y:S01]  /*bf30*/  UIADD3 UR41, UR41, 0x31810, URZ ;  /* 0x0003181029297890 */ /* 0x000fe2000fffe03f */
[----:B------:R-:W-:Y:S01]  /*bf40*/  IADD3 R12, P3, R12, 0x100, RZ ;  /* 0x000001000c0c7810 */ /* 0x000fe20007f7e0ff */
[----:B------:R-:W-:Y:S01]  /*bf50*/  UMOV UR45, UR21 ;  /* 0x00000015002d7c82 */ /* 0x000fe20008000000 */
[----:B------:R-:W-:Y:S01]  /*bf60*/  R2UR UR5, R9 ;  /* 0x00000000090572ca */ /* 0x000fe200000e0000 */
[----:B------:R-:W-:Y:S01]  /*bf70*/  IMAD R9, R18, 0x100, R8 ;  /* 0x0000010012097824 */ /* 0x000fe200078e0208 */
[----:B------:R-:W-:Y:S01]  /*bf80*/  UIADD3 UR40, UR16, 0x14100, URZ ;  /* 0x0001410010287890 */ /* 0x000fe2000fffe03f */
[----:B------:R-:W-:Y:S01]  /*bf90*/  IADD3 R11, P2, R11, 0x100, RZ ;  /* 0x000001000b0b7810 */ /* 0x000fe20007f5e0ff */
[----:B------:R-:W-:Y:S01]  /*bfa0*/  UIADD3 UR32, UR16, 0x16100, URZ ;  /* 0x0001610010207890 */ /* 0x000fe2000fffe03f */
[----:B------:R-:W-:Y:S01]  /*bfb0*/  IMAD.X R14, RZ, RZ, R14, P3 ;  /* 0x000000ffff0e7224 */ /* 0x000fe200018e060e */
[----:B------:R-:W-:Y:S01]  /*bfc0*/  R2UR UR8, R9 ;  /* 0x00000000090872ca */ /* 0x000fe200000e0000 */
[----:B------:R-:W-:Y:S01]  /*bfd0*/  UIADD3 UR24, UR16, 0x18100, URZ ;  /* 0x0001810010187890 */ /* 0x000fe2000fffe03f */
[----:B------:R-:W-:Y:S01]  /*bfe0*/  IMAD.U32 R9, RZ, RZ, UR43 ;  /* 0x0000002bff097e24 */ /* 0x000fe2000f8e00ff */
[----:B------:R-:W-:Y:S01]  /*bff0*/  UIADD3 UR16, UR16, 0x1a100, URZ ;  /* 0x0001a10010107890 */ /* 0x000fe2000fffe03f */
[----:B------:R-:W-:Y:S01]  /*c000*/  IMAD.X R13, RZ, RZ, R13, P2 ;  /* 0x000000ffff0d7224 */ /* 0x000fe200010e060d */
[----:B------:R-:W-:Y:S01]  /*c010*/  UMOV UR34, 0x40 ;  /* 0x0000004000227882 */ /* 0x000fe20000000000 */
[----:B------:R-:W-:Y:S01]  /*c020*/  UMOV UR36, UR20 ;  /* 0x0000001400247c82 */ /* 0x000fe20008000000 */
[----:B------:R-:W-:Y:S01]  /*c030*/  UMOV UR37, UR21 ;  /* 0x0000001500257c82 */ /* 0x000fe20008000000 */
[----:B------:R-:W-:Y:S01]  /*c040*/  UMOV UR33, UR41 ;  /* 0x0000002900217c82 */ /* 0x000fe20008000000 */
[----:B------:R-:W-:Y:S01]  /*c050*/  UMOV UR35, UR43 ;  /* 0x0000002b00237c82 */ /* 0x000fe20008000000 */
[----:B------:R-:W-:Y:S01]  /*c060*/  UMOV UR26, 0x80 ;  /* 0x00000080001a7882 */ /* 0x000fe20000000000 */
[----:B------:R-:W-:Y:S01]  /*c070*/  UMOV UR28, UR20 ;  /* 0x00000014001c7c82 */ /* 0x000fe20008000000 */
[----:B------:R-:W-:Y:S01]  /*c080*/  UMOV UR29, UR21 ;  /* 0x00000015001d7c82 */ /* 0x000fe20008000000 */
[----:B------:R-:W-:Y:S01]  /*c090*/  UIADD3 UR8, UR8, 0x2c100, URZ ;  /* 0x0002c10008087890 */ /* 0x000fe2000fffe03f */
[----:B------:R3:W-:Y:S01]  /*c0a0*/  UTMALDG.4D [UR40], [UR4], desc[UR6] ;  /* 0x00000628040075b4 */ /* 0x0007e20008019000 */
[----:B------:R-:W-:Y:S01]  /*c0b0*/  UMOV UR25, UR41 ;  /* 0x0000002900197c82 */ /* 0x000fe20008000000 */
[----:B------:R-:W-:Y:S01]  /*c0c0*/  UMOV UR27, UR43 ;  /* 0x0000002b001b7c82 */ /* 0x000fe20008000000 */
[----:B------:R-:W-:Y:S01]  /*c0d0*/  UMOV UR18, 0xc0 ;  /* 0x000000c000127882 */ /* 0x000fe20000000000 */
[----:B------:R-:W-:Y:S01]  /*c0e0*/  UMOV UR17, UR41 ;  /* 0x0000002900117c82 */ /* 0x000fe20008000000 */
[----:B------:R-:W-:Y:S01]  /*c0f0*/  UMOV UR19, UR43 ;  /* 0x0000002b00137c82 */ /* 0x000fe20008000000 */
[----:B------:R-:W-:Y:S01]  /*c100*/  UMOV UR10, 0x10 ;  /* 0x00000010000a7882 */ /* 0x000fe20000000000 */
[----:B------:R-:W-:Y:S01]  /*c110*/  UMOV UR9, UR41 ;  /* 0x0000002900097c82 */ /* 0x000fe20008000000 */
[----:B------:R3:W-:Y:S01]  /*c120*/  UTMALDG.4D [UR32], [UR4], desc[UR6] ;  /* 0x00000620040075b4 */ /* 0x0007e20008019000 */
[----:B------:R3:W-:Y:S01]  /*c130*/  UTMALDG.4D [UR24], [UR4], desc[UR6] ;  /* 0x00000618040075b4 */ /* 0x0007e20008019000 */
[----:B------:R3:W-:Y:S01]  /*c140*/  UTMALDG.4D [UR16], [UR4], desc[UR6] ;  /* 0x00000610040075b4 */ /* 0x0007e20008019000 */
[----:B------:R3:W-:Y:S02]  /*c150*/  UBLKCP.S.G [UR8], [UR14], UR10 ;  /* 0x000000080e0073ba */ /* 0x0007e4000800020a */
[----:B---3--:R-:W-:Y:S05]  /*c160*/  @!P1 BRA `(.L_x_35) ;  /* 0xfffffff800289947 */ /* 0x008fea000383ffff */
[----:B------:R-:W-:-:S07]  /*c170*/  VIADD R18, R18, 0x1 ;  /* 0x0000000112127836 */ /* 0x000fce0000000000 */
.L_x_30:
[----:B------:R-:W-:-:S04]  /*c180*/  SHF.L.U32 R11, R10, 0x1f, RZ ;  /* 0x0000001f0a0b7819 */ /* 0x000fc800000006ff */
[----:B------:R-:W3:Y:S02]  /*c190*/  SYNCS.PHASECHK.TRANS64.TRYWAIT P1, [R8+URZ+0x31838], R11 ;  /* 0x0318380b080075a7 */ /* 0x000ee4000802017f */
[----:B---3--:R-:W-:Y:S05]  /*c1a0*/  @!P1 BRA `(.L_x_36) ;  /* 0x0000000400f49947 */ /* 0x008fea0003800000 */
.L_x_50:
[----:B------:R-:W-:Y:S05]  /*c1b0*/  @P0 BRA `(.L_x_37) ;  /* 0x0000000000180947 */ /* 0x000fea0003800000 */
[----:B------:R-:W4:Y:S01]  /*c1c0*/  S2R R12, SR_TID.X ;  /* 0x00000000000c7919 */ /* 0x000f220000002100 */
[----:B---3--:R-:W-:-:S04]  /*c1d0*/  IMAD.MOV.U32 R11, RZ, RZ, 0x8100 ;  /* 0x00008100ff0b7424 */ /* 0x008fc800078e00ff */
[----:B------:R3:W-:Y:S01]  /*c1e0*/  SYNCS.ARRIVE.TRANS64 RZ, [R8+URZ+0x31830], R11 ;  /* 0x0318300b08ff79a7 */ /* 0x0007e2000800003f */
[----:B----4-:R-:W-:-:S13]  /*c1f0*/  LOP3.LUT P0, RZ, R12, 0x1f, RZ, 0xc0, !PT ;  /* 0x0000001f0cff7812 */ /* 0x010fda000780c0ff */
[----:B---3--:R-:W-:Y:S05]  /*c200*/  @!P0 BRA `(.L_x_37) ;  /* 0x0000000000048947 */ /* 0x008fea0003800000 */
[----:B------:R-:W-:Y:S01]  /*c210*/  BPT.TRAP 0x1 ;  /* 0x000000040000795c */ /* 0x000fe20000300000 */
.L_x_37:
[----:B------:R-:W4:Y:S01]  /*c220*/  LDC.64 R12, c[0x0][0x728] ;  /* 0x0001ca00ff0c7b82 */ /* 0x000f220000000a00 */
[C---:B-----5:R-:W-:Y:S01]  /*c230*/  IADD3 R2, P0, R9.reuse, R2, RZ ;  /* 0x0000000209027210 */ /* 0x060fe20007f1e0ff */
[----:B------:R-:W-:Y:S01]  /*c240*/  UMOV UR6, 0x0 ;  /* 0x0000000000067882 */ /* 0x000fe20000000000 */
[----:B------:R-:W-:Y:S01]  /*c250*/  R2UR UR8, R8 ;  /* 0x00000000080872ca */ /* 0x000fe200000e0000 */
[----:B------:R-:W-:Y:S01]  /*c260*/  UMOV UR7, 0x14f00000 ;  /* 0x14f0000000077882 */ /* 0x000fe20000000000 */
[C---:B------:R-:W-:Y:S01]  /*c270*/  LEA.HI.X.SX32 R7, R9.reuse, R7, 0x1, P0 ;  /* 0x0000000709077211 */ /* 0x040fe200000f0eff */
[----:B------:R-:W-:Y:S01]  /*c280*/  UMOV UR42, URZ ;  /* 0x0000003f002a7c82 */ /* 0x000fe20008000000 */
[----:B------:R-:W-:Y:S01]  /*c290*/  R2UR UR43, R9 ;  /* 0x00000000092b72ca */ /* 0x000fe200000e0000 */
[----:B------:R-:W-:Y:S01]  /*c2a0*/  UMOV UR44, UR20 ;  /* 0x00000014002c7c82 */ /* 0x000fe20008000000 */
[----:B------:R-:W-:Y:S01]  /*c2b0*/  UMOV UR45, UR21 ;  /* 0x00000015002d7c82 */ /* 0x000fe20008000000 */
[----:B------:R-:W-:Y:S01]  /*c2c0*/  UMOV UR34, 0x40 ;  /* 0x0000004000227882 */ /* 0x000fe20000000000 */
[----:B------:R-:W-:Y:S01]  /*c2d0*/  UMOV UR36, UR20 ;  /* 0x0000001400247c82 */ /* 0x000fe20008000000 */
[----:B------:R-:W-:Y:S01]  /*c2e0*/  UMOV UR37, UR21 ;  /* 0x0000001500257c82 */ /* 0x000fe20008000000 */
[----:B------:R-:W-:Y:S01]  /*c2f0*/  UMOV UR26, 0x80 ;  /* 0x00000080001a7882 */ /* 0x000fe20000000000 */
[----:B------:R-:W-:Y:S01]  /*c300*/  UMOV UR28, UR20 ;  /* 0x00000014001c7c82 */ /* 0x000fe20008000000 */
[----:B------:R-:W-:Y:S01]  /*c310*/  UMOV UR29, UR21 ;  /* 0x00000015001d7c82 */ /* 0x000fe20008000000 */
[----:B------:R-:W-:Y:S01]  /*c320*/  UIADD3 UR40, UR8, 0x24100, URZ ;  /* 0x0002410008287890 */ /* 0x000fe2000fffe03f */
[----:B------:R-:W-:Y:S01]  /*c330*/  LOP3.LUT R10, R10, 0x1, RZ, 0x3c, !PT ;  /* 0x000000010a0a7812 */ /* 0x000fe200078e3cff */
[----:B------:R-:W-:-:S02]  /*c340*/  UIADD3 UR41, UR8, 0x31830, URZ ;  /* 0x0003183008297890 */ /* 0x000fc4000fffe03f */
[----:B------:R-:W-:Y:S02]  /*c350*/  UIADD3 UR32, UR8, 0x26100, URZ ;  /* 0x0002610008207890 */ /* 0x000fe4000fffe03f */
[----:B------:R-:W-:Y:S01]  /*c360*/  UIADD3 UR24, UR8, 0x28100, URZ ;  /* 0x0002810008187890 */ /* 0x000fe2000fffe03f */
[C---:B----4-:R-:W-:Y:S01]  /*c370*/  LEA R12, P0, R2.reuse, R12, 0x2 ;  /* 0x0000000c020c7211 */ /* 0x050fe200078010ff */
[----:B------:R-:W-:Y:S02]  /*c380*/  UIADD3 UR16, UR8, 0x2a100, URZ ;  /* 0x0002a10008107890 */ /* 0x000fe4000fffe03f */
[----:B------:R-:W-:Y:S01]  /*c390*/  UIADD3 UR8, UR8, 0x2c300, URZ ;  /* 0x0002c30008087890 */ /* 0x000fe2000fffe03f */
[----:B------:R-:W-:Y:S01]  /*c3a0*/  LEA.HI.X R13, R2, R13, R7, 0x2, P0 ;  /* 0x0000000d020d7211 */ /* 0x000fe200000f1407 */
[----:B------:R-:W-:Y:S01]  /*c3b0*/  UMOV UR35, UR43 ;  /* 0x0000002b00237c82 */ /* 0x000fe20008000000 */
[----:B------:R-:W-:Y:S01]  /*c3c0*/  IADD3 R4, P0, R4, 0x1f0, RZ ;  /* 0x000001f004047810 */ /* 0x000fe20007f1e0ff */
[----:B------:R-:W-:Y:S01]  /*c3d0*/  UMOV UR33, UR41 ;  /* 0x0000002900217c82 */ /* 0x000fe20008000000 */
[----:B------:R-:W-:Y:S01]  /*c3e0*/  R2UR UR14, R12 ;  /* 0x000000000c0e72ca */ /* 0x000fe200000e0000 */
[----:B------:R-:W-:Y:S01]  /*c3f0*/  UMOV UR27, UR43 ;  /* 0x0000002b001b7c82 */ /* 0x000fe20008000000 */
[----:B------:R-:W-:Y:S01]  /*c400*/  R2UR UR4, R4 ;  /* 0x00000000040472ca */ /* 0x000fe200000e0000 */
[----:B------:R-:W-:Y:S01]  /*c410*/  IMAD.X R5, RZ, RZ, R5, P0 ;  /* 0x000000ffff057224 */ /* 0x000fe200000e0605 */
[----:B------:R-:W-:Y:S01]  /*c420*/  R2UR UR15, R13 ;  /* 0x000000000d0f72ca */ /* 0x000fe200000e0000 */
[----:B------:R-:W-:Y:S01]  /*c430*/  UMOV UR25, UR41 ;  /* 0x0000002900197c82 */ /* 0x000fe20008000000 */
[----:B------:R-:W-:Y:S01]  /*c440*/  UMOV UR18, 0xc0 ;  /* 0x000000c000127882 */ /* 0x000fe20000000000 */
[----:B------:R-:W-:Y:S01]  /*c450*/  UMOV UR19, UR43 ;  /* 0x0000002b00137c82 */ /* 0x000fe20008000000 */
[----:B------:R-:W-:Y:S01]  /*c460*/  R2UR UR5, R5 ;  /* 0x00000000050572ca */ /* 0x000fe200000e0000 */
[----:B------:R-:W-:Y:S01]  /*c470*/  UMOV UR17, UR41 ;  /* 0x0000002900117c82 */ /* 0x000fe20008000000 */
[----:B------:R-:W-:Y:S01]  /*c480*/  UMOV UR9, UR41 ;  /* 0x0000002900097c82 */ /* 0x000fe20008000000 */
[----:B------:R-:W-:Y:S01]  /*c490*/  UMOV UR10, 0x10 ;  /* 0x00000010000a7882 */ /* 0x000fe20000000000 */
[----:B------:R-:W-:-:S04]  /*c4a0*/  ISETP.NE.AND P0, PT, R18, 0x2, PT ;  /* 0x000000021200780c */ /* 0x000fc80003f05270 */
[----:B------:R-:W-:Y:S02]  /*c4b0*/  SEL R3, RZ, 0x1, P0 ;  /* 0x00000001ff037807 */ /* 0x000fe40000000000 */
[----:B------:R-:W-:Y:S02]  /*c4c0*/  SEL R18, R18, RZ, P0 ;  /* 0x000000ff12127207 */ /* 0x000fe40000000000 */
[----:B------:R-:W-:Y:S01]  /*c4d0*/  LOP3.LUT R6, R6, R3, RZ, 0x3c, !PT ;  /* 0x0000000306067212 */ /* 0x000fe200078e3cff */
[----:B------:R4:W-:Y:S01]  /*c4e0*/  UTMALDG.4D [UR40], [UR4], desc[UR6] ;  /* 0x00000628040075b4 */ /* 0x0009e20008019000 */
[----:B------:R4:W-:Y:S01]  /*c4f0*/  UTMALDG.4D [UR32], [UR4], desc[UR6] ;  /* 0x00000620040075b4 */ /* 0x0009e20008019000 */
[----:B------:R4:W-:Y:S01]  /*c500*/  UTMALDG.4D [UR24], [UR4], desc[UR6] ;  /* 0x00000618040075b4 */ /* 0x0009e20008019000 */
[----:B------:R4:W-:Y:S01]  /*c510*/  UTMALDG.4D [UR16], [UR4], desc[UR6] ;  /* 0x00000610040075b4 */ /* 0x0009e20008019000 */
[----:B------:R4:W-:Y:S02]  /*c520*/  UBLKCP.S.G [UR8], [UR14], UR10 ;  /* 0x000000080e0073ba */ /* 0x0009e4000800020a */
[----:B----4-:R-:W-:Y:S01]  /*c530*/  NOP ;  /* 0x0000000000007918 */ /* 0x010fe20000000000 */
.L_x_27:
[----:B------:R-:W-:Y:S05]  /*c540*/  BSYNC B0 ;  /* 0x0000000000007941 */ /* 0x000fea0003800000 */
.L_x_26:
[----:B------:R-:W-:-:S03]  /*c550*/  UMOV UR4, 0xffffffff ;  /* 0xffffffff00047882 */ /* 0x000fc60000000000 */
[----:B------:R-:W-:Y:S05]  /*c560*/  BRA.DIV UR4, `(.L_x_38) ;  /* 0x0000000604187947 */ /* 0x000fea000b800000 */
[----:B------:R-:W-:-:S13]  /*c570*/  ELECT P6, URZ, PT ;  /* 0x00000000003f782f */ /* 0x000fda00038c0000 */
.L_x_53:
[----:B------:R-:W-:Y:S04]  /*c580*/  BSSY B0, `(.L_x_39) ;  /* 0x000001e000007945 */ /* 0x000fe80003800000 */
[----:B------:R-:W-:Y:S05]  /*c590*/  @!P6 BRA `(.L_x_40) ;  /* 0x000000000070e947 */ /* 0x000fea0003800000 */
[----:B------:R-:W-:-:S04]  /*c5a0*/  LOP3.LUT R0, R0, 0x2, RZ, 0xfc, !PT ;  /* 0x0000000200007812 */ /* 0x000fc800078efcff */
[----:B------:R-:W-:-:S13]  /*c5b0*/  ISETP.NE.AND P1, PT, R0, 0x3, PT ;  /* 0x000000030000780c */ /* 0x000fda0003f25270 */
[----:B------:R-:W-:Y:S05]  /*c5c0*/  @!P1 BRA `(.L_x_41) ;  /* 0x0000000000049947 */ /* 0x000fea0003800000 */
[----:B------:R-:W-:Y:S01]  /*c5d0*/  BPT.TRAP 0x1 ;  /* 0x000000040000795c */ /* 0x000fe20000300000 */
.L_x_41:
[----:B------:R-:W4:Y:S01]  /*c5e0*/  S2R R3, SR_CgaCtaId ;  /* 0x0000000000037919 */ /* 0x000f220000008800 */
[----:B------:R-:W-:-:S04]  /*c5f0*/  MOV R0, 0x400 ;  /* 0x0000040000007802 */ /* 0x000fc80000000f00 */
[----:B----4-:R-:W-:Y:S02]  /*c600*/  LEA R7, R3, R0, 0x18 ;  /* 0x0000000003077211 */ /* 0x010fe400078ec0ff */
[----:B------:R-:W-:-:S03]  /*c610*/  SHF.L.U32 R0, R6, 0x1f, RZ ;  /* 0x0000001f06007819 */ /* 0x000fc600000006ff */
[----:B------:R-:W-:-:S04]  /*c620*/  VIADD R3, R7, 0x31820 ;  /* 0x0003182007037836 */ /* 0x000fc80000000000 */
[----:B------:R-:W-:-:S04]  /*c630*/  IMAD R5, R18, 0x8, R3 ;  /* 0x0000000812057824 */ /* 0x000fc800078e0203 */
[----:B------:R-:W4:Y:S02]  /*c640*/  SYNCS.PHASECHK.TRANS64.TRYWAIT P0, [R5+URZ], R0 ;  /* 0x00000000050075a7 */ /* 0x000f24000800017f */
[----:B----4-:R-:W-:Y:S05]  /*c650*/  @!P0 BRA `(.L_x_42) ;  /* 0x0000000000fc8947 */ /* 0x010fea0003800000 */
.L_x_54:
[----:B------:R-:W-:-:S05]  /*c660*/  VIADD R18, R18, 0x1 ;  /* 0x0000000112127836 */ /* 0x000fca0000000000 */
[----:B------:R-:W-:-:S04]  /*c670*/  ISETP.NE.AND P0, PT, R18, 0x2, PT ;  /* 0x000000021200780c */ /* 0x000fc80003f05270 */
[----:B----4-:R-:W-:Y:S02]  /*c680*/  SEL R5, RZ, 0x1, P0 ;  /* 0x00000001ff057807 */ /* 0x010fe40000000000 */
[----:B------:R-:W-:Y:S02]  /*c690*/  SEL R18, R18, RZ, P0 ;  /* 0x000000ff12127207 */ /* 0x000fe40000000000 */
[----:B------:R-:W-:-:S03]  /*c6a0*/  LOP3.LUT R0, R6, R5, RZ, 0x3c, !PT ;  /* 0x0000000506007212 */ /* 0x000fc600078e3cff */
[----:B------:R-:W-:Y:S01]  /*c6b0*/  IMAD R3, R18, 0x8, R3 ;  /* 0x0000000812037824 */ /* 0x000fe200078e0203 */
[----:B------:R-:W-:-:S04]  /*c6c0*/  SHF.L.U32 R0, R0, 0x1f, RZ ;  /* 0x0000001f00007819 */ /* 0x000fc800000006ff */
[----:B------:R-:W4:Y:S02]  /*c6d0*/  SYNCS.PHASECHK.TRANS64.TRYWAIT P0, [R3+URZ], R0 ;  /* 0x00000000030075a7 */ /* 0x000f24000800017f */
[----:B----4-:R-:W-:Y:S05]  /*c6e0*/  @!P0 BRA `(.L_x_43) ;  /* 0x0000000000ec8947 */ /* 0x010fea0003800000 */
.L_x_55:
[----:B------:R-:W-:Y:S05]  /*c6f0*/  @!P1 BRA `(.L_x_44) ;  /* 0x0000000000049947 */ /* 0x000fea0003800000 */
[----:B------:R-:W-:Y:S01]  /*c700*/  BPT.TRAP 0x1 ;  /* 0x000000040000795c */ /* 0x000fe20000300000 */
.L_x_44:
[----:B------:R-:W-:-:S07]  /*c710*/  SHF.L.U32 R10, R10, 0x1f, RZ ;  /* 0x0000001f0a0a7819 */ /* 0x000fce00000006ff */
.L_x_45:
[----:B------:R1:W1:Y:S02]  /*c720*/  SYNCS.PHASECHK.TRANS64.TRYWAIT P0, [R7+URZ+0x31838], R10 ;  /* 0x0318380a070075a7 */ /* 0x000264000800017f */
[----:B-1----:R-:W-:Y:S05]  /*c730*/  @!P0 NANOSLEEP.SYNCS 0x989680 ;  /* 0x009896800000895d */ /* 0x002fea0003900000 */
[----:B------:R-:W1:Y:S02]  /*c740*/  @!P0 SYNCS.PHASECHK.TRANS64 P0, [R7+URZ+0x31838], R10 ;  /* 0x0318380a070085a7 */ /* 0x000e64000800007f */
[----:B-1----:R-:W-:Y:S05]  /*c750*/  @!P0 BRA `(.L_x_45) ;  /* 0xfffffffc00f08947 */ /* 0x002fea000383ffff */
.L_x_40:
[----:B------:R-:W-:Y:S05]  /*c760*/  BSYNC B0 ;  /* 0x0000000000007941 */ /* 0x000fea0003800000 */
.L_x_39:
[----:B------:R-:W-:Y:S05]  /*c770*/  EXIT ;  /* 0x000000000000794d */ /* 0x000fea0003800000 */
.L_x_7:
[----:B-1----:R-:W-:-:S04]  /*c780*/  IMAD.U32 R8, RZ, RZ, UR60 ;  /* 0x0000003cff087e24 */ /* 0x002fc8000f8e00ff */
[----:B------:R1:W2:Y:S03]  /*c790*/  SYNCS.PHASECHK.TRANS64.TRYWAIT P0, [R8+URZ+0x31800], R3 ;  /* 0x03180003080075a7 */ /* 0x0002a6000800017f */
[----:B--2---:R-:W-:Y:S05]  /*c7a0*/  @!P0 NANOSLEEP.SYNCS 0x989680 ;  /* 0x009896800000895d */ /* 0x004fea0003900000 */
[----:B------:R-:W2:Y:S02]  /*c7b0*/  @!P0 SYNCS.PHASECHK.TRANS64 P0, [R8+URZ+0x31800], R3 ;  /* 0x03180003080085a7 */ /* 0x000ea4000800007f */
[----:B--2---:R-:W-:Y:S05]  /*c7c0*/  @!P0 BRA `(.L_x_7) ;  /* 0xfffffffc00ec8947 */ /* 0x004fea000383ffff */
[----:B------:R-:W-:Y:S05]  /*c7d0*/  BRA `(.L_x_6) ;  /* 0xffffff3c00cc7947 */ /* 0x000fea000383ffff */
.L_x_12:
[----:B--2---:R2:W3:Y:S02]  /*c7e0*/  SYNCS.PHASECHK.TRANS64.TRYWAIT P1, [R17+URZ+0x31810], R10 ;  /* 0x0318100a110075a7 */ /* 0x0044e4000802017f */
[----:B---3--:R-:W-:Y:S05]  /*c7f0*/  @!P1 NANOSLEEP.SYNCS 0x989680 ;  /* 0x009896800000995d */ /* 0x008fea0003900000 */
[----:B------:R-:W3:Y:S02]  /*c800*/  @!P1 SYNCS.PHASECHK.TRANS64 P1, [R17+URZ+0x31810], R10 ;  /* 0x0318100a110095a7 */ /* 0x000ee4000802007f */
[----:B---3--:R-:W-:Y:S05]  /*c810*/  @!P1 BRA `(.L_x_12) ;  /* 0xfffffffc00f09947 */ /* 0x008fea000383ffff */
[----:B------:R-:W-:Y:S05]  /*c820*/  BRA `(.L_x_11) ;  /* 0xffffff48005c7947 */ /* 0x000fea000383ffff */
.L_x_16:
[----:B------:R1:W1:Y:S02]  /*c830*/  SYNCS.PHASECHK.TRANS64.TRYWAIT P1, [R5+URZ+0x31830], R12 ;  /* 0x0318300c050075a7 */ /* 0x000264000802017f */
[----:B-1----:R-:W-:Y:S05]  /*c840*/  @!P1 NANOSLEEP.SYNCS 0x989680 ;  /* 0x009896800000995d */ /* 0x002fea0003900000 */
[----:B------:R-:W1:Y:S02]  /*c850*/  @!P1 SYNCS.PHASECHK.TRANS64 P1, [R5+URZ+0x31830], R12 ;  /* 0x0318300c050095a7 */ /* 0x000e64000802007f */
[----:B-1----:R-:W-:Y:S05]  /*c860*/  @!P1 BRA `(.L_x_16) ;  /* 0xfffffffc00f09947 */ /* 0x002fea000383ffff */
[----:B------:R-:W-:Y:S05]  /*c870*/  BRA `(.L_x_15) ;  /* 0xffffff6c00d47947 */ /* 0x000fea000383ffff */
.L_x_28:
[----:B-1----:R1:W2:Y:S02]  /*c880*/  SYNCS.PHASECHK.TRANS64.TRYWAIT P1, [R8+URZ+0x31820], R7 ;  /* 0x03182007080075a7 */ /* 0x0022a4000802017f */
[----:B--2---:R-:W-:Y:S05]  /*c890*/  @!P1 NANOSLEEP.SYNCS 0x989680 ;  /* 0x009896800000995d */ /* 0x004fea0003900000 */
[----:B------:R-:W2:Y:S02]  /*c8a0*/  @!P1 SYNCS.PHASECHK.TRANS64 P1, [R8+URZ+0x31820], R7 ;  /* 0x03182007080095a7 */ /* 0x000ea4000802007f */
[----:B--2---:R-:W-:Y:S05]  /*c8b0*/  @!P1 BRA `(.L_x_28) ;  /* 0xfffffffc00f09947 */ /* 0x004fea000383ffff */
[----:B------:R-:W-:Y:S05]  /*c8c0*/  BRA `(.L_x_46) ;  /* 0xffffffe800687947 */ /* 0x000fea000383ffff */
.L_x_31:
[----:B-1----:R1:W2:Y:S02]  /*c8d0*/  SYNCS.PHASECHK.TRANS64.TRYWAIT P1, [R8+URZ+0x31838], R5 ;  /* 0x03183805080075a7 */ /* 0x0022a4000802017f */
[----:B--2---:R-:W-:Y:S05]  /*c8e0*/  @!P1 NANOSLEEP.SYNCS 0x989680 ;  /* 0x009896800000995d */ /* 0x004fea0003900000 */
[----:B------:R-:W2:Y:S02]  /*c8f0*/  @!P1 SYNCS.PHASECHK.TRANS64 P1, [R8+URZ+0x31838], R5 ;  /* 0x03183805080095a7 */ /* 0x000ea4000802007f */
[----:B--2---:R-:W-:Y:S05]  /*c900*/  @!P1 BRA `(.L_x_31) ;  /* 0xfffffffc00f09947 */ /* 0x004fea000383ffff */
[----:B------:R-:W-:Y:S05]  /*c910*/  BRA `(.L_x_47) ;  /* 0xfffffff000487947 */ /* 0x000fea000383ffff */
.L_x_33:
[----:B------:R-:W-:-:S07]  /*c920*/  SHF.L.U32 R20, R6, 0x1f, RZ ;  /* 0x0000001f06147819 */ /* 0x000fce00000006ff */
.L_x_48:
[----:B-1----:R1:W2:Y:S02]  /*c930*/  SYNCS.PHASECHK.TRANS64.TRYWAIT P1, [R19+URZ+0x31820], R20 ;  /* 0x03182014130075a7 */ /* 0x0022a4000802017f */
[----:B--2---:R-:W-:Y:S05]  /*c940*/  @!P1 NANOSLEEP.SYNCS 0x989680 ;  /* 0x009896800000995d */ /* 0x004fea0003900000 */
[----:B------:R-:W2:Y:S02]  /*c950*/  @!P1 SYNCS.PHASECHK.TRANS64 P1, [R19+URZ+0x31820], R20 ;  /* 0x03182014130095a7 */ /* 0x000ea4000802007f */
[----:B--2---:R-:W-:Y:S05]  /*c960*/  @!P1 BRA `(.L_x_48) ;  /* 0xfffffffc00f09947 */ /* 0x004fea000383ffff */
[----:B------:R-:W-:Y:S05]  /*c970*/  BRA `(.L_x_49) ;  /* 0xfffffff400107947 */ /* 0x000fea000383ffff */
.L_x_36:
[----:B---3--:R3:W4:Y:S02]  /*c980*/  SYNCS.PHASECHK.TRANS64.TRYWAIT P1, [R8+URZ+0x31838], R11 ;  /* 0x0318380b080075a7 */ /* 0x008724000802017f */
[----:B----4-:R-:W-:Y:S05]  /*c990*/  @!P1 NANOSLEEP.SYNCS 0x989680 ;  /* 0x009896800000995d */ /* 0x010fea0003900000 */
[----:B------:R-:W4:Y:S02]  /*c9a0*/  @!P1 SYNCS.PHASECHK.TRANS64 P1, [R8+URZ+0x31838], R11 ;  /* 0x0318380b080095a7 */ /* 0x000f24000802007f */
[----:B----4-:R-:W-:Y:S05]  /*c9b0*/  @!P1 BRA `(.L_x_36) ;  /* 0xfffffffc00f09947 */ /* 0x010fea000383ffff */
[----:B------:R-:W-:Y:S05]  /*c9c0*/  BRA `(.L_x_50) ;  /* 0xfffffff400f87947 */ /* 0x000fea000383ffff */
.L_x_38:
[----:B------:R-:W-:Y:S01]  /*c9d0*/  BSSY B0, `(.L_x_51) ;  /* 0x0000006000007945 */ /* 0x000fe20003800000 */
[----:B------:R-:W-:-:S07]  /*c9e0*/  IMAD.MOV.U32 R15, RZ, RZ, -0x1 ;  /* 0xffffffffff0f7424 */ /* 0x000fce00078e00ff */
[----:B-123--:R-:W-:Y:S05]  /*c9f0*/  WARPSYNC.COLLECTIVE R15, `(.L_x_52) ;  /* 0x000000000f0c7348 */ /* 0x00efea0003c00000 */
[----:B------:R-:W-:Y:S02]  /*ca00*/  ELECT P6, UR62, PT ;  /* 0x00000000003e782f */ /* 0x000fe400038c0000 */
[----:B------:R-:W-:Y:S01]  /*ca10*/  MOV R14, UR62 ;  /* 0x0000003e000e7c02 */ /* 0x000fe20008000f00 */
[----:B-123--:R-:W-:Y:S10]  /*ca20*/  ENDCOLLECTIVE ;  /* 0x000000000000791b */ /* 0x00eff40003800000 */
.L_x_52:
[----:B------:R-:W-:Y:S05]  /*ca30*/  BSYNC B0 ;  /* 0x0000000000007941 */ /* 0x000fea0003800000 */
.L_x_51:
[----:B------:R-:W-:Y:S05]  /*ca40*/  BRA `(.L_x_53) ;  /* 0xfffffff800cc7947 */ /* 0x000fea000383ffff */
.L_x_42:
[----:B----4-:R4:W1:Y:S02]  /*ca50*/  SYNCS.PHASECHK.TRANS64.TRYWAIT P0, [R5+URZ], R0 ;  /* 0x00000000050075a7 */ /* 0x010864000800017f */
[----:B-1----:R-:W-:Y:S05]  /*ca60*/  @!P0 NANOSLEEP.SYNCS 0x989680 ;  /* 0x009896800000895d */ /* 0x002fea0003900000 */
[----:B------:R-:W1:Y:S02]  /*ca70*/  @!P0 SYNCS.PHASECHK.TRANS64 P0, [R5+URZ], R0 ;  /* 0x00000000050085a7 */ /* 0x000e64000800007f */
[----:B-1----:R-:W-:Y:S05]  /*ca80*/  @!P0 BRA `(.L_x_42) ;  /* 0xfffffffc00f08947 */ /* 0x002fea000383ffff */
[----:B------:R-:W-:Y:S05]  /*ca90*/  BRA `(.L_x_54) ;  /* 0xfffffff800f07947 */ /* 0x000fea000383ffff */
.L_x_43:
[----:B----4-:R4:W1:Y:S02]  /*caa0*/  SYNCS.PHASECHK.TRANS64.TRYWAIT P0, [R3+URZ], R0 ;  /* 0x00000000030075a7 */ /* 0x010864000800017f */
[----:B-1----:R-:W-:Y:S05]  /*cab0*/  @!P0 NANOSLEEP.SYNCS 0x989680 ;  /* 0x009896800000895d */ /* 0x002fea0003900000 */
[----:B------:R-:W1:Y:S02]  /*cac0*/  @!P0 SYNCS.PHASECHK.TRANS64 P0, [R3+URZ], R0 ;  /* 0x00000000030085a7 */ /* 0x000e64000800007f */
[----:B-1----:R-:W-:Y:S05]  /*cad0*/  @!P0 BRA `(.L_x_43) ;  /* 0xfffffffc00f08947 */ /* 0x002fea000383ffff */
[----:B------:R-:W-:Y:S05]  /*cae0*/  BRA `(.L_x_55) ;  /* 0xfffffffc00007947 */ /* 0x000fea000383ffff */
.L_x_56:
[----:B------:R-:W-:-:S00]  /*caf0*/  BRA `(.L_x_56) ;  /* 0xfffffffc00fc7947 */ /* 0x000fc0000383ffff */
[----:B------:R-:W-:-:S00]  /*cb00*/  NOP ;  /* 0x0000000000007918 */ /* 0x000fc00000000000 */
[----:B------:R-:W-:-:S00]  /*cb10*/  NOP ;  /* 0x0000000000007918 */ /* 0x000fc00000000000 */
[----:B------:R-:W-:-:S00]  /*cb20*/  NOP ;  /* 0x0000000000007918 */ /* 0x000fc00000000000 */
[----:B------:R-:W-:-:S00]  /*cb30*/  NOP ;  /* 0x0000000000007918 */ /* 0x000fc00000000000 */
[----:B------:R-:W-:-:S00]  /*cb40*/  NOP ;  /* 0x0000000000007918 */ /* 0x000fc00000000000 */
[----:B------:R-:W-:-:S00]  /*cb50*/  NOP ;  /* 0x0000000000007918 */ /* 0x000fc00000000000 */
[----:B------:R-:W-:-:S00]  /*cb60*/  NOP ;  /* 0x0000000000007918 */ /* 0x000fc00000000000 */
[----:B------:R-:W-:-:S00]  /*cb70*/  NOP ;  /* 0x0000000000007918 */ /* 0x000fc00000000000 */
.L_x_1145:


//--------------------- .text._ZN7cutlass13device_kernelIN5flash11enable_sm90INS1_16FlashAttnBwdSm90INS1_25CollectiveMainloopBwdSm90ILi2ELi1ELi1EN4cute5tupleIJNS5_1CILi1EEES8_S8_EEENS6_IJNS7_ILi64EEENS7_ILi80EEENS7_ILi256EEEEEENS_10bfloat16_tEfNS_4arch4Sm90ELb0ELb0ELb1ELb0ELb0ELb0ELb1ELb1ELi2ELi1ELi1ELi1ELb0EEENS1_24CollectiveEpilogueBwdGQAISD_fSG_Li256ELb0ELb0EEENS1_19SingleTileSchedulerILb0ELb0ELb0ELi80EEEEEEEEEvNT_6ParamsE --------------------------
	.section	.text._ZN7cutlass13device_kernelIN5flash11enable_sm90INS1_16FlashAttnBwdSm90INS1_25CollectiveMainloopBwdSm90ILi2ELi1ELi1EN4cute5tupleIJNS5_1CILi1EEES8_S8_EEENS6_IJNS7_ILi64EEENS7_ILi80EEENS7_ILi256EEEEEENS_10bfloat16_tEfNS_4arch4Sm90ELb0ELb0ELb1ELb0ELb0ELb0ELb1ELb1ELi2ELi1ELi1ELi1ELb0EEENS1_24CollectiveEpilogueBwdGQAISD_fSG_Li256ELb0ELb0EEENS1_19SingleTileSchedulerILb0ELb0ELb0ELi80EEEEEEEEEvNT_6ParamsE,"ax",@progbits
	.align	128
.text._ZN7cutlass13device_kernelIN5flash11enable_sm90INS1_16FlashAttnBwdSm90INS1_25CollectiveMainloopBwdSm90ILi2ELi1ELi1EN4cute5tupleIJNS5_1CILi1EEES8_S8_EEENS6_IJNS7_ILi64EEENS7_ILi80EEENS7_ILi256EEEEEENS_10bfloat16_tEfNS_4arch4Sm90ELb0ELb0ELb1ELb0ELb0ELb0ELb1ELb1ELi2ELi1ELi1ELi1ELb0EEENS1_24CollectiveEpilogueBwdGQAISD_fSG_Li256ELb0ELb0EEENS1_19SingleTileSchedulerILb0ELb0ELb0ELi80EEEEEEEEEvNT_6ParamsE:
        .type           _ZN7cutlass13device_kernelIN5flash11enable_sm90INS1_16FlashAttnBwdSm90INS1_25CollectiveMainloopBwdSm90ILi2ELi1ELi1EN4cute5tupleIJNS5_1CILi1EEES8_S8_EEENS6_IJNS7_ILi64EEENS7_ILi80EEENS7_ILi256EEEEEENS_10bfloat16_tEfNS_4arch4Sm90ELb0ELb0ELb1ELb0ELb0ELb0ELb1ELb1ELi2ELi1ELi1ELi1ELb0EEENS1_24CollectiveEpilogueBwdGQAISD_fSG_Li256ELb0ELb0EEENS1_19SingleTileSchedulerILb0ELb0ELb0ELi80EEEEEEEEEvNT_6ParamsE,@function
        .size           _ZN7cutlass13device_kernelIN5flash11enable_sm90INS1_16FlashAttnBwdSm90INS1_25CollectiveMainloopBwdSm90ILi2ELi1ELi1EN4cute5tupleIJNS5_1CILi1EEES8_S8_EEENS6_IJNS7_ILi64EEENS7_ILi80EEENS7_ILi256EEEEEENS_10bfloat16_tEfNS_4arch4Sm90ELb0ELb0ELb1ELb0ELb0ELb0ELb1ELb1ELi2ELi1ELi1ELi1ELb0EEENS1_24CollectiveEpilogueBwdGQAISD_fSG_Li256ELb0ELb0EEENS1_19SingleTileSchedulerILb0ELb0ELb0ELi80EEEEEEEEEvNT_6ParamsE,(.L_x_1146 - _ZN7cutlass13device_kernelIN5flash11enable_sm90INS1_16FlashAttnBwdSm90INS1_25CollectiveMainloopBwdSm90ILi2ELi1ELi1EN4cute5tupleIJNS5_1CILi1EEES8_S8_EEENS6_IJNS7_ILi64EEENS7_ILi80EEENS7_ILi256EEEEEENS_10bfloat16_tEfNS_4arch4Sm90ELb0ELb0ELb1ELb0ELb0ELb0ELb1ELb1ELi2ELi1ELi1ELi1ELb0EEENS1_24CollectiveEpilogueBwdGQAISD_fSG_Li256ELb0ELb0EEENS1_19SingleTileSchedulerILb0ELb0ELb0ELi80EEEEEEEEEvNT_6ParamsE)
        .other          _ZN7cutlass13device_kernelIN5flash11enable_sm90INS1_16FlashAttnBwdSm90INS1_25CollectiveMainloopBwdSm90ILi2ELi1ELi1EN4cute5tupleIJNS5_1CILi1EEES8_S8_EEENS6_IJNS7_ILi64EEENS7_ILi80EEENS7_ILi256EEEEEENS_10bfloat16_tEfNS_4arch4Sm90ELb0ELb0ELb1ELb0ELb0ELb0ELb1ELb1ELi2ELi1ELi1ELi1ELb0EEENS1_24CollectiveEpilogueBwdGQAISD_fSG_Li256ELb0ELb0EEENS1_19SingleTileSchedulerILb0ELb0ELb0ELi80EEEEEEEEEvNT_6ParamsE,@"STO_CUDA_ENTRY STV_DEFAULT"
_ZN7cutlass13device_kernelIN5flash11enable_sm90INS1_16FlashAttnBwdSm90INS1_25CollectiveMainloopBwdSm90ILi2ELi1ELi1EN4cute5tupleIJNS5_1CILi1EEES8_S8_EEENS6_IJNS7_ILi64EEENS7_ILi80EEENS7_ILi256EEEEEENS_10bfloat16_tEfNS_4arch4Sm90ELb0ELb0ELb1ELb0ELb0ELb0ELb1ELb1ELi2ELi1ELi1ELi1ELb0EEENS1_24CollectiveEpilogueBwdGQAISD_fSG_Li256ELb0ELb0EEENS1_19SingleTileSchedulerILb0ELb0ELb0ELi80EEEEEEEEEvNT_6ParamsE:
        /* <DEDUP_REMOVED lines=14> */
[----:B------:R-:W-:-:S02]  /*00e0*/  UIADD3.X UR7, URZ, UR5, URZ, UP0, !UPT ;  /* 0x000000053f077290 */ /* 0x000fc400087fe43f */
[----:B------:R-:W-:Y:S02]  /*00f0*/  UIADD3.X UR9, URZ, UR5, URZ, UP1, !UPT ;  /* 0x000000053f097290 */ /* 0x000fe40008ffe43f */
[----:B------:R-:W-:Y:S02]  /*0100*/  UIADD3.X UR11, URZ, UR5, URZ, UP2, !UPT ;  /* 0x000000053f0b7290 */ /* 0x000fe400097fe43f */
[----:B------:R-:W-:-:S03]  /*0110*/  UIADD3.X UR5, URZ, UR5, URZ, UP3, !UPT ;  /* 0x000000053f057290 */ /* 0x000fc60009ffe43f */
[----:B------:R1:W-:Y:S02]  /*0120*/  UTMACCTL.PF [UR6] ;  /* 0x00000000060079b9 */ /* 0x0003e40008040000 */
[----:B------:R1:W-:Y:S02]  /*0130*/  UTMACCTL.PF [UR8] ;  /* 0x00000000080079b9 */ /* 0x0003e40008040000 */
[----:B------:R1:W-:Y:S02]  /*0140*/  UTMACCTL.PF [UR10] ;  /* 0x000000000a0079b9 */ /* 0x0003e40008040000 */
[----:B------:R1:W-:Y:S02]  /*0150*/  UTMACCTL.PF [UR4] ;  /* 0x00000000040079b9 */ /* 0x0003e40008040000 */
[----:B-1----:R-:W-:Y:S01]  /*0160*/  NOP ;  /* 0x0000000000007918 */ /* 0x002fe20000000000 */
.L_x_58:
[----:B------:R-:W-:Y:S05]  /*0170*/  BSYNC B0 ;  /* 0x0000000000007941 */ /* 0x000fea0003800000 */
.L_x_57:
        /* <DEDUP_REMOVED lines=34> */
.L_x_59:
        /* <DEDUP_REMOVED lines=20> */
.L_x_60:
[----:B-1----:R-:W-:Y:S01]  /*04e0*/  ISETP.NE.AND P0, PT, R2, RZ, PT ;  /* 0x000000ff0200720c */ /* 0x002fe20003f05270 */
[----:B------:R-:W-:Y:S01]  /*04f0*/  IMAD.MOV.U32 R19, RZ, RZ, 0x1 ;  /* 0x00000001ff137424 */ /* 0x000fe200078e00ff */
[----:B------:R-:W-:Y:S01]  /*0500*/  NOP ;  /* 0x0000000000007918 */ /* 0x000fe20000000000 */
[----:B------:R-:W-:Y:S01]  /*0510*/  BSSY B0, `(.L_x_61) ;  /* 0x00009f7000007945 */ /* 0x000fe20003800000 */
[----:B------:R-:W-:Y:S02]  /*0520*/  LOP3.LUT R21, R4, 0x7f, RZ, 0xc0, !PT ;  /* 0x0000007f04157812 */ /* 0x000fe400078ec0ff */
[----:B------:R-:W-:Y:S01]  /*0530*/  SEL R19, R19, 0x2, !P0 ;  /* 0x0000000213137807 */ /* 0x000fe20004000000 */
[----:B--23--:R-:W-:Y:S06]  /*0540*/  BAR.SYNC.DEFER_BLOCKING 0x0 ;  /* 0x0000000000007b1d */ /* 0x00cfec0000010000 */
[----:B------:R-:W-:Y:S05]  /*0550*/  @!P0 BRA `(.L_x_62) ;  /* 0x0000008400c48947 */ /* 0x000fea0003800000 */
.L_x_63:
[----:B------:R-:W-:-:S08]  /*0560*/  NOP ;  /* 0x0000000000007918 */ /* 0x000fd00000000000 */
[----:B------:R-:W1:Y:S02]  /*0570*/  USETMAXREG.TRY_ALLOC.CTAPOOL UP0, 0xf0 ;  /* 0x000000f0000079c8 */ /* 0x000e640008000600 */
[----:B-1----:R-:W-:-:S13]  /*0580*/  PLOP3.LUT P0, PT, PT, PT, UP0, 0x80, 0x0 ;  /* 0x000000000000781c */ /* 0x002fda0003f0f008 */
[----:B------:R-:W-:Y:S05]  /*0590*/  @!P0 BRA `(.L_x_63) ;  /* 0xfffffffc00f08947 */ /* 0x000fea000383ffff */
[----:B------:R-:W1:Y:S02]  /*05a0*/  S2UR UR4, SR_CTAID.Z ;  /* 0x00000000000479c3 */ /* 0x000e640000002700 */
[----:B-1----:R-:W-:-:S13]  /*05b0*/  ISETP.LE.AND P0, PT, RZ, UR4, PT ;  /* 0x00000004ff007c0c */ /* 0x002fda000bf03270 */
[----:B------:R-:W-:Y:S05]  /*05c0*/  @!P0 BRA `(.L_x_64) ;  /* 0x0000009c00ac8947 */ /* 0x000fea0003800000 */
[----:B------:R-:W1:Y:S01]  /*05d0*/  S2R R0, SR_TID.X ;  /* 0x0000000000007919 */ /* 0x000e620000002100 */
[----:B------:R-:W2:Y:S01]  /*05e0*/  S2UR UR4, SR_CgaCtaId ;  /* 0x00000000000479c3 */ /* 0x000ea20000008800 */
[----:B------:R-:W-:Y:S01]  /*05f0*/  UMOV UR60, 0x400 ;  /* 0x00000400003c7882 */ /* 0x000fe20000000000 */
[----:B------:R-:W-:Y:S01]  /*0600*/  SHF.L.U32 R11, RZ, 0x1f, RZ ;  /* 0x0000001fff0b7819 */ /* 0x000fe200000006ff */
[----:B--2---:R-:W-:Y:S01]  /*0610*/  ULEA UR60, UR4, UR60, 0x18 ;  /* 0x0000003c043c7291 */ /* 0x004fe2000f8ec03f */
[----:B-1----:R-:W-:-:S08]  /*0620*/  VIADD R0, R0, 0xffffff80 ;  /* 0xffffff8000007836 */ /* 0x002fd00000000000 */
[----:B------:R-:W1:Y:S01]  /*0630*/  SYNCS.PHASECHK.TRANS64.TRYWAIT P0, [UR60+0x31800], R11 ;  /* 0x0318000bff0075a7 */ /* 0x000e62000800017c */
[----:B------:R-:W-:-:S04]  /*0640*/  SHF.R.S32.HI R3, RZ, 0x1f, R0 ;  /* 0x0000001fff037819 */ /* 0x000fc80000011400 */
[----:B------:R-:W-:-:S04]  /*0650*/  LEA.HI R2, R3, R0, RZ, 0x7 ;  /* 0x0000000003027211 */ /* 0x000fc800078f38ff */
[----:B------:R-:W-:Y:S02]  /*0660*/  SHF.R.S32.HI R229, RZ, 0x7, R2 ;  /* 0x00000007ffe57819 */ /* 0x000fe40000011402 */
[----:B------:R-:W-:-:S03]  /*0670*/  LOP3.LUT R5, R2, 0xffffff80, RZ, 0xc0, !PT ;  /* 0xffffff8002057812 */ /* 0x000fc600078ec0ff */
[----:B------:R-:W2:Y:S02]  /*0680*/  SHFL.IDX PT, R4, R229, RZ, 0x1f ;  /* 0x00001fffe5047589 */ /* 0x000ea400000e0000 */
[----:B------:R-:W-:-:S05]  /*0690*/  IMAD.IADD R6, R0, 0x1, -R5 ;  /* 0x0000000100067824 */ /* 0x000fca00078e0a05 */
[----:B------:R-:W-:-:S04]  /*06a0*/  SHF.R.S32.HI R7, RZ, 0x1f, R6 ;  /* 0x0000001fff077819 */ /* 0x000fc80000011406 */
[CC--:B------:R-:W-:Y:S02]  /*06b0*/  LEA.HI R8, R7.reuse, R6.reuse, RZ, 0x2 ;  /* 0x0000000607087211 */ /* 0x0c0fe400078f10ff */
[----:B------:R-:W-:Y:S02]  /*06c0*/  LEA.HI R7, R7, R6, RZ, 0x5 ;  /* 0x0000000607077211 */ /* 0x000fe400078f28ff */
[--C-:B------:R-:W-:Y:S02]  /*06d0*/  SHF.R.S32.HI R9, RZ, 0x2, R8.reuse ;  /* 0x00000002ff097819 */ /* 0x100fe40000011408 */
[----:B------:R-:W-:Y:S02]  /*06e0*/  SHF.R.S32.HI R10, RZ, 0x1f, R8 ;  /* 0x0000001fff0a7819 */ /* 0x000fe40000011408 */
[----:B------:R-:W-:Y:S02]  /*06f0*/  SHF.R.S32.HI R7, RZ, 0x5, R7 ;  /* 0x00000005ff077819 */ /* 0x000fe40000011407 */
[----:B------:R-:W-:-:S02]  /*0700*/  LEA.HI R10, R10, R9, RZ, 0x3 ;  /* 0x000000090a0a7211 */ /* 0x000fc400078f18ff */
[----:B--2---:R-:W-:Y:S02]  /*0710*/  LEA.HI R2, R4, R4, RZ, 0x1 ;  /* 0x0000000404027211 */ /* 0x004fe400078f08ff */
[----:B------:R-:W-:Y:S02]  /*0720*/  LOP3.LUT R10, R10, 0xfffffff8, RZ, 0xc0, !PT ;  /* 0xfffffff80a0a7812 */ /* 0x000fe400078ec0ff */
[----:B------:R-:W-:-:S03]  /*0730*/  LOP3.LUT R5, R2, 0xfffffffe, RZ, 0xc0, !PT ;  /* 0xfffffffe02057812 */ /* 0x000fc600078ec0ff */
[----:B------:R-:W-:Y:S02]  /*0740*/  IMAD.IADD R10, R9, 0x1, -R10 ;  /* 0x00000001090a7824 */ /* 0x000fe400078e0a0a */
[----:B------:R-:W-:Y:S01]  /*0750*/  IMAD.IADD R4, R4, 0x1, -R5 ;  /* 0x0000000104047824 */ /* 0x000fe200078e0a05 */
[----:B-1----:R-:W-:Y:S06]  /*0760*/  @P0 BRA `(.L_x_65) ;  /* 0x0000000000080947 */ /* 0x002fec0003800000 */
[----:B------:R-:W1:Y:S02]  /*0770*/  SYNCS.PHASECHK.TRANS64.TRYWAIT P0, [UR60+0x31800], R11 ;  /* 0x0318000bff0075a7 */ /* 0x000e64000800017c */
[----:B-1----:R-:W-:Y:S05]  /*0780*/  @!P0 BRA `(.L_x_66) ;  /* 0x0000009c00448947 */ /* 0x002fea0003800000 */
.L_x_65:
[----:B------:R-:W-:Y:S01]  /*0790*/  IMAD R228, R7, 0x10, R10 ;  /* 0x0000001007e47824 */ /* 0x000fe200078e020a */
[----:B------:R-:W-:Y:S01]  /*07a0*/  CS2R R56, SRZ ;  /* 0x0000000000387805 */ /* 0x000fe2000001ff00 */
[----:B------:R-:W2:Y:S01]  /*07b0*/  LDC R10, c[0x0][0x280] ;  /* 0x0000a000ff0a7b82 */ /* 0x000ea20000000800 */
        /* <DEDUP_REMOVED lines=23> */
[----:B--2---:R-:W-:Y:S02]  /*0930*/  ISETP.GE.AND P0, PT, R10, 0x1, PT ;  /* 0x000000010a00780c */ /* 0x004fe40003f06270 */
        /* <DEDUP_REMOVED lines=55> */
[----:B------:R-:W-:Y:S01]  /*0cb0*/  CS2R R134, SRZ ;  /* 0x0000000000867805 */ /* 0x000fe2000001ff00 */
[----:B------:R-:W-:Y:S01]  /*0cc0*/  IMAD.SHL.U32 R230, R6, 0x4, RZ ;  /* 0x0000000406e67824 */ /* 0x000fe200078e00ff */
[----:B------:R-:W-:Y:S06]  /*0cd0*/  @!P0 BRA `(.L_x_67) ;  /* 0x0000007000a48947 */ /* 0x000fec0003800000 */
[----:B------:R-:W2:Y:S01]  /*0ce0*/  S2R R9, SR_CTAID.X ;  /* 0x0000000000097919 */ /* 0x000ea20000002500 */
[----:B------:R-:W2:Y:S01]  /*0cf0*/  LDC R12, c[0x0][0x290] ;  /* 0x0000a400ff0c7b82 */ /* 0x000ea20000000800 */
[CC--:B-1----:R-:W-:Y:S01]  /*0d00*/  LEA.HI R2, R3.reuse, R0.reuse, RZ, 0x5 ;  /* 0x0000000003027211 */ /* 0x0c2fe200078f28ff */
[----:B------:R-:W-:Y:S01]  /*0d10*/  IMAD.MOV.U32 R18, RZ, RZ, RZ ;  /* 0x000000ffff127224 */ /* 0x000fe200078e00ff */
[----:B------:R-:W-:Y:S01]  /*0d20*/  LEA.HI R3, R3, R0, RZ, 0x4 ;  /* 0x0000000003037211 */ /* 0x000fe200078f20ff */
[----:B------:R-:W-:Y:S01]  /*0d30*/  IMAD.MOV.U32 R17, RZ, RZ, RZ ;  /* 0x000000ffff117224 */ /* 0x000fe200078e00ff */
[--C-:B------:R-:W-:Y:S02]  /*0d40*/  SHF.R.S32.HI R5, RZ, 0x5, R2.reuse ;  /* 0x00000005ff057819 */ /* 0x100fe40000011402 */
[----:B------:R-:W-:Y:S02]  /*0d50*/  CS2R R142, SRZ ;  /* 0x00000000008e7805 */ /* 0x000fe4000001ff00 */
[----:B------:R-:W-:-:S02]  /*0d60*/  SHF.R.S32.HI R2, RZ, 0x1f, R2 ;  /* 0x0000001fff027819 */ /* 0x000fc40000011402 */
[----:B------:R-:W-:Y:S02]  /*0d70*/  CS2R R140, SRZ ;  /* 0x00000000008c7805 */ /* 0x000fe4000001ff00 */
[----:B------:R-:W-:Y:S02]  /*0d80*/  LOP3.LUT R3, R3, 0xffffff0, RZ, 0xc0, !PT ;  /* 0x0ffffff003037812 */ /* 0x000fe400078ec0ff */
[----:B------:R-:W-:Y:S02]  /*0d90*/  CS2R R138, SRZ ;  /* 0x00000000008a7805 */ /* 0x000fe4000001ff00 */
[----:B------:R-:W-:Y:S02]  /*0da0*/  LEA.HI R2, R2, R5, RZ, 0x2 ;  /* 0x0000000502027211 */ /* 0x000fe400078f10ff */
[----:B------:R-:W-:Y:S02]  /*0db0*/  CS2R R136, SRZ ;  /* 0x0000000000887805 */ /* 0x000fe4000001ff00 */
[----:B------:R-:W-:Y:S01]  /*0dc0*/  LOP3.LUT R7, R8, 0xfffffffc, RZ, 0xc0, !PT ;  /* 0xfffffffc08077812 */ /* 0x000fe200078ec0ff */
[----:B------:R-:W-:Y:S01]  /*0dd0*/  IMAD.IADD R0, R0, 0x1, -R3 ;  /* 0x0000000100007824 */ /* 0x000fe200078e0a03 */
[----:B------:R-:W-:-:S02]  /*0de0*/  LOP3.LUT R2, R2, 0xfffffc, RZ, 0xc0, !PT ;  /* 0x00fffffc02027812 */ /* 0x000fc400078ec0ff */
[----:B------:R-:W-:Y:S02]  /*0df0*/  CS2R R158, SRZ ;  /* 0x00000000009e7805 */ /* 0x000fe4000001ff00 */
[----:B------:R-:W-:Y:S01]  /*0e00*/  LEA.HI R8, R229, R229, RZ, 0x1 ;  /* 0x000000e5e5087211 */ /* 0x000fe200078f08ff */
[----:B------:R-:W-:Y:S01]  /*0e10*/  IMAD.IADD R7, R6, 0x1, -R7 ;  /* 0x0000000106077824 */ /* 0x000fe200078e0a07 */
[----:B------:R-:W-:Y:S01]  /*0e20*/  LOP3.LUT R19, R19, 0x1, RZ, 0xfc, !PT ;  /* 0x0000000113137812 */ /* 0x000fe200078efcff */
[----:B------:R-:W-:Y:S01]  /*0e30*/  VIADD R6, R10, 0x3f ;  /* 0x0000003f0a067836 */ /* 0x000fe20000000000 */
[----:B------:R-:W-:Y:S01]  /*0e40*/  LOP3.LUT R8, R8, 0xfffffffe, RZ, 0xc0, !PT ;  /* 0xfffffffe08087812 */ /* 0x000fe200078ec0ff */
[----:B------:R-:W-:Y:S01]  /*0e50*/  IMAD.IADD R5, R5, 0x1, -R2 ;  /* 0x0000000105057824 */ /* 0x000fe200078e0a02 */
[----:B------:R-:W-:Y:S01]  /*0e60*/  CS2R R156, SRZ ;  /* 0x00000000009c7805 */ /* 0x000fe2000001ff00 */
[C---:B------:R-:W-:Y:S01]  /*0e70*/  IMAD R0, R229.reuse, 0x40, R0 ;  /* 0x00000040e5007824 */ /* 0x040fe200078e0200 */
[----:B------:R-:W-:Y:S01]  /*0e80*/  SHF.R.S32.HI R3, RZ, 0x1f, R6 ;  /* 0x0000001fff037819 */ /* 0x000fe20000011406 */
[----:B------:R-:W-:Y:S01]  /*0e90*/  IMAD.IADD R8, R229, 0x1, -R8 ;  /* 0x00000001e5087824 */ /* 0x000fe200078e0a08 */
[----:B------:R-:W-:Y:S01]  /*0ea0*/  CS2R R154, SRZ ;  /* 0x00000000009a7805 */ /* 0x000fe2000001ff00 */
[----:B------:R-:W-:Y:S01]  /*0eb0*/  IMAD R0, R5, 0x10, R0 ;  /* 0x0000001005007824 */ /* 0x000fe200078e0200 */
[----:B------:R-:W-:Y:S01]  /*0ec0*/  LEA.HI R231, R3, R6, RZ, 0x6 ;  /* 0x0000000603e77211 */ /* 0x000fe200078f30ff */
[----:B------:R-:W-:Y:S01]  /*0ed0*/  IMAD.MOV.U32 R3, RZ, RZ, RZ ;  /* 0x000000ffff037224 */ /* 0x000fe200078e00ff */
[----:B------:R-:W-:Y:S01]  /*0ee0*/  CS2R R152, SRZ ;  /* 0x0000000000987805 */ /* 0x000fe2000001ff00 */
[----:B--2---:R-:W-:Y:S01]  /*0ef0*/  IMAD R9, R9, -0x50, R12 ;  /* 0xffffffb009097824 */ /* 0x004fe200078e020c */
[----:B------:R-:W-:Y:S01]  /*0f00*/  CS2R R174, SRZ ;  /* 0x0000000000ae7805 */ /* 0x000fe2000001ff00 */
[----:B------:R-:W-:Y:S01]  /*0f10*/  IMAD.SHL.U32 R0, R0, 0x8, RZ ;  /* 0x0000000800007824 */ /* 0x000fe200078e00ff */
[----:B------:R-:W-:Y:S01]  /*0f20*/  CS2R R172, SRZ ;  /* 0x0000000000ac7805 */ /* 0x000fe2000001ff00 */
[----:B------:R-:W-:Y:S01]  /*0f30*/  IMAD R2, R8, -0x8, R9 ;  /* 0xfffffff808027824 */ /* 0x000fe200078e0209 */
[----:B------:R-:W-:-:S02]  /*0f40*/  CS2R R170, SRZ ;  /* 0x0000000000aa7805 */ /* 0x000fc4000001ff00 */
[----:B------:R-:W-:Y:S02]  /*0f50*/  CS2R R168, SRZ ;  /* 0x0000000000a87805 */ /* 0x000fe4000001ff00 */
[----:B------:R-:W-:Y:S01]  /*0f60*/  CS2R R190, SRZ ;  /* 0x0000000000be7805 */ /* 0x000fe2000001ff00 */
[----:B------:R-:W-:Y:S01]  /*0f70*/  IMAD R2, R7, -0x2, R2 ;  /* 0xfffffffe07027824 */ /* 0x000fe200078e0202 */
        /* <DEDUP_REMOVED lines=67> */
[----:B------:R-:W-:Y:S01]  /*13b0*/  SHF.R.S32.HI R231, RZ, 0x6, R231 ;  /* 0x00000006ffe77819 */ /* 0x000fe200000114e7 */
[----:B------:R-:W-:Y:S01]  /*13c0*/  UMOV UR61, URZ ;  /* 0x0000003f003d7c82 */ /* 0x000fe20008000000 */
[----:B------:R-:W-:-:S07]  /*13d0*/  LEA R0, R0, UR60, 0x1 ;  /* 0x0000003c00007c11 */ /* 0x000fce000f8e08ff */
.L_x_78:
[----:B------:R-:W-:-:S13]  /*13e0*/  ISETP.NE.AND P0, PT, R19, 0x3, PT ;  /* 0x000000031300780c */ /* 0x000fda0003f05270 */
[----:B--2---:R-:W-:Y:S05]  /*13f0*/  @!P0 BRA `(.L_x_68) ;  /* 0x0000000000048947 */ /* 0x004fea0003800000 */
[----:B------:R-:W-:Y:S01]  /*1400*/  BPT.TRAP 0x1 ;  /* 0x000000040000795c */ /* 0x000fe20000300000 */
.L_x_68:
[----:B------:R-:W-:Y:S02]  /*1410*/  LEA R16, R3, UR60, 0x3 ;  /* 0x0000003c03107c11 */ /* 0x000fe4000f8e18ff */
[----:B------:R-:W-:-:S04]  /*1420*/  SHF.L.U32 R11, R18, 0x1f, RZ ;  /* 0x0000001f120b7819 */ /* 0x000fc800000006ff */
[----:B------:R1:W2:Y:S01]  /*1430*/  SYNCS.PHASECHK.TRANS64.TRYWAIT P1, [R16+URZ+0x31810], R11 ;  /* 0x0318100b100075a7 */ /* 0x0002a2000802017f */
[----:B------:R-:W-:Y:S05]  /*1440*/  @!P0 BRA `(.L_x_69) ;  /* 0x0000000000048947 */ /* 0x000fea0003800000 */
[----:B------:R-:W-:Y:S01]  /*1450*/  BPT.TRAP 0x1 ;  /* 0x000000040000795c */ /* 0x000fe20000300000 */
.L_x_69:
[----:B------:R-:W-:Y:S01]  /*1460*/  IMAD.U32 R5, RZ, RZ, UR60 ;  /* 0x0000003cff057e24 */ /* 0x000fe2000f8e00ff */
[----:B------:R-:W-:-:S03]  /*1470*/  LEA R6, R4, UR60, 0xa ;  /* 0x0000003c04067c11 */ /* 0x000fc6000f8e50ff */
[----:B------:R-:W-:Y:S01]  /*1480*/  VIADD R7, R5, 0x14100 ;  /* 0x0001410005077836 */ /* 0x000fe20000000000 */
[----:B------:R-:W-:-:S04]  /*1490*/  SHF.R.U32.HI R8, RZ, 0x4, R6 ;  /* 0x00000004ff087819 */ /* 0x000fc80000011606 */
[----:B------:R-:W-:Y:S02]  /*14a0*/  SHF.R.U32.HI R7, RZ, 0x4, R7 ;  /* 0x00000004ff077819 */ /* 0x000fe40000011607 */
[----:B------:R-:W-:Y:S02]  /*14b0*/  LOP3.LUT R9, R8, 0x3fff, RZ, 0xc0, !PT ;  /* 0x00003fff08097812 */ /* 0x000fe400078ec0ff */
[----:B------:R-:W-:Y:S02]  /*14c0*/  LOP3.LUT R8, R7, 0x3fff, RZ, 0xc0, !PT ;  /* 0x00003fff07087812 */ /* 0x000fe400078ec0ff */
[----:B------:R-:W-:Y:S02]  /*14d0*/  LOP3.LUT R7, R9, 0x10000, RZ, 0xfc, !PT ;  /* 0x0001000009077812 */ /* 0x000fe400078efcff */
[----:B------:R-:W-:Y:S01]  /*14e0*/  LOP3.LUT R8, R8, 0x10000, RZ, 0xfc, !PT ;  /* 0x0001000008087812 */ /* 0x000fe200078efcff */
[----:B--2---:R-:W-:Y:S06]  /*14f0*/  @P1 BRA `(.L_x_70) ;  /* 0x0000000000081947 */ /* 0x004fec0003800000 */
[----:B------:R-:W2:Y:S02]  /*1500*/  SYNCS.PHASECHK.TRANS64.TRYWAIT P1, [R16+URZ+0x31810], R11 ;  /* 0x0318100b100075a7 */ /* 0x000ea4000802017f */
[----:B--2---:R-:W-:Y:S05]  /*1510*/  @!P1 BRA `(.L_x_71) ;  /* 0x0000008c00f89947 */ /* 0x004fea0003800000 */
.L_x_70:
[----:B------:R-:W-:Y:S01]  /*1520*/  IMAD R8, R3, 0x800, R8 ;  /* 0x0000080003087824 */ /* 0x000fe200078e0208 */
[C---:B------:R-:W-:Y:S01]  /*1530*/  R2UR UR6, R7.reuse ;  /* 0x00000000070672ca */ /* 0x040fe200000e0000 */
[C---:B------:R-:W-:Y:S01]  /*1540*/  VIADD R9, R7.reuse, 0x80 ;  /* 0x0000008007097836 */ /* 0x040fe20000000000 */
[----:B------:R-:W-:Y:S01]  /*1550*/  WARPGROUP.ARRIVE ;  /* 0x00000000000079c5 */ /* 0x000fe20000000000 */
[----:B------:R-:W-:Y:S01]  /*1560*/  VIADD R10, R7, 0x100 ;  /* 0x00000100070a7836 */ /* 0x000fe20000000000 */
[----:B------:R-:W-:Y:S01]  /*1570*/  R2UR UR4, R8 ;  /* 0x00000000080472ca */ /* 0x000fe200000e0000 */
[----:B------:R-:W-:Y:S01]  /*1580*/  UMOV UR7, 0x40000000 ;  /* 0x4000000000077882 */ /* 0x000fe20000000000 */
[----:B------:R-:W-:Y:S01]  /*1590*/  R2UR UR8, R9 ;  /* 0x00000000090872ca */ /* 0x000fe200000e0000 */
[C---:B------:R-:W-:Y:S01]  /*15a0*/  VIADD R9, R7.reuse, 0x180 ;  /* 0x0000018007097836 */ /* 0x040fe20000000000 */
[----:B------:R-:W-:Y:S01]  /*15b0*/  R2UR UR9, R10 ;  /* 0x000000000a0972ca */ /* 0x000fe200000e0000 */
[----:B------:R-:W-:Y:S01]  /*15c0*/  VIADD R10, R7, 0x200 ;  /* 0x00000200070a7836 */ /* 0x000fe20000000000 */
[----:B------:R-:W-:-:S02]  /*15d0*/  UMOV UR5, 0x40000040 ;  /* 0x4000004000057882 */ /* 0x000fc40000000000 */
[----:B------:R-:W-:Y:S01]  /*15e0*/  R2UR UR10, R9 ;  /* 0x00000000090a72ca */ /* 0x000fe200000e0000 */
[----:B------:R-:W-:Y:S01]  /*15f0*/  VIADD R9, R8, 0x2 ;  /* 0x0000000208097836 */ /* 0x000fe20000000000 */
[----:B------:R-:W-:Y:S01]  /*1600*/  R2UR UR11, R10 ;  /* 0x000000000a0b72ca */ /* 0x000fe200000e0000 */
[----:B------:R-:W-:Y:S02]  /*1610*/  VIADD R10, R7, 0x2 ;  /* 0x00000002070a7836 */ /* 0x000fe40000000000 */
[----:B------:R-:W-:Y:S01]  /*1620*/  HGMMA.64x8x16.F32.BF16 R24, gdesc[UR4], RZ, !UPT ;  /* 0x00000000041879f0 */ /* 0x000fe2000c7018ff */
[----:B------:R-:W-:Y:S01]  /*1630*/  UMOV UR7, 0x40000000 ;  /* 0x4000000000077882 */ /* 0x000fe20000000000 */
[----:B------:R-:W-:Y:S02]  /*1640*/  UMOV UR6, UR8 ;  /* 0x0000000800067c82 */ /* 0x000fe40008000000 */
[----:B------:R-:W-:Y:S01]  /*1650*/  HGMMA.64x8x16.F32.BF16 R28, gdesc[UR4], RZ, !UPT ;  /* 0x00000000041c79f0 */ /* 0x000fe2000c7018ff */
[----:B------:R-:W-:Y:S01]  /*1660*/  UMOV UR6, UR9 ;  /* 0x0000000900067c82 */ /* 0x000fe20008000000 */
[----:B------:R-:W-:-:S02]  /*1670*/  UMOV UR7, 0x40000000 ;  /* 0x4000000000077882 */ /* 0x000fc40000000000 */
[----:B------:R-:W-:Y:S01]  /*1680*/  HGMMA.64x8x16.F32.BF16 R32, gdesc[UR4], RZ, !UPT ;  /* 0x00000000042079f0 */ /* 0x000fe2000c7018ff */
[----:B------:R-:W-:Y:S01]  /*1690*/  UMOV UR6, UR10 ;  /* 0x0000000a00067c82 */ /* 0x000fe20008000000 */
[----:B------:R-:W-:Y:S02]  /*16a0*/  UMOV UR7, 0x40000000 ;  /* 0x4000000000077882 */ /* 0x000fe40000000000 */
[----:B------:R-:W-:Y:S01]  /*16b0*/  HGMMA.64x8x16.F32.BF16 R36, gdesc[UR4], RZ, !UPT ;  /* 0x00000000042479f0 */ /* 0x000fe2000c7018ff */
[----:B------:R-:W-:Y:S01]  /*16c0*/  UMOV UR6, UR11 ;  /* 0x0000000b00067c82 */ /* 0x000fe20008000000 */
[----:B------:R-:W-:Y:S02]  /*16d0*/  UMOV UR7, 0x40000000 ;  /* 0x4000000000077882 */ /* 0x000fe40000000000 */
[----:B------:R-:W-:Y:S01]  /*16e0*/  HGMMA.64x8x16.F32.BF16 R40, gdesc[UR4], RZ, !UPT ;  /* 0x00000000042879f0 */ /* 0x000fe2000c7018ff */
[----:B------:R-:W-:Y:S01]  /*16f0*/  R2UR UR6, R10 ;  /* 0x000000000a0672ca */ /* 0x000fe200000e0000 */
[----:B------:R-:W-:Y:S01]  /*1700*/  VIADD R10, R7, 0x82 ;  /* 0x00000082070a7836 */ /* 0x000fe20000000000 */
[----:B------:R-:W-:Y:S01]  /*1710*/  R2UR UR4, R9 ;  /* 0x00000000090472ca */ /* 0x000fe200000e0000 */
[C---:B------:R-:W-:Y:S01]  /*1720*/  VIADD R9, R7.reuse, 0x102 ;  /* 0x0000010207097836 */ /* 0x040fe20000000000 */
[----:B------:R-:W-:Y:S01]  /*1730*/  UMOV UR7, 0x40000000 ;  /* 0x4000000000077882 */ /* 0x000fe20000000000 */
        /* <DEDUP_REMOVED lines=9> */
[----:B------:R-:W-:Y:S03]  /*17d0*/  HGMMA.64x8x16.F32.BF16 R24, gdesc[UR4], R24 ;  /* 0x00000000041879f0 */ /* 0x000fe60008701818 */
[----:B------:R-:W-:Y:S01]  /*17e0*/  UMOV UR6, UR8 ;  /* 0x0000000800067c82 */ /* 0x000fe20008000000 */
[----:B------:R-:W-:Y:S02]  /*17f0*/  UMOV UR7, 0x40000000 ;  /* 0x4000000000077882 */ /* 0x000fe40000000000 */
[----:B------:R-:W-:Y:S01]  /*1800*/  HGMMA.64x8x16.F32.BF16 R28, gdesc[UR4], R28 ;  /* 0x00000000041c79f0 */ /* 0x000fe2000870181c */
[----:B------:R-:W-:Y:S01]  /*1810*/  UMOV UR6, UR9 ;  /* 0x0000000900067c82 */ /* 0x000fe20008000000 */
[----:B------:R-:W-:-:S02]  /*1820*/  UMOV UR7, 0x40000000 ;  /* 0x4000000000077882 */ /* 0x000fc40000000000 */
[----:B------:R-:W-:Y:S01]  /*1830*/  HGMMA.64x8x16.F32.BF16 R32, gdesc[UR4], R32 ;  /* 0x00000000042079f0 */ /* 0x000fe20008701820 */
[----:B------:R-:W-:Y:S01]  /*1840*/  UMOV UR6, UR10 ;  /* 0x0000000a00067c82 */ /* 0x000fe20008000000 */
[----:B------:R-:W-:Y:S02]  /*1850*/  UMOV UR7, 0x40000000 ;  /* 0x4000000000077882 */ /* 0x000fe40000000000 */
[----:B------:R-:W-:Y:S01]  /*1860*/  HGMMA.64x8x16.F32.BF16 R36, gdesc[UR4], R36 ;  /* 0x00000000042479f0 */ /* 0x000fe20008701824 */
[----:B------:R-:W-:Y:S01]  /*1870*/  UMOV UR6, UR11 ;  /* 0x0000000b00067c82 */ /* 0x000fe20008000000 */
[----:B------:R-:W-:Y:S02]  /*1880*/  UMOV UR7, 0x40000000 ;  /* 0x4000000000077882 */ /* 0x000fe40000000000 */
[----:B------:R-:W-:Y:S01]  /*1890*/  HGMMA.64x8x16.F32.BF16 R40, gdesc[UR4], R40 ;  /* 0x00000000042879f0 */ /* 0x000fe20008701828 */
        /* <DEDUP_REMOVED lines=312> */
[----:B------:R-:W-:Y:S01]  /*2c20*/  HGMMA.64x8x16.F32.BF16 R24, gdesc[UR4], R24 ;  /* 0x00000000041879f0 */ /* 0x000fe20008701818 */
        /* <DEDUP_REMOVED lines=22> */
[----:B------:R-:W-:Y:S02]  /*2d90*/  R2UR UR10, R10 ;  /* 0x000000000a0a72ca */ /* 0x000fe400000e0000 */
        /* <DEDUP_REMOVED lines=16> */
[C---:B------:R-:W-:Y:S01]  /*2ea0*/  VIADD R9, R7.reuse, 0x806 ;  /* 0x0000080607097836 */ /* 0x040fe20000000000 */
[----:B------:R-:W-:Y:S01]  /*2eb0*/  R2UR UR4, R8 ;  /* 0x00000000080472ca */ /* 0x000fe200000e0000 */
[----:B------:R-:W-:Y:S01]  /*2ec0*/  VIADD R8, R7, 0x886 ;  /* 0x0000088607087836 */ /* 0x000fe20000000000 */
[----:B------:R-:W-:Y:S01]  /*2ed0*/  UMOV UR7, 0x40000000 ;  /* 0x4000000000077882 */ /* 0x000fe20000000000 */
[----:B------:R-:W-:Y:S01]  /*2ee0*/  UMOV UR5, 0x40000040 ;  /* 0x4000004000057882 */ /* 0x000fe20000000000 */
[----:B------:R-:W-:Y:S01]  /*2ef0*/  R2UR UR8, R9 ;  /* 0x00000000090872ca */ /* 0x000fe200000e0000 */
[C---:B------:R-:W-:Y:S01]  /*2f00*/  VIADD R9, R7.reuse, 0x906 ;  /* 0x0000090607097836 */ /* 0x040fe20000000000 */
[----:B------:R-:W-:Y:S01]  /*2f10*/  R2UR UR9, R8 ;  /* 0x00000000080972ca */ /* 0x000fe200000e0000 */
[----:B------:R-:W-:-:S03]  /*2f20*/  VIADD R7, R7, 0x986 ;  /* 0x0000098607077836 */ /* 0x000fc60000000000 */
[----:B------:R-:W-:Y:S02]  /*2f30*/  R2UR UR10, R9 ;  /* 0x00000000090a72ca */ /* 0x000fe400000e0000 */
[----:B------:R-:W-:Y:S01]  /*2f40*/  R2UR UR11, R7 ;  /* 0x00000000070b72ca */ /* 0x000fe200000e0000 */
[----:B------:R-:W-:-:S05]  /*2f50*/  IMAD R7, R3, 0x40, R228 ;  /* 0x0000004003077824 */ /* 0x000fca00078e02e4 */
[----:B------:R-:W-:-:S05]  /*2f60*/  LEA R7, R7, UR60, 0x2 ;  /* 0x0000003c07077c11 */ /* 0x000fca000f8e10ff */
[----:B------:R3:W4:Y:S04]  /*2f70*/  LDS R10, [R7+0x2c100] ;  /* 0x02c10000070a7984 */ /* 0x0007280000000800 */
[----:B------:R3:W1:Y:S01]  /*2f80*/  LDS R8, [R7+0x2c120] ;  /* 0x02c1200007087984 */ /* 0x0006620000000800 */
        /* <DEDUP_REMOVED lines=12> */
[----:B------:R-:W-:Y:S01]  /*3050*/  HGMMA.64x8x16.F32.BF16 R40, gdesc[UR4], R40, gsb0 ;  /* 0x00000000042879f0 */ /* 0x000fe20008001828 */
[----:B---3--:R-:W-:Y:S05]  /*3060*/  @!P0 BRA `(.L_x_72) ;  /* 0x0000000000048947 */ /* 0x008fea0003800000 */
[----:B------:R-:W-:Y:S01]  /*3070*/  BPT.TRAP 0x1 ;  /* 0x000000040000795c */ /* 0x000fe20000300000 */
.L_x_72:
[----:B------:R-:W-:-:S04]  /*3080*/  SHF.L.U32 R12, R17, 0x1f, RZ ;  /* 0x0000001f110c7819 */ /* 0x000fc800000006ff */
[----:B------:R3:W1:Y:S01]  /*3090*/  SYNCS.PHASECHK.TRANS64.TRYWAIT P1, [UR60+0x31830], R12 ;  /* 0x0318300cff0075a7 */ /* 0x000662000802017c */
[----:B------:R-:W-:Y:S05]  /*30a0*/  @!P0 BRA `(.L_x_73) ;  /* 0x0000000000048947 */ /* 0x000fea0003800000 */
[----:B------:R-:W-:Y:S01]  /*30b0*/  BPT.TRAP 0x1 ;  /* 0x000000040000795c */ /* 0x000fe20000300000 */
.L_x_73:
[----:B------:R-:W-:Y:S02]  /*30c0*/  VIADD R6, R6, 0xa000 ;  /* 0x0000a00006067836 */ /* 0x000fe40000000000 */
[----:B------:R-:W-:-:S03]  /*30d0*/  VIADD R9, R5, 0x24100 ;  /* 0x0002410005097836 */ /* 0x000fc60000000000 */
[----:B------:R-:W-:Y:S02]  /*30e0*/  SHF.R.U32.HI R6, RZ, 0x4, R6 ;  /* 0x00000004ff067819 */ /* 0x000fe40000011606 */
[----:B------:R-:W-:Y:S02]  /*30f0*/  SHF.R.U32.HI R7, RZ, 0x4, R9 ;  /* 0x00000004ff077819 */ /* 0x000fe40000011609 */
[----:B------:R-:W-:Y:S02]  /*3100*/  LOP3.LUT R6, R6, 0x3fff, RZ, 0xc0, !PT ;  /* 0x00003fff06067812 */ /* 0x000fe400078ec0ff */
[----:B------:R-:W-:Y:S02]  /*3110*/  LOP3.LUT R7, R7, 0x3fff, RZ, 0xc0, !PT ;  /* 0x00003fff07077812 */ /* 0x000fe400078ec0ff */
[----:B------:R-:W-:Y:S02]  /*3120*/  LOP3.LUT R6, R6, 0x10000, RZ, 0xfc, !PT ;  /* 0x0001000006067812 */ /* 0x000fe400078efcff */
[----:B------:R-:W-:Y:S01]  /*3130*/  LOP3.LUT R7, R7, 0x10000, RZ, 0xfc, !PT ;  /* 0x0001000007077812 */ /* 0x000fe200078efcff */
[----:B-1----:R-:W-:Y:S06]  /*3140*/  @P1 BRA `(.L_x_74) ;  /* 0x0000000000081947 */ /* 0x002fec0003800000 */
[----:B------:R-:W1:Y:S02]  /*3150*/  SYNCS.PHASECHK.TRANS64.TRYWAIT P1, [UR60+0x31830], R12 ;  /* 0x0318300cff0075a7 */ /* 0x000e64000802017c */
[----:B-1----:R-:W-:Y:S05]  /*3160*/  @!P1 BRA `(.L_x_75) ;  /* 0x0000007000f89947 */ /* 0x002fea0003800000 */
.L_x_74:
[C---:B--2---:R-:W-:Y:S01]  /*3170*/  VIADD R11, R6.reuse, 0x80 ;  /* 0x00000080060b7836 */ /* 0x044fe20000000000 */
[----:B------:R-:W-:Y:S01]  /*3180*/  R2UR UR4, R7 ;  /* 0x00000000070472ca */ /* 0x000fe200000e0000 */
[C---:B---3--:R-:W-:Y:S01]  /*3190*/  VIADD R12, R6.reuse, 0x100 ;  /* 0x00000100060c7836 */ /* 0x048fe20000000000 */
[C---:B------:R-:W-:Y:S01]  /*31a0*/  R2UR UR6, R6.reuse ;  /* 0x00000000060672ca */ /* 0x040fe200000e0000 */
[----:B------:R-:W-:Y:S01]  /*31b0*/  WARPGROUP.ARRIVE ;  /* 0x00000000000079c5 */ /* 0x000fe20000000000 */
        /* <DEDUP_REMOVED lines=9> */
[----:B------:R-:W-:Y:S01]  /*3250*/  VIADD R12, R7, 0x2 ;  /* 0x00000002070c7836 */ /* 0x000fe20000000000 */
[C---:B------:R-:W-:Y:S01]  /*3260*/  ISETP.GT.AND P1, PT, R2.reuse, RZ, PT ;  /* 0x000000ff0200720c */ /* 0x040fe20003f24270 */
[----:B------:R-:W-:Y:S01]  /*3270*/  HGMMA.64x8x16.F32.BF16 R44, gdesc[UR4], RZ, !UPT ;  /* 0x00000000042c79f0 */ /* 0x000fe2000c7018ff */
[----:B------:R-:W-:Y:S01]  /*3280*/  UMOV UR7, 0x40000000 ;  /* 0x4000000000077882 */ /* 0x000fe20000000000 */
[----:B------:R-:W-:Y:S01]  /*3290*/  UMOV UR6, UR8 ;  /* 0x0000000800067c82 */ /* 0x000fe20008000000 */
[----:B------:R-:W-:Y:S01]  /*32a0*/  ISETP.GT.AND P2, PT, R2, 0x1, PT ;  /* 0x000000010200780c */ /* 0x000fe20003f44270 */
[----:B------:R-:W-:Y:S01]  /*32b0*/  HGMMA.64x8x16.F32.BF16 R48, gdesc[UR4], RZ, !UPT ;  /* 0x00000000043079f0 */ /* 0x000fe2000c7018ff */
[----:B------:R-:W-:Y:S01]  /*32c0*/  UMOV UR6, UR9 ;  /* 0x0000000900067c82 */ /* 0x000fe20008000000 */
[----:B------:R-:W-:Y:S01]  /*32d0*/  UMOV UR7, 0x40000000 ;  /* 0x4000000000077882 */ /* 0x000fe20000000000 */
[----:B------:R-:W-:Y:S01]  /*32e0*/  LEA R224, R228, UR60, 0x2 ;  /* 0x0000003ce4e07c11 */ /* 0x000fe2000f8e10ff */
[----:B------:R-:W-:Y:S01]  /*32f0*/  HGMMA.64x8x16.F32.BF16 R52, gdesc[UR4], RZ, !UPT ;  /* 0x00000000043479f0 */ /* 0x000fe2000c7018ff */
[----:B------:R-:W-:Y:S01]  /*3300*/  UMOV UR6, UR10 ;  /* 0x0000000a00067c82 */ /* 0x000fe20008000000 */
[----:B------:R-:W-:Y:S01]  /*3310*/  UMOV UR7, 0x40000000 ;  /* 0x4000000000077882 */ /* 0x000fe20000000000 */
[C---:B------:R-:W-:Y:S01]  /*3320*/  ISETP.GT.AND P3, PT, R2.reuse, 0x11, PT ;  /* 0x000000110200780c */ /* 0x040fe20003f64270 */
[----:B------:R-:W-:Y:S01]  /*3330*/  HGMMA.64x8x16.F32.BF16 R216, gdesc[UR4], RZ, !UPT ;  /* 0x0000000004d879f0 */ /* 0x000fe2000c7018ff */
[----:B------:R-:W-:Y:S01]  /*3340*/  UMOV UR6, UR11 ;  /* 0x0000000b00067c82 */ /* 0x000fe20008000000 */
[----:B------:R-:W-:Y:S01]  /*3350*/  UMOV UR7, 0x40000000 ;  /* 0x4000000000077882 */ /* 0x000fe20000000000 */
[----:B------:R-:W-:Y:S01]  /*3360*/  ISETP.GT.AND P4, PT, R2, 0x31, PT ;  /* 0x000000310200780c */ /* 0x000fe20003f84270 */
        /* <DEDUP_REMOVED lines=11> */
[----:B------:R-:W-:Y:S01]  /*3420*/  ISETP.GT.AND P5, PT, R2, 0x40, PT ;  /* 0x000000400200780c */ /* 0x000fe20003fa4270 */
[----:B------:R-:W-:Y:S01]  /*3430*/  UMOV UR57, 0x40000040 ;  /* 0x4000004000397882 */ /* 0x000fe20000000000 */
[----:B------:R-:W-:Y:S01]  /*3440*/  R2UR UR10, R11 ;  /* 0x000000000b0a72ca */ /* 0x000fe200000e0000 */
[----:B------:R-:W-:Y:S01]  /*3450*/  VIADD R11, R6, 0x4 ;  /* 0x00000004060b7836 */ /* 0x000fe20000000000 */
[----:B------:R-:W-:Y:S01]  /*3460*/  R2UR UR11, R12 ;  /* 0x000000000c0b72ca */ /* 0x000fe200000e0000 */
[----:B------:R-:W-:Y:S01]  /*3470*/  VIADD R12, R7, 0x4 ;  /* 0x00000004070c7836 */ /* 0x000fe20000000000 */
[----:B------:R-:W-:Y:S01]  /*3480*/  ISETP.GT.AND P6, PT, R2, 0x41, PT ;  /* 0x000000410200780c */ /* 0x000fe20003fc4270 */
[----:B------:R-:W-:Y:S01]  /*3490*/  UMOV UR59, 0x40 ;  /* 0x00000040003b7882 */ /* 0x000fe20000000000 */
[----:B------:R-:W-:Y:S01]  /*34a0*/  UMOV UR13, UR57 ;  /* 0x00000039000d7c82 */ /* 0x000fe20008000000 */
[----:B------:R-:W-:Y:S01]  /*34b0*/  UMOV UR15, 0x40 ;  /* 0x00000040000f7882 */ /* 0x000fe20000000000 */
[----:B------:R-:W-:Y:S01]  /*34c0*/  UMOV UR17, UR57 ;  /* 0x0000003900117c82 */ /* 0x000fe20008000000 */
[----:B------:R-:W-:Y:S01]  /*34d0*/  UMOV UR19, 0x40 ;  /* 0x0000004000137882 */ /* 0x000fe20000000000 */
[----:B------:R-:W-:Y:S01]  /*34e0*/  UMOV UR49, 0x40000040 ;  /* 0x4000004000317882 */ /* 0x000fe20000000000 */
        /* <DEDUP_REMOVED lines=8> */
[----:B------:R-:W-:Y:S01]  /*3570*/  HGMMA.64x8x16.F32.BF16 R44, gdesc[UR4], R44 ;  /* 0x00000000042c79f0 */ /* 0x000fe2000870182c */
[----:B------:R-:W-:Y:S01]  /*3580*/  UMOV UR6, UR8 ;  /* 0x0000000800067c82 */ /* 0x000fe20008000000 */
[----:B------:R-:W-:Y:S01]  /*3590*/  UMOV UR7, 0x40000000 ;  /* 0x4000000000077882 */ /* 0x000fe20000000000 */
[----:B------:R-:W-:Y:S01]  /*35a0*/  UMOV UR31, 0x40 ;  /* 0x00000040001f7882 */ /* 0x000fe20000000000 */
[----:B------:R-:W-:Y:S01]  /*35b0*/  HGMMA.64x8x16.F32.BF16 R48, gdesc[UR4], R48 ;  /* 0x00000000043079f0 */ /* 0x000fe20008701830 */
[----:B------:R-:W-:Y:S01]  /*35c0*/  UMOV UR6, UR9 ;  /* 0x0000000900067c82 */ /* 0x000fe20008000000 */
        /* <DEDUP_REMOVED lines=20> */
[C---:B------:R-:W-:Y:S01]  /*3710*/  VIADD R12, R6.reuse, 0x204 ;  /* 0x00000204060c7836 */ /* 0x040fe20000000000 */
[----:B------:R-:W-:Y:S01]  /*3720*/  UMOV UR39, 0x40 ;  /* 0x0000004000277882 */ /* 0x000fe20000000000 */
[----:B------:R-:W-:Y:S01]  /*3730*/  UMOV UR33, UR25 ;  /* 0x0000001900217c82 */ /* 0x000fe20008000000 */
[----:B------:R-:W-:Y:S01]  /*3740*/  R2UR UR10, R11 ;  /* 0x000000000b0a72ca */ /* 0x000fe200000e0000 */
[----:B------:R-:W-:Y:S01]  /*3750*/  VIADD R11, R6, 0x6 ;  /* 0x00000006060b7836 */ /* 0x000fe20000000000 */
[----:B------:R-:W-:Y:S01]  /*3760*/  R2UR UR11, R12 ;  /* 0x000000000c0b72ca */ /* 0x000fe200000e0000 */
[----:B------:R-:W-:Y:S01]  /*3770*/  VIADD R12, R7, 0x6 ;  /* 0x00000006070c7836 */ /* 0x000fe20000000000 */
[----:B------:R-:W-:Y:S01]  /*3780*/  UMOV UR35, 0x40 ;  /* 0x0000004000237882 */ /* 0x000fe20000000000 */
[----:B------:R-:W-:Y:S01]  /*3790*/  IMAD R5, R4, 0x2800, R5 ;  /* 0x0000280004057824 */ /* 0x000fe200078e0205 */
[----:B------:R-:W-:Y:S01]  /*37a0*/  UMOV UR21, 0x40000040 ;  /* 0x4000004000157882 */ /* 0x000fe20000000000 */
[----:B------:R-:W-:-:S03]  /*37b0*/  UMOV UR23, 0x40 ;  /* 0x0000004000177882 */ /* 0x000fc60000000000 */
[----:B------:R-:W-:-:S04]  /*37c0*/  SHF.R.U32.HI R5, RZ, 0x4, R5 ;  /* 0x00000004ff057819 */ /* 0x000fc80000011605 */
[----:B------:R-:W-:Y:S01]  /*37d0*/  LOP3.LUT R5, R5, 0x3fff, RZ, 0xc0, !PT ;  /* 0x00003fff05057812 */ /* 0x000fe200078ec0ff */
[----:B------:R-:W-:Y:S01]  /*37e0*/  HGMMA.64x8x16.F32.BF16 R44, gdesc[UR4], R44 ;  /* 0x00000000042c79f0 */ /* 0x000fe2000870182c */
[----:B------:R-:W-:Y:S01]  /*37f0*/  UMOV UR6, UR8 ;  /* 0x0000000800067c82 */ /* 0x000fe20008000000 */
[----:B------:R-:W-:Y:S02]  /*3800*/  UMOV UR7, 0x40000000 ;  /* 0x4000000000077882 */ /* 0x000fe40000000000 */
        /* <DEDUP_REMOVED lines=321> */
[----:B------:R-:W-:Y:S04]  /*4c20*/  HGMMA.64x8x16.F32.BF16 R44, gdesc[UR4], R44 ;  /* 0x00000000042c79f0 */ /* 0x000fe8000870182c */
        /* <DEDUP_REMOVED lines=15> */
[C---:B------:R-:W-:Y:S01]  /*4d20*/  VIADD R11, R6.reuse, 0x886 ;  /* 0x00000886060b7836 */ /* 0x040fe20000000000 */
        /* <DEDUP_REMOVED lines=8> */
[----:B------:R-:W-:Y:S04]  /*4db0*/  HGMMA.64x8x16.F32.BF16 R44, gdesc[UR4], R44 ;  /* 0x00000000042c79f0 */ /* 0x000fe8000870182c */
[----:B------:R-:W-:Y:S01]  /*4dc0*/  UMOV UR6, UR8 ;  /* 0x0000000800067c82 */ /* 0x000fe20008000000 */
[----:B------:R-:W-:Y:S01]  /*4dd0*/  UMOV UR7, 0x40000000 ;  /* 0x4000000000077882 */ /* 0x000fe20000000000 */
[----:B------:R-:W-:Y:S01]  /*4de0*/  ULDC UR8, c[0x0][0x75c] ;  /* 0x0001d70000087ab9 */ /* 0x000fe20000000800 */
[----:B------:R-:W-:Y:S01]  /*4df0*/  HGMMA.64x8x16.F32.BF16 R48, gdesc[UR4], R48 ;  /* 0x00000000043079f0 */ /* 0x000fe20008701830 */
[----:B------:R-:W-:Y:S01]  /*4e00*/  UMOV UR6, UR9 ;  /* 0x0000000900067c82 */ /* 0x000fe20008000000 */
[----:B------:R-:W-:Y:S01]  /*4e10*/  UMOV UR7, 0x40000000 ;  /* 0x4000000000077882 */ /* 0x000fe20000000000 */
[----:B------:R-:W-:Y:S01]  /*4e20*/  UMOV UR9, UR15 ;  /* 0x0000000f00097c82 */ /* 0x000fe20008000000 */
[----:B------:R-:W-:Y:S01]  /*4e30*/  HGMMA.64x8x16.F32.BF16 R52, gdesc[UR4], R52 ;  /* 0x00000000043479f0 */ /* 0x000fe20008701834 */
[----:B------:R-:W-:Y:S01]  /*4e40*/  UMOV UR6, UR10 ;  /* 0x0000000a00067c82 */ /* 0x000fe20008000000 */
[----:B------:R-:W-:-:S02]  /*4e50*/  UMOV UR7, 0x40000000 ;  /* 0x4000000000077882 */ /* 0x000fc40000000000 */
[----:B------:R-:W-:Y:S01]  /*4e60*/  HGMMA.64x8x16.F32.BF16 R216, gdesc[UR4], R216 ;  /* 0x0000000004d879f0 */ /* 0x000fe200087018d8 */
[----:B------:R-:W-:Y:S01]  /*4e70*/  UMOV UR6, UR11 ;  /* 0x0000000b00067c82 */ /* 0x000fe20008000000 */
[----:B------:R-:W-:Y:S01]  /*4e80*/  UMOV UR7, 0x40000000 ;  /* 0x4000000000077882 */ /* 0x000fe20000000000 */
[----:B------:R-:W-:Y:S01]  /*4e90*/  UMOV UR11, UR19 ;  /* 0x00000013000b7c82 */ /* 0x000fe20008000000 */
[----:B------:R-:W-:Y:S01]  /*4ea0*/  HGMMA.64x8x16.F32.BF16 R220, gdesc[UR4], R220, gsb0 ;  /* 0x0000000004dc79f0 */ /* 0x000fe200080018dc */
[----:B------:R-:W-:Y:S01]  /*4eb0*/  ULDC UR4, c[0x0][0x744] ;  /* 0x0001d10000047ab9 */ /* 0x000fe20000000800 */
[----:B------:R-:W-:Y:S01]  /*4ec0*/  UMOV UR7, 0x40 ;  /* 0x0000004000077882 */ /* 0x000fe20000000000 */
[----:B------:R-:W-:Y:S02]  /*4ed0*/  WARPGROUP.DEPBAR.LE gsb0, 0x1 ;  /* 0x00008000000079c5 */ /* 0x000fe40000010100 */
[----:B------:R-:W-:Y:S01]  /*4ee0*/  FMUL.FTZ R11, R24, UR8 ;  /* 0x00000008180b7c20 */ /* 0x000fe20008410000 */
[----:B------:R-:W-:Y:S01]  /*4ef0*/  FMUL.FTZ R12, R26, UR8 ;  /* 0x000000081a0c7c20 */ /* 0x000fe20008410000 */
[----:B------:R-:W-:Y:S01]  /*4f00*/  FMUL.FTZ R13, R25, UR8 ;  /* 0x00000008190d7c20 */ /* 0x000fe20008410000 */
[----:B------:R-:W-:Y:S01]  /*4f10*/  FMUL.FTZ R15, R27, UR8 ;  /* 0x000000081b0f7c20 */ /* 0x000fe20008410000 */
[----:B------:R-:W1:Y:S01]  /*4f20*/  LDS R14, [R224+0x2c320] ;  /* 0x02c32000e00e7984 */ /* 0x000e620000000800 */
[----:B------:R-:W-:Y:S01]  /*4f30*/  FMUL.FTZ R24, R28, UR8 ;  /* 0x000000081c187c20 */ /* 0x000fe20008410000 */
[----:B------:R-:W2:Y:S01]  /*4f40*/  MUFU.TANH R11, R11 ;  /* 0x0000000b000b7308 */ /* 0x000ea20000002400 */
[----:B------:R-:W-:Y:S01]  /*4f50*/  FMUL.FTZ R26, R29, UR8 ;  /* 0x000000081d1a7c20 */ /* 0x000fe20008410000 */
[----:B------:R-:W-:Y:S01]  /*4f60*/  FMUL.FTZ R29, R32, UR8 ;  /* 0x00000008201d7c20 */ /* 0x000fe20008410000 */
[----:B------:R-:W-:Y:S01]  /*4f70*/  FMUL.FTZ R27, R30, UR8 ;  /* 0x000000081e1b7c20 */ /* 0x000fe20008410000 */
[----:B------:R-:W-:Y:S01]  /*4f80*/  FMUL.FTZ R32, R37, UR8 ;  /* 0x0000000825207c20 */ /* 0x000fe20008410000 */
[----:B------:R-:W-:Y:S01]  /*4f90*/  FMUL.FTZ R28, R31, UR8 ;  /* 0x000000081f1c7c20 */ /* 0x000fe20008410000 */
[----:B------:R-:W-:Y:S01]  /*4fa0*/  FMUL.FTZ R30, R35, UR8 ;  /* 0x00000008231e7c20 */ /* 0x000fe20008410000 */
[----:B------:R-:W-:Y:S01]  /*4fb0*/  FMUL.FTZ R35, R41, UR8 ;  /* 0x0000000829237c20 */ /* 0x000fe20008410000 */
[----:B------:R-:W3:Y:S01]  /*4fc0*/  MUFU.TANH R12, R12 ;  /* 0x0000000c000c7308 */ /* 0x000ee20000002400 */
[----:B------:R-:W-:Y:S01]  /*4fd0*/  FMUL.FTZ R40, R40, UR8 ;  /* 0x0000000828287c20 */ /* 0x000fe20008410000 */
[----:B------:R-:W-:Y:S01]  /*4fe0*/  FMUL.FTZ R31, R36, UR8 ;  /* 0x00000008241f7c20 */ /* 0x000fe20008410000 */
[----:B------:R-:W-:-:S05]  /*4ff0*/  FMUL.FTZ R36, R42, UR8 ;  /* 0x000000082a247c20 */ /* 0x000fca0008410000 */
[----:B------:R-:W5:Y:S01]  /*5000*/  MUFU.TANH R13, R13 ;  /* 0x0000000d000d7308 */ /* 0x000f620000002400 */
[C---:B--2---:R-:W-:Y:S01]  /*5010*/  FSEL R7, R11.reuse, -INF , P1 ;  /* 0xff8000000b077808 */ /* 0x044fe20000800000 */
[----:B------:R-:W-:-:S04]  /*5020*/  FFMA.FTZ R11, -R11, R11, 1 ;  /* 0x3f8000000b0b7423 */ /* 0x000fc8000001010b */
[----:B----4-:R-:W-:Y:S02]  /*5030*/  FFMA.FTZ R25, R7, UR4, -R10 ;  /* 0x0000000407197c23 */ /* 0x010fe4000801080a */
[----:B------:R-:W2:Y:S01]  /*5040*/  MUFU.TANH R15, R15 ;  /* 0x0000000f000f7308 */ /* 0x000ea20000002400 */
[----:B---3--:R-:W-:Y:S02]  /*5050*/  FSEL R7, R12, -INF , P1 ;  /* 0xff8000000c077808 */ /* 0x008fe40000800000 */
[----:B------:R-:W-:-:S03]  /*5060*/  ISETP.GT.AND P1, PT, R2, 0x10, PT ;  /* 0x000000100200780c */ /* 0x000fc60003f24270 */
[----:B------:R-:W-:Y:S02]  /*5070*/  FFMA.FTZ R23, R7, UR4, -R8 ;  /* 0x0000000407177c23 */ /* 0x000fe40008010808 */
[----:B------:R-:W-:Y:S01]  /*5080*/  MUFU.EX2 R25, R25 ;  /* 0x0000001900197308 */ /* 0x000fe20000000800 */
[C---:B-----5:R-:W-:Y:S01]  /*5090*/  FSEL R21, R13.reuse, -INF , P2 ;  /* 0xff8000000d157808 */ /* 0x060fe20001000000 */
[----:B------:R-:W-:-:S04]  /*50a0*/  FFMA.FTZ R13, -R13, R13, 1 ;  /* 0x3f8000000d0d7423 */ /* 0x000fc8000001010d */
[----:B------:R-:W-:Y:S02]  /*50b0*/  FFMA.FTZ R20, R21, UR4, -R10 ;  /* 0x0000000415147c23 */ /* 0x000fe4000801080a */
[----:B------:R-:W3:Y:S01]  /*50c0*/  LDS R21, [R224+0x2c300] ;  /* 0x02c30000e0157984 */ /* 0x000ee20000000800 */
[----:B--2---:R-:W-:Y:S01]  /*50d0*/  FSEL R7, R15, -INF , P2 ;  /* 0xff8000000f077808 */ /* 0x004fe20001000000 */
[----:B------:R-:W-:Y:S02]  /*50e0*/  WARPGROUP.DEPBAR.LE gsb0, 0x0 ;  /* 0x00008000000079c5 */ /* 0x000fe40000010000 */
[----:B------:R-:W-:Y:S01]  /*50f0*/  MUFU.EX2 R23, R23 ;  /* 0x0000001700177308 */ /* 0x000fe20000000800 */
[----:B------:R-:W-:Y:S01]  /*5100*/  ISETP.GT.AND P2, PT, R2, 0x20, PT ;  /* 0x000000200200780c */ /* 0x000fe20003f44270 */
[----:B------:R-:W-:Y:S01]  /*5110*/  FFMA.FTZ R22, R7, UR4, -R8 ;  /* 0x0000000407167c23 */ /* 0x000fe20008010808 */
[--C-:B-1----:R-:W-:Y:S01]  /*5120*/  FADD.FTZ R54, R54, -R14.reuse ;  /* 0x8000000e36367221 */ /* 0x102fe20000010000 */
[--C-:B------:R-:W-:Y:S01]  /*5130*/  FADD.FTZ R51, R51, -R14.reuse ;  /* 0x8000000e33337221 */ /* 0x100fe20000010000 */
[--C-:B------:R-:W-:Y:S01]  /*5140*/  FADD.FTZ R222, R222, -R14.reuse ;  /* 0x8000000edede7221 */ /* 0x100fe20000010000 */
[--C-:B------:R-:W-:Y:S01]  /*5150*/  FADD.FTZ R50, R50, -R14.reuse ;  /* 0x8000000e32327221 */ /* 0x100fe20000010000 */
[--C-:B------:R-:W-:Y:S01]  /*5160*/  FADD.FTZ R55, R55, -R14.reuse ;  /* 0x8000000e37377221 */ /* 0x100fe20000010000 */
[----:B------:R-:W1:Y:S01]  /*5170*/  MUFU.EX2 R20, R20 ;  /* 0x0000001400147308 */ /* 0x000e620000000800 */
[--C-:B------:R-:W-:Y:S01]  /*5180*/  FADD.FTZ R218, R218, -R14.reuse ;  /* 0x8000000edada7221 */ /* 0x100fe20000010000 */
[----:B------:R-:W-:-:S06]  /*5190*/  FADD.FTZ R219, R219, -R14 ;  /* 0x8000000edbdb7221 */ /* 0x000fcc0000010000 */
[----:B------:R-:W2:Y:S08]  /*51a0*/  MUFU.EX2 R22, R22 ;  /* 0x0000001600167308 */ /* 0x000eb00000000800 */
[----:B------:R-:W4:Y:S01]  /*51b0*/  MUFU.TANH R24, R24 ;  /* 0x0000001800187308 */ /* 0x000f220000002400 */
[----:B-1----:R-:W-:-:S07]  /*51c0*/  F2FP.BF16.F32.PACK_AB R6, R20, R25 ;  /* 0x000000191406723e */ /* 0x002fce00000010ff */
[----:B------:R-:W1:Y:S01]  /*51d0*/  MUFU.TANH R26, R26 ;  /* 0x0000001a001a7308 */ /* 0x000e620000002400 */
[----:B--2---:R-:W-:Y:S01]  /*51e0*/  F2FP.BF16.F32.PACK_AB R7, R22, R23 ;  /* 0x000000171607723e */ /* 0x004fe200000010ff */
[----:B------:R-:W-:Y:S01]  /*51f0*/  BAR.SYNC.DEFER_BLOCKING 0x9, 0x100 ;  /* 0x0244000000007b1d */ /* 0x000fe20000010000 */
[--C-:B---3--:R-:W-:Y:S01]  /*5200*/  FADD.FTZ R44, R44, -R21.reuse ;  /* 0x800000152c2c7221 */ /* 0x108fe20000010000 */
[--C-:B------:R-:W-:Y:S01]  /*5210*/  FADD.FTZ R45, R45, -R21.reuse ;  /* 0x800000152d2d7221 */ /* 0x100fe20000010000 */
[--C-:B------:R-:W-:Y:S01]  /*5220*/  FADD.FTZ R48, R48, -R21.reuse ;  /* 0x8000001530307221 */ /* 0x100fe20000010000 */
[--C-:B------:R-:W-:Y:S02]  /*5230*/  FADD.FTZ R49, R49, -R21.reuse ;  /* 0x8000001531317221 */ /* 0x100fe40000010000 */
[----:B------:R-:W-:Y:S01]  /*5240*/  MUFU.TANH R29, R29 ;  /* 0x0000001d001d7308 */ /* 0x000fe20000002400 */
[----:B----4-:R-:W-:Y:S01]  /*5250*/  FSEL R37, R24, -INF , P1 ;  /* 0xff80000018257808 */ /* 0x010fe20000800000 */
[--C-:B------:R-:W-:Y:S01]  /*5260*/  FADD.FTZ R52, R52, -R21.reuse ;  /* 0x8000001534347221 */ /* 0x100fe20000010000 */
[--C-:B------:R-:W-:Y:S01]  /*5270*/  FADD.FTZ R53, R53, -R21.reuse ;  /* 0x8000001535357221 */ /* 0x100fe20000010000 */
[--C-:B------:R-:W-:Y:S01]  /*5280*/  FADD.FTZ R216, R216, -R21.reuse ;  /* 0x80000015d8d87221 */ /* 0x100fe20000010000 */
[--C-:B------:R-:W-:Y:S01]  /*5290*/  FADD.FTZ R217, R217, -R21.reuse ;  /* 0x80000015d9d97221 */ /* 0x100fe20000010000 */
[----:B------:R-:W-:Y:S01]  /*52a0*/  FFMA.FTZ R37, R37, UR4, -R10 ;  /* 0x0000000425257c23 */ /* 0x000fe2000801080a */
[--C-:B------:R-:W-:Y:S01]  /*52b0*/  FADD.FTZ R220, R220, -R21.reuse ;  /* 0x80000015dcdc7221 */ /* 0x100fe20000010000 */
[----:B------:R-:W-:Y:S01]  /*52c0*/  MUFU.TANH R27, R27 ;  /* 0x0000001b001b7308 */ /* 0x000fe20000002400 */
[----:B-1----:R-:W-:Y:S01]  /*52d0*/  FSEL R41, R26, -INF , P3 ;  /* 0xff8000001a297808 */ /* 0x002fe20001800000 */
[----:B------:R-:W-:Y:S01]  /*52e0*/  FADD.FTZ R221, R221, -R21 ;  /* 0x80000015dddd7221 */ /* 0x000fe20000010000 */
[----:B------:R-:W-:Y:S01]  /*52f0*/  FMUL.FTZ R44, R25, R44 ;  /* 0x0000002c192c7220 */ /* 0x000fe20000410000 */
[----:B------:R-:W-:Y:S01]  /*5300*/  FMUL.FTZ R25, R43, UR8 ;  /* 0x000000082b197c20 */ /* 0x000fe20008410000 */
[----:B------:R-:W-:Y:S01]  /*5310*/  FMUL.FTZ R20, R20, R45 ;  /* 0x0000002d14147220 */ /* 0x000fe20000410000 */
[----:B------:R-:W-:Y:S01]  /*5320*/  FFMA.FTZ R24, -R24, R24, 1 ;  /* 0x3f80000018187423 */ /* 0x000fe20000010118 */
[----:B------:R-:W-:Y:S01]  /*5330*/  FMUL.FTZ R11, R11, R44 ;  /* 0x0000002c0b0b7220 */ /* 0x000fe20000410000 */
[----:B------:R-:W1:Y:S01]  /*5340*/  MUFU.EX2 R37, R37 ;  /* 0x0000002500257308 */ /* 0x000e620000000800 */
[----:B------:R-:W-:Y:S01]  /*5350*/  FMUL.FTZ R20, R13, R20 ;  /* 0x000000140d147220 */ /* 0x000fe20000410000 */
[----:B------:R2:W-:Y:S06]  /*5360*/  STSM.16.M88.2 [R0+0x2c500], R6 ;  /* 0x02c5000600007844 */ /* 0x0005ec0000000100 */
[----:B------:R-:W-:Y:S01]  /*5370*/  MUFU.TANH R28, R28 ;  /* 0x0000001c001c7308 */ /* 0x000fe20000002400 */
[----:B--2---:R-:W-:Y:S01]  /*5380*/  FMUL.FTZ R6, R33, UR8 ;  /* 0x0000000821067c20 */ /* 0x004fe20008410000 */
[----:B------:R-:W-:Y:S01]  /*5390*/  FMUL.FTZ R33, R38, UR8 ;  /* 0x0000000826217c20 */ /* 0x000fe20008410000 */
[----:B------:R-:W-:-:S05]  /*53a0*/  FADD.FTZ R38, R46, -R14 ;  /* 0x8000000e2e267221 */ /* 0x000fca0000010000 */
[----:B------:R2:W-:Y:S01]  /*53b0*/  MUFU.TANH R21, R40 ;  /* 0x0000002800157308 */ /* 0x0005e20000002400 */
[----:B-1----:R-:W-:Y:S01]  /*53c0*/  FMUL.FTZ R45, R37, R48 ;  /* 0x00000030252d7220 */ /* 0x002fe20000410000 */
[----:B------:R-:W-:Y:S01]  /*53d0*/  FMUL.FTZ R7, R34, UR8 ;  /* 0x0000000822077c20 */ /* 0x000fe20008410000 */
[----:B------:R-:W-:Y:S01]  /*53e0*/  FMUL.FTZ R38, R23, R38 ;  /* 0x0000002617267220 */ /* 0x000fe20000410000 */
[----:B------:R-:W-:Y:S01]  /*53f0*/  FSEL R23, R27, -INF , P1 ;  /* 0xff8000001b177808 */ /* 0x000fe20000800000 */
[----:B------:R-:W-:Y:S01]  /*5400*/  FMUL.FTZ R13, R24, R45 ;  /* 0x0000002d180d7220 */ /* 0x000fe20000410000 */
[----:B------:R-:W-:Y:S01]  /*5410*/  ISETP.GT.AND P1, PT, R2, 0x21, PT ;  /* 0x000000210200780c */ /* 0x000fe20003f24270 */
[----:B------:R-:W-:Y:S01]  /*5420*/  FFMA.FTZ R24, -R29, R29, 1 ;  /* 0x3f8000001d187423 */ /* 0x000fe2000001011d */
[----:B------:R-:W1:Y:S01]  /*5430*/  MUFU.TANH R6, R6 ;  /* 0x0000000600067308 */ /* 0x000e620000002400 */
[----:B--2---:R-:W-:Y:S01]  /*5440*/  FFMA.FTZ R40, R41, UR4, -R10 ;  /* 0x0000000429287c23 */ /* 0x004fe2000801080a */
[----:B------:R-:W-:Y:S01]  /*5450*/  FSEL R41, R29, -INF , P2 ;  /* 0xff8000001d297808 */ /* 0x000fe20001000000 */
[----:B------:R-:W-:Y:S01]  /*5460*/  FMUL.FTZ R34, R39, UR8 ;  /* 0x0000000827227c20 */ /* 0x000fe20008410000 */
[----:B------:R-:W-:Y:S01]  /*5470*/  FADD.FTZ R39, R47, -R14 ;  /* 0x8000000e2f277221 */ /* 0x000fe20000010000 */
[----:B------:R-:W-:Y:S01]  /*5480*/  FFMA.FTZ R23, R23, UR4, -R8 ;  /* 0x0000000417177c23 */ /* 0x000fe20008010808 */
[----:B------:R-:W-:Y:S01]  /*5490*/  FADD.FTZ R14, R223, -R14 ;  /* 0x8000000edf0e7221 */ /* 0x000fe20000010000 */
[----:B------:R-:W-:Y:S01]  /*54a0*/  FFMA.FTZ R41, R41, UR4, -R10 ;  /* 0x0000000429297c23 */ /* 0x000fe2000801080a */
[----:B------:R-:W2:Y:S01]  /*54b0*/  MUFU.TANH R31, R31 ;  /* 0x0000001f001f7308 */ /* 0x000ea20000002400 */
[----:B------:R-:W-:Y:S01]  /*54c0*/  FMUL.FTZ R39, R22, R39 ;  /* 0x0000002716277220 */ /* 0x000fe20000410000 */
[----:B------:R-:W-:Y:S01]  /*54d0*/  FFMA.FTZ R22, -R26, R26, 1 ;  /* 0x3f8000001a167423 */ /* 0x000fe2000001011a */
[----:B------:R-:W-:-:S05]  /*54e0*/  FFMA.FTZ R27, -R27, R27, 1 ;  /* 0x3f8000001b1b7423 */ /* 0x000fca000001011b */
[----:B------:R-:W3:Y:S01]  /*54f0*/  MUFU.EX2 R41, R41 ;  /* 0x0000002900297308 */ /* 0x000ee20000000800 */
[----:B-1----:R-:W-:-:S05]  /*5500*/  FSEL R43, R6, -INF , P1 ;  /* 0xff800000062b7808 */ /* 0x002fca0000800000 */
[----:B------:R-:W-:Y:S01]  /*5510*/  FFMA.FTZ R42, R43, UR4, -R10 ;  /* 0x000000042b2a7c23 */ /* 0x000fe2000801080a */
[----:B------:R-:W-:Y:S01]  /*5520*/  FSEL R43, R28, -INF , P3 ;  /* 0xff8000001c2b7808 */ /* 0x000fe20001800000 */
[----:B------:R-:W1:Y:S01]  /*5530*/  MUFU.TANH R32, R32 ;  /* 0x0000002000207308 */ /* 0x000e620000002400 */
[----:B------:R-:W-:-:S03]  /*5540*/  ISETP.GT.AND P3, PT, R2, 0x30, PT ;  /* 0x000000300200780c */ /* 0x000fc60003f64270 */
[----:B------:R-:W-:Y:S01]  /*5550*/  FFMA.FTZ R44, R43, UR4, -R8 ;  /* 0x000000042b2c7c23 */ /* 0x000fe20008010808 */
[----:B--2---:R-:W-:-:S03]  /*5560*/  FSEL R29, R31, -INF , P3 ;  /* 0xff8000001f1d7808 */ /* 0x004fc60001800000 */
[----:B------:R-:W2:Y:S01]  /*5570*/  MUFU.EX2 R40, R40 ;  /* 0x0000002800287308 */ /* 0x000ea20000000800 */
[----:B---3--:R-:W-:Y:S01]  /*5580*/  FMUL.FTZ R43, R41, R52 ;  /* 0x00000034292b7220 */ /* 0x008fe20000410000 */
[----:B------:R-:W-:Y:S01]  /*5590*/  FFMA.FTZ R45, R29, UR4, -R10 ;  /* 0x000000041d2d7c23 */ /* 0x000fe2000801080a */
[----:B------:R-:W-:Y:S02]  /*55a0*/  FFMA.FTZ R29, -R6, R6, 1 ;  /* 0x3f800000061d7423 */ /* 0x000fe40000010106 */
[----:B------:R-:W-:-:S03]  /*55b0*/  FMUL.FTZ R24, R24, R43 ;  /* 0x0000002b18187220 */ /* 0x000fc60000410000 */
[----:B------:R-:W3:Y:S01]  /*55c0*/  MUFU.TANH R35, R35 ;  /* 0x0000002300237308 */ /* 0x000ee20000002400 */
[----:B-1----:R-:W-:-:S07]  /*55d0*/  FSEL R43, R32, -INF , P4 ;  /* 0xff800000202b7808 */ /* 0x002fce0002000000 */
[----:B------:R-:W1:Y:S01]  /*55e0*/  MUFU.TANH R30, R30 ;  /* 0x0000001e001e7308 */ /* 0x000e620000002400 */
[----:B--2---:R-:W-:-:S04]  /*55f0*/  FMUL.FTZ R49, R40, R49 ;  /* 0x0000003128317220 */ /* 0x004fc80000410000 */
[----:B------:R-:W-:-:S03]  /*5600*/  FMUL.FTZ R22, R22, R49 ;  /* 0x0000003116167220 */ /* 0x000fc60000410000 */
[----:B------:R-:W-:Y:S01]  /*5610*/  MUFU.EX2 R45, R45 ;  /* 0x0000002d002d7308 */ /* 0x000fe20000000800 */
[----:B---3--:R-:W-:Y:S02]  /*5620*/  FSEL R47, R35, -INF , P6 ;  /* 0xff800000232f7808 */ /* 0x008fe40003000000 */
[----:B------:R-:W-:-:S03]  /*5630*/  F2FP.BF16.F32.PACK_AB R22, R22, R13 ;  /* 0x0000000d1616723e */ /* 0x000fc600000010ff */
[----:B------:R-:W-:Y:S02]  /*5640*/  FFMA.FTZ R46, R47, UR4, -R10 ;  /* 0x000000042f2e7c23 */ /* 0x000fe4000801080a */
[----:B------:R-:W2:Y:S01]  /*5650*/  MUFU.TANH R33, R33 ;  /* 0x0000002100217308 */ /* 0x000ea20000002400 */
[----:B-1----:R-:W-:-:S05]  /*5660*/  FSEL R49, R30, -INF , P1 ;  /* 0xff8000001e317808 */ /* 0x002fca0000800000 */
[----:B------:R-:W-:Y:S02]  /*5670*/  FFMA.FTZ R48, R49, UR4, -R8 ;  /* 0x0000000431307c23 */ /* 0x000fe40008010808 */
[----:B------:R1:W3:Y:S08]  /*5680*/  MUFU.EX2 R26, R42 ;  /* 0x0000002a001a7308 */ /* 0x0002f00000000800 */
[----:B------:R-:W4:Y:S01]  /*5690*/  MUFU.TANH R34, R34 ;  /* 0x0000002200227308 */ /* 0x000f220000002400 */
[----:B-1----:R-:W-:Y:S01]  /*56a0*/  FFMA.FTZ R42, R43, UR4, -R10 ;  /* 0x000000042b2a7c23 */ /* 0x002fe2000801080a */
[C---:B------:R-:W-:Y:S01]  /*56b0*/  FSEL R43, R21.reuse, -INF , P5 ;  /* 0xff800000152b7808 */ /* 0x040fe20002800000 */
[----:B------:R-:W-:Y:S01]  /*56c0*/  FFMA.FTZ R21, -R21, R21, 1 ;  /* 0x3f80000015157423 */ /* 0x000fe20000010115 */
[C---:B--2---:R-:W-:Y:S01]  /*56d0*/  FSEL R49, R33.reuse, -INF , P3 ;  /* 0xff80000021317808 */ /* 0x044fe20001800000 */
[----:B------:R-:W-:-:S02]  /*56e0*/  FFMA.FTZ R33, -R33, R33, 1 ;  /* 0x3f80000021217423 */ /* 0x000fc40000010121 */
[----:B------:R-:W-:Y:S01]  /*56f0*/  FFMA.FTZ R43, R43, UR4, -R10 ;  /* 0x000000042b2b7c23 */ /* 0x000fe2000801080a */
[----:B------:R-:W1:Y:S01]  /*5700*/  MUFU.TANH R7, R7 ;  /* 0x0000000700077308 */ /* 0x000e620000002400 */
[----:B------:R-:W-:Y:S01]  /*5710*/  FFMA.FTZ R10, -R31, R31, 1 ;  /* 0x3f8000001f0a7423 */ /* 0x000fe2000001011f */
[----:B------:R-:W-:Y:S01]  /*5720*/  FMUL.FTZ R31, R45, R216 ;  /* 0x000000d82d1f7220 */ /* 0x000fe20000410000 */
[C---:B---3--:R-:W-:Y:S01]  /*5730*/  FMUL.FTZ R6, R26.reuse, R53 ;  /* 0x000000351a067220 */ /* 0x048fe20000410000 */
[----:B------:R-:W-:Y:S01]  /*5740*/  F2FP.BF16.F32.PACK_AB R26, R26, R41 ;  /* 0x000000291a1a723e */ /* 0x000fe200000010ff */
[----:B------:R-:W-:Y:S02]  /*5750*/  IMAD R216, R4, 0x2000, R9 ;  /* 0x0000200004d87824 */ /* 0x000fe400078e0209 */
[----:B------:R-:W-:Y:S01]  /*5760*/  FMUL.FTZ R10, R10, R31 ;  /* 0x0000001f0a0a7220 */ /* 0x000fe20000410000 */
[----:B------:R-:W-:Y:S01]  /*5770*/  FFMA.FTZ R31, -R32, R32, 1 ;  /* 0x3f800000201f7423 */ /* 0x000fe20000010120 */
[----:B------:R-:W2:Y:S01]  /*5780*/  MUFU.TANH R36, R36 ;  /* 0x0000002400247308 */ /* 0x000ea20000002400 */
[----:B----4-:R-:W-:Y:S01]  /*5790*/  FSEL R53, R34, -INF , P4 ;  /* 0xff80000022357808 */ /* 0x010fe20002000000 */
[----:B------:R-:W-:Y:S01]  /*57a0*/  FFMA.FTZ R32, -R35, R35, 1 ;  /* 0x3f80000023207423 */ /* 0x000fe20000010123 */
[--C-:B------:R-:W-:Y:S01]  /*57b0*/  FFMA.FTZ R35, R49, UR4, -R8.reuse ;  /* 0x0000000431237c23 */ /* 0x100fe20008010808 */
[----:B------:R-:W-:Y:S01]  /*57c0*/  FFMA.FTZ R49, -R12, R12, 1 ;  /* 0x3f8000000c317423 */ /* 0x000fe2000001010c */
[----:B------:R-:W-:Y:S01]  /*57d0*/  FMUL.FTZ R29, R29, R6 ;  /* 0x000000061d1d7220 */ /* 0x000fe20000410000 */
[----:B------:R-:W-:Y:S01]  /*57e0*/  FFMA.FTZ R12, R53, UR4, -R8 ;  /* 0x00000004350c7c23 */ /* 0x000fe20008010808 */
[----:B------:R-:W-:Y:S01]  /*57f0*/  FFMA.FTZ R34, -R34, R34, 1 ;  /* 0x3f80000022227423 */ /* 0x000fe20000010122 */
[----:B------:R-:W3:Y:S01]  /*5800*/  MUFU.TANH R25, R25 ;  /* 0x0000001900197308 */ /* 0x000ee20000002400 */
[----:B-1----:R-:W-:Y:S01]  /*5810*/  FSEL R47, R7, -INF , P2 ;  /* 0xff800000072f7808 */ /* 0x002fe20001000000 */
[----:B------:R-:W-:Y:S01]  /*5820*/  FMUL.FTZ R38, R49, R38 ;  /* 0x0000002631267220 */ /* 0x000fe20000410000 */
[----:B------:R-:W-:Y:S01]  /*5830*/  FFMA.FTZ R7, -R7, R7, 1 ;  /* 0x3f80000007077423 */ /* 0x000fe20000010107 */
[----:B------:R-:W-:-:S02]  /*5840*/  F2FP.BF16.F32.PACK_AB R52, R29, R24 ;  /* 0x000000181d34723e */ /* 0x000fc400000010ff */
[----:B------:R-:W-:Y:S02]  /*5850*/  FFMA.FTZ R47, R47, UR4, -R8 ;  /* 0x000000042f2f7c23 */ /* 0x000fe40008010808 */
[----:B------:R-:W1:Y:S01]  /*5860*/  MUFU.EX2 R42, R42 ;  /* 0x0000002a002a7308 */ /* 0x000e620000000800 */
[C---:B--2---:R-:W-:Y:S01]  /*5870*/  FSEL R53, R36.reuse, -INF , P5 ;  /* 0xff80000024357808 */ /* 0x044fe20002800000 */
[----:B------:R-:W-:-:S04]  /*5880*/  FFMA.FTZ R36, -R36, R36, 1 ;  /* 0x3f80000024247423 */ /* 0x000fc80000010124 */
[----:B------:R-:W-:Y:S02]  /*5890*/  FFMA.FTZ R49, R53, UR4, -R8 ;  /* 0x0000000435317c23 */ /* 0x000fe40008010808 */
[----:B------:R-:W2:Y:S01]  /*58a0*/  MUFU.EX2 R47, R47 ;  /* 0x0000002f002f7308 */ /* 0x000ea20000000800 */
[C---:B---3--:R-:W-:Y:S01]  /*58b0*/  FSEL R53, R25.reuse, -INF , P6 ;  /* 0xff80000019357808 */ /* 0x048fe20003000000 */
[----:B------:R-:W-:-:S04]  /*58c0*/  FFMA.FTZ R25, -R25, R25, 1 ;  /* 0x3f80000019197423 */ /* 0x000fc80000010119 */
[----:B------:R-:W-:Y:S01]  /*58d0*/  FFMA.FTZ R8, R53, UR4, -R8 ;  /* 0x0000000435087c23 */ /* 0x000fe20008010808 */
[----:B------:R-:W-:Y:S01]  /*58e0*/  FFMA.FTZ R53, -R30, R30, 1 ;  /* 0x3f8000001e357423 */ /* 0x000fe2000001011e */
[----:B------:R-:W3:Y:S01]  /*58f0*/  MUFU.EX2 R44, R44 ;  /* 0x0000002c002c7308 */ /* 0x000ee20000000800 */
[----:B-1----:R-:W-:Y:S01]  /*5900*/  FMUL.FTZ R6, R42, R217 ;  /* 0x000000d92a067220 */ /* 0x002fe20000410000 */
[----:B------:R-:W-:Y:S01]  /*5910*/  UIADD3 UR4, UR60, 0x2c500, URZ ;  /* 0x0002c5003c047890 */ /* 0x000fe2000fffe03f */
[----:B------:R-:W-:Y:S02]  /*5920*/  SHF.R.U32.HI R217, RZ, 0x4, R216 ;  /* 0x00000004ffd97819 */ /* 0x000fe400000116d8 */
[----:B------:R-:W-:Y:S01]  /*5930*/  FMUL.FTZ R31, R31, R6 ;  /* 0x000000061f1f7220 */ /* 0x000fe20000410000 */
[----:B------:R-:W-:Y:S01]  /*5940*/  FFMA.FTZ R6, -R15, R15, 1 ;  /* 0x3f8000000f067423 */ /* 0x000fe2000001010f */
[----:B------:R-:W-:Y:S01]  /*5950*/  USHF.R.U32.HI UR4, URZ, 0x4, UR4 ;  /* 0x000000043f047899 */ /* 0x000fe20008011604 */
[----:B------:R-:W1:Y:S01]  /*5960*/  MUFU.EX2 R49, R49 ;  /* 0x0000003100317308 */ /* 0x000e620000000800 */
[----:B--2---:R-:W-:Y:S01]  /*5970*/  FMUL.FTZ R30, R47, R54 ;  /* 0x000000362f1e7220 */ /* 0x004fe20000410000 */
[----:B------:R-:W-:Y:S01]  /*5980*/  FMUL.FTZ R39, R6, R39 ;  /* 0x0000002706277220 */ /* 0x000fe20000410000 */
[----:B------:R-:W-:Y:S01]  /*5990*/  FFMA.FTZ R6, -R28, R28, 1 ;  /* 0x3f8000001c067423 */ /* 0x000fe2000001011c */
[----:B------:R-:W-:Y:S01]  /*59a0*/  LOP3.LUT R217, R217, 0x3fff, RZ, 0xc0, !PT ;  /* 0x00003fffd9d97812 */ /* 0x000fe200078ec0ff */
[----:B------:R-:W-:Y:S01]  /*59b0*/  FMUL.FTZ R30, R7, R30 ;  /* 0x0000001e071e7220 */ /* 0x000fe20000410000 */
[----:B------:R-:W-:Y:S01]  /*59c0*/  ULOP3.LUT UR4, UR4, 0x3fff, URZ, 0xc0, !UPT ;  /* 0x00003fff04047892 */ /* 0x000fe2000f8ec03f */
[----:B------:R-:W-:Y:S01]  /*59d0*/  F2FP.BF16.F32.PACK_AB R9, R39, R38 ;  /* 0x000000262709723e */ /* 0x000fe200000010ff */
[----:B------:R-:W2:Y:S01]  /*59e0*/  MUFU.EX2 R23, R23 ;  /* 0x0000001700177308 */ /* 0x000ea20000000800 */
[----:B---3--:R-:W-:Y:S01]  /*59f0*/  FMUL.FTZ R51, R44, R51 ;  /* 0x000000332c337220 */ /* 0x008fe20000410000 */
[----:B------:R-:W-:Y:S01]  /*5a00*/  R2UR UR56, R217 ;  /* 0x00000000d93872ca */ /* 0x000fe200000e0000 */
[----:B------:R-:W-:Y:S01]  /*5a10*/  ULOP3.LUT UR4, UR4, 0x80000, URZ, 0xfc, !UPT ;  /* 0x0008000004047892 */ /* 0x000fe2000f8efc3f */
[----:B------:R-:W-:Y:S01]  /*5a20*/  F2FP.BF16.F32.PACK_AB R10, R31, R10 ;  /* 0x0000000a1f0a723e */ /* 0x000fe200000010ff */
[----:B------:R-:W-:Y:S01]  /*5a30*/  FMUL.FTZ R51, R6, R51 ;  /* 0x0000003306337220 */ /* 0x000fe20000410000 */
[----:B------:R-:W-:Y:S01]  /*5a40*/  F2FP.BF16.F32.PACK_AB R6, R40, R37 ;  /* 0x000000252806723e */ /* 0x000fe200000010ff */
[----:B------:R-:W-:Y:S01]  /*5a50*/  UIADD3 UR5, UR4, 0x80, URZ ;  /* 0x0000008004057890 */ /* 0x000fe2000fffe03f */
[----:B------:R-:W3:Y:S01]  /*5a60*/  MUFU.EX2 R8, R8 ;  /* 0x0000000800087308 */ /* 0x000ee20000000800 */
[----:B-1----:R-:W-:Y:S01]  /*5a70*/  FMUL.FTZ R7, R49, R222 ;  /* 0x000000de31077220 */ /* 0x002fe20000410000 */
[----:B------:R-:W-:-:S02]  /*5a80*/  UIADD3 UR6, UR4, 0x100, URZ ;  /* 0x0000010004067890 */ /* 0x000fc4000fffe03f */
[----:B------:R-:W-:Y:S01]  /*5a90*/  UMOV UR58, UR4 ;  /* 0x00000004003a7c82 */ /* 0x000fe20008000000 */
[----:B------:R-:W-:Y:S01]  /*5aa0*/  FMUL.FTZ R36, R36, R7 ;  /* 0x0000000724247220 */ /* 0x000fe20000410000 */
[----:B------:R-:W-:Y:S01]  /*5ab0*/  UMOV UR14, UR5 ;  /* 0x00000005000e7c82 */ /* 0x000fe20008000000 */
[----:B------:R-:W-:Y:S01]  /*5ac0*/  UMOV UR12, UR56 ;  /* 0x00000038000c7c82 */ /* 0x000fe20008000000 */
[----:B------:R-:W1:Y:S01]  /*5ad0*/  MUFU.EX2 R48, R48 ;  /* 0x0000003000307308 */ /* 0x000e620000000800 */
[----:B--2---:R-:W-:Y:S01]  /*5ae0*/  FMUL.FTZ R28, R23, R50 ;  /* 0x00000032171c7220 */ /* 0x004fe20000410000 */
[----:B------:R-:W-:Y:S01]  /*5af0*/  F2FP.BF16.F32.PACK_AB R7, R44, R23 ;  /* 0x000000172c07723e */ /* 0x000fe200000010ff */
[----:B------:R-:W-:Y:S02]  /*5b00*/  UIADD3 UR5, UR4, 0x180, URZ ;  /* 0x0000018004057890 */ /* 0x000fe4000fffe03f */
[----:B------:R-:W-:Y:S01]  /*5b10*/  FMUL.FTZ R28, R27, R28 ;  /* 0x0000001c1b1c7220 */ /* 0x000fe20000410000 */
[----:B------:R-:W-:Y:S01]  /*5b20*/  UMOV UR8, UR14 ;  /* 0x0000000e00087c82 */ /* 0x000fe20008000000 */
[----:B------:R2:W-:Y:S01]  /*5b30*/  STSM.16.M88.2 [R0+0x2cd00], R6 ;  /* 0x02cd000600007844 */ /* 0x0005e20000000100 */
[----:B------:R-:W4:Y:S01]  /*5b40*/  MUFU.EX2 R46, R46 ;  /* 0x0000002e002e7308 */ /* 0x000f220000000800 */
[----:B---3--:R-:W-:Y:S01]  /*5b50*/  FMUL.FTZ R14, R8, R14 ;  /* 0x0000000e080e7220 */ /* 0x008fe20000410000 */
[----:B------:R-:W-:Y:S01]  /*5b60*/  F2FP.BF16.F32.PACK_AB R23, R51, R28 ;  /* 0x0000001c3317723e */ /* 0x000fe200000010ff */
[----:B------:R-:W-:Y:S01]  /*5b70*/  UMOV UR16, UR56 ;  /* 0x0000003800107c82 */ /* 0x000fe20008000000 */
[----:B------:R-:W-:Y:S01]  /*5b80*/  UMOV UR18, UR5 ;  /* 0x0000000500127c82 */ /* 0x000fe20008000000 */
[----:B------:R-:W-:Y:S01]  /*5b90*/  FMUL.FTZ R25, R25, R14 ;  /* 0x0000000e19197220 */ /* 0x000fe20000410000 */
[----:B------:R-:W-:Y:S01]  /*5ba0*/  F2FP.BF16.F32.PACK_AB R14, R42, R45 ;  /* 0x0000002d2a0e723e */ /* 0x000fe200000010ff */
[----:B------:R-:W-:Y:S01]  /*5bb0*/  UMOV UR10, UR18 ;  /* 0x00000012000a7c82 */ /* 0x000fe20008000000 */
[----:B------:R-:W3:Y:S01]  /*5bc0*/  MUFU.EX2 R35, R35 ;  /* 0x0000002300237308 */ /* 0x000ee20000000800 */
[C---:B-1----:R-:W-:Y:S01]  /*5bd0*/  F2FP.BF16.F32.PACK_AB R27, R48.reuse, R47 ;  /* 0x0000002f301b723e */ /* 0x042fe200000010ff */
[----:B------:R-:W-:Y:S01]  /*5be0*/  FMUL.FTZ R50, R48, R55 ;  /* 0x0000003730327220 */ /* 0x000fe20000410000 */
[----:B------:R-:W-:Y:S01]  /*5bf0*/  F2FP.BF16.F32.PACK_AB R47, R8, R49 ;  /* 0x00000031082f723e */ /* 0x000fe200000010ff */
[----:B------:R-:W-:Y:S01]  /*5c00*/  UIADD3 UR50, UR4, 0x10, URZ ;  /* 0x0000001004327890 */ /* 0x000fe2000fffe03f */
[----:B------:R-:W-:Y:S01]  /*5c10*/  F2FP.BF16.F32.PACK_AB R8, R20, R11 ;  /* 0x0000000b1408723e */ /* 0x000fe200000010ff */
[----:B------:R-:W-:Y:S01]  /*5c20*/  STSM.16.M88.2 [R0+0x2d500], R26 ;  /* 0x02d5001a00007844 */ /* 0x000fe20000000100 */
[----:B------:R-:W-:Y:S01]  /*5c30*/  FMUL.FTZ R53, R53, R50 ;  /* 0x0000003235357220 */ /* 0x000fe20000410000 */
[----:B------:R-:W1:Y:S01]  /*5c40*/  MUFU.EX2 R12, R12 ;  /* 0x0000000c000c7308 */ /* 0x000e620000000800 */
[----:B----4-:R-:W-:Y:S01]  /*5c50*/  FMUL.FTZ R221, R46, R221 ;  /* 0x000000dd2edd7220 */ /* 0x010fe20000410000 */
[----:B------:R-:W-:Y:S01]  /*5c60*/  F2FP.BF16.F32.PACK_AB R25, R25, R36 ;  /* 0x000000241919723e */ /* 0x000fe200000010ff */
[----:B------:R-:W-:Y:S01]  /*5c70*/  UIADD3 UR5, UR4, 0x90, URZ ;  /* 0x0000009004057890 */ /* 0x000fe2000fffe03f */
[----:B------:R-:W-:Y:S01]  /*5c80*/  F2FP.BF16.F32.PACK_AB R53, R53, R30 ;  /* 0x0000001e3535723e */ /* 0x000fe200000010ff */
[----:B------:R-:W-:Y:S01]  /*5c90*/  FMUL.FTZ R32, R32, R221 ;  /* 0x000000dd20207220 */ /* 0x000fe20000410000 */
[----:B------:R-:W-:Y:S01]  /*5ca0*/  UIADD3 UR54, UR4, 0x190, URZ ;  /* 0x0000019004367890 */ /* 0x000fe2000fffe03f */
[----:B--2---:R-:W-:Y:S01]  /*5cb0*/  MOV R7, UR58 ;  /* 0x0000003a00077c02 */ /* 0x004fe20008000f00 */
[----:B------:R-:W2:Y:S01]  /*5cc0*/  MUFU.EX2 R43, R43 ;  /* 0x0000002b002b7308 */ /* 0x000ea20000000800 */
[----:B---3--:R-:W-:Y:S01]  /*5cd0*/  FMUL.FTZ R218, R35, R218 ;  /* 0x000000da23da7220 */ /* 0x008fe20000410000 */
[----:B------:R-:W-:Y:S01]  /*5ce0*/  UIADD3 UR46, UR4, 0x210, URZ ;  /* 0x00000210042e7890 */ /* 0x000fe2000fffe03f */
[----:B------:R-:W-:Y:S01]  /*5cf0*/  MOV R6, UR59 ;  /* 0x0000003b00067c02 */ /* 0x000fe20008000f00 */
[----:B------:R-:W-:Y:S01]  /*5d00*/  UIADD3 UR26, UR4, 0x20, URZ ;  /* 0x00000020041a7890 */ /* 0x000fe2000fffe03f */
[----:B------:R-:W-:Y:S01]  /*5d10*/  FMUL.FTZ R33, R33, R218 ;  /* 0x000000da21217220 */ /* 0x000fe20000410000 */
[----:B------:R-:W-:-:S02]  /*5d20*/  UIADD3 UR30, UR4, 0xa0, URZ ;  /* 0x000000a0041e7890 */ /* 0x000fc4000fffe03f */
[----:B------:R-:W-:Y:S01]  /*5d30*/  UIADD3 UR42, UR4, 0x120, URZ ;  /* 0x00000120042a7890 */ /* 0x000fe2000fffe03f */
[C---:B-1----:R-:W-:Y:S01]  /*5d40*/  F2FP.BF16.F32.PACK_AB R15, R12.reuse, R35 ;  /* 0x000000230c0f723e */ /* 0x042fe200000010ff */
[----:B------:R-:W-:Y:S01]  /*5d50*/  FMUL.FTZ R219, R12, R219 ;  /* 0x000000db0cdb7220 */ /* 0x000fe20000410000 */
[----:B------:R-:W-:Y:S01]  /*5d60*/  VIADD R12, R217, 0x100 ;  /* 0x00000100d90c7836 */ /* 0x000fe20000000000 */
[----:B------:R-:W-:Y:S02]  /*5d70*/  UIADD3 UR38, UR4, 0x1a0, URZ ;  /* 0x000001a004267890 */ /* 0x000fe4000fffe03f */
[----:B------:R-:W-:Y:S01]  /*5d80*/  STSM.16.M88.2 [R0+0x2dd00], R14 ;  /* 0x02dd000e00007844 */ /* 0x000fe20000000100 */
[----:B------:R-:W-:Y:S01]  /*5d90*/  FMUL.FTZ R34, R34, R219 ;  /* 0x000000db22227220 */ /* 0x000fe20000410000 */
[----:B------:R-:W-:Y:S01]  /*5da0*/  R2UR UR24, R12 ;  /* 0x000000000c1872ca */ /* 0x000fe200000e0000 */
[----:B--2---:R-:W-:Y:S01]  /*5db0*/  FMUL.FTZ R220, R43, R220 ;  /* 0x000000dc2bdc7220 */ /* 0x004fe20000410000 */
[----:B------:R-:W-:Y:S01]  /*5dc0*/  F2FP.BF16.F32.PACK_AB R46, R46, R43 ;  /* 0x0000002b2e2e723e */ /* 0x000fe200000010ff */
[----:B------:R-:W-:Y:S01]  /*5dd0*/  UIADD3 UR34, UR4, 0x220, URZ ;  /* 0x0000022004227890 */ /* 0x000fe2000fffe03f */
[----:B------:R-:W-:Y:S01]  /*5de0*/  F2FP.BF16.F32.PACK_AB R11, R34, R33 ;  /* 0x00000021220b723e */ /* 0x000fe200000010ff */
[----:B------:R-:W-:Y:S01]  /*5df0*/  FMUL.FTZ R21, R21, R220 ;  /* 0x000000dc15157220 */ /* 0x000fe20000410000 */
[----:B------:R-:W-:Y:S01]  /*5e00*/  VIADD R12, R217, 0x180 ;  /* 0x00000180d90c7836 */ /* 0x000fe20000000000 */
[----:B------:R-:W-:Y:S01]  /*5e10*/  STSM.16.M88.2 [R0+0x2e500], R46 ;  /* 0x02e5002e00007844 */ /* 0x000fe20000000100 */
[----:B------:R-:W-:-:S02]  /*5e20*/  UIADD3 UR22, UR4, 0x30, URZ ;  /* 0x0000003004167890 */ /* 0x000fc4000fffe03f */
[----:B------:R-:W-:Y:S01]  /*5e30*/  F2FP.BF16.F32.PACK_AB R24, R32, R21 ;  /* 0x000000152018723e */ /* 0x000fe200000010ff */
[----:B------:R1:W-:Y:S06]  /*5e40*/  MEMBAR.ALL.CTA ;  /* 0x0000000000007992 */ /* 0x0003ec0000008000 */
[----:B-1----:R-:W1:Y:S01]  /*5e50*/  FENCE.VIEW.ASYNC.S ;  /* 0x00000000000073c6 */ /* 0x002e620000000000 */
[----:B------:R-:W-:Y:S01]  /*5e60*/  R2UR UR20, R12 ;  /* 0x000000000c1472ca */ /* 0x000fe200000e0000 */
[----:B------:R-:W-:Y:S01]  /*5e70*/  UMOV UR28, UR24 ;  /* 0x00000018001c7c82 */ /* 0x000fe20008000000 */
[----:B------:R-:W-:Y:S01]  /*5e80*/  UMOV UR40, UR24 ;  /* 0x0000001800287c82 */ /* 0x000fe20008000000 */
[----:B------:R-:W-:Y:S01]  /*5e90*/  UMOV UR36, UR24 ;  /* 0x0000001800247c82 */ /* 0x000fe20008000000 */
[----:B------:R-:W-:Y:S01]  /*5ea0*/  UMOV UR32, UR24 ;  /* 0x0000001800207c82 */ /* 0x000fe20008000000 */
[----:B------:R-:W-:Y:S01]  /*5eb0*/  VIADD R12, R5, 0x80 ;  /* 0x00000080050c7836 */ /* 0x000fe20000000000 */
[----:B-1----:R-:W-:Y:S06]  /*5ec0*/  BAR.SYNC.DEFER_BLOCKING 0x9, 0x100 ;  /* 0x0244000000007b1d */ /* 0x002fec0000010000 */
[----:B------:R1:W-:Y:S04]  /*5ed0*/  STSM.16.M88.2 [R0+0x2ed00], R8 ;  /* 0x02ed000800007844 */ /* 0x0003e80000000100 */
[----:B------:R-:W-:Y:S04]  /*5ee0*/  STSM.16.M88.2 [R0+0x2f500], R22 ;  /* 0x02f5001600007844 */ /* 0x000fe80000000100 */
[----:B------:R-:W-:Y:S04]  /*5ef0*/  STSM.16.M88.2 [R0+0x2fd00], R52 ;  /* 0x02fd003400007844 */ /* 0x000fe80000000100 */
[----:B------:R2:W-:Y:S01]  /*5f00*/  STSM.16.M88.2 [R0+0x30500], R10 ;  /* 0x0305000a00007844 */ /* 0x0005e20000000100 */
[----:B-1----:R-:W-:-:S03]  /*5f10*/  VIADD R8, R217, 0x80 ;  /* 0x00000080d9087836 */ /* 0x002fc60000000000 */
[----:B------:R1:W-:Y:S01]  /*5f20*/  STSM.16.M88.2 [R0+0x30d00], R24 ;  /* 0x030d001800007844 */ /* 0x0003e20000000100 */
[----:B------:R-:W-:Y:S01]  /*5f30*/  WARPGROUP.ARRIVE ;  /* 0x00000000000079c5 */ /* 0x000fe20000000000 */
[----:B------:R-:W-:-:S05]  /*5f40*/  R2UR UR48, R8 ;  /* 0x00000000083072ca */ /* 0x000fca00000e0000 */
[----:B------:R-:W-:Y:S04]  /*5f50*/  HGMMA.64x16x16.F32.BF16 R56, gdesc[UR56].tnspA.tnspB, R56 ;  /* 0x60200000383879f0 */ /* 0x000fe80008701838 */
[----:B------:R-:W-:Y:S01]  /*5f60*/  HGMMA.64x16x16.F32.BF16 R64, gdesc[UR12].tnspA.tnspB, R64 ;  /* 0x602000000c4079f0 */ /* 0x000fe20008701840 */
[----:B------:R-:W-:Y:S01]  /*5f70*/  UMOV UR14, UR6 ;  /* 0x00000006000e7c82 */ /* 0x000fe20008000000 */
[----:B------:R-:W-:Y:S01]  /*5f80*/  UIADD3 UR6, UR4, 0x200, URZ ;  /* 0x0000020004067890 */ /* 0x000fe2000fffe03f */
[----:B------:R-:W-:Y:S01]  /*5f90*/  UMOV UR12, UR56 ;  /* 0x00000038000c7c82 */ /* 0x000fe20008000000 */
[----:B------:R-:W-:Y:S01]  /*5fa0*/  UMOV UR13, UR57 ;  /* 0x00000039000d7c82 */ /* 0x000fe20008000000 */
[----:B------:R-:W-:Y:S01]  /*5fb0*/  UMOV UR15, 0x40 ;  /* 0x00000040000f7882 */ /* 0x000fe20000000000 */
[----:B------:R-:W-:Y:S01]  /*5fc0*/  UMOV UR52, UR48 ;  /* 0x0000003000347c82 */ /* 0x000fe20008000000 */
[----:B------:R-:W-:Y:S01]  /*5fd0*/  HGMMA.64x16x16.F32.BF16 R72, gdesc[UR12].tnspA.tnspB, R72 ;  /* 0x602000000c4879f0 */ /* 0x000fe20008701848 */
[----:B------:R-:W-:Y:S01]  /*5fe0*/  UMOV UR12, UR14 ;  /* 0x0000000e000c7c82 */ /* 0x000fe20008000000 */
[----:B------:R-:W-:Y:S01]  /*5ff0*/  UMOV UR13, UR15 ;  /* 0x0000000f000d7c82 */ /* 0x000fe20008000000 */
[----:B------:R-:W-:Y:S01]  /*6000*/  UMOV UR44, UR48 ;  /* 0x00000030002c7c82 */ /* 0x000fe20008000000 */
[----:B------:R-:W-:Y:S01]  /*6010*/  HGMMA.64x16x16.F32.BF16 R80, gdesc[UR16].tnspA.tnspB, R80 ;  /* 0x60200000105079f0 */ /* 0x000fe20008701850 */
[----:B------:R-:W-:Y:S01]  /*6020*/  UMOV UR16, UR56 ;  /* 0x0000003800107c82 */ /* 0x000fe20008000000 */
[----:B------:R-:W-:Y:S01]  /*6030*/  UMOV UR17, UR57 ;  /* 0x0000003900117c82 */ /* 0x000fe20008000000 */
[----:B------:R-:W-:Y:S01]  /*6040*/  UMOV UR18, UR6 ;  /* 0x0000000600127c82 */ /* 0x000fe20008000000 */
[----:B------:R-:W-:Y:S01]  /*6050*/  UMOV UR19, 0x40 ;  /* 0x0000004000137882 */ /* 0x000fe20000000000 */
[----:B------:R-:W-:Y:S01]  /*6060*/  UIADD3 UR6, UR4, 0x110, URZ ;  /* 0x0000011004067890 */ /* 0x000fe2000fffe03f */
[----:B------:R-:W-:Y:S01]  /*6070*/  HGMMA.64x16x16.F32.BF16 R88, gdesc[UR16].tnspA.tnspB, R88 ;  /* 0x60200000105879f0 */ /* 0x000fe20008701858 */
[----:B------:R-:W-:Y:S01]  /*6080*/  UMOV UR14, UR18 ;  /* 0x00000012000e7c82 */ /* 0x000fe20008000000 */
[----:B------:R-:W-:Y:S01]  /*6090*/  UMOV UR15, UR19 ;  /* 0x00000013000f7c82 */ /* 0x000fe20008000000 */
[----:B------:R-:W-:Y:S01]  /*60a0*/  UMOV UR16, UR48 ;  /* 0x0000003000107c82 */ /* 0x000fe20008000000 */
[----:B------:R-:W-:Y:S01]  /*60b0*/  UMOV UR17, UR49 ;  /* 0x0000003100117c82 */ /* 0x000fe20008000000 */
[----:B------:R-:W-:Y:S01]  /*60c0*/  UMOV UR18, UR5 ;  /* 0x0000000500127c82 */ /* 0x000fe20008000000 */
[----:B------:R-:W-:Y:S01]  /*60d0*/  UMOV UR19, 0x40 ;  /* 0x0000004000137882 */ /* 0x000fe20000000000 */
[----:B------:R-:W-:Y:S01]  /*60e0*/  UMOV UR56, UR18 ;  /* 0x0000001200387c82 */ /* 0x000fe20008000000 */
[----:B------:R-:W-:Y:S01]  /*60f0*/  UMOV UR57, UR19 ;  /* 0x0000001300397c82 */ /* 0x000fe20008000000 */
[----:B------:R-:W-:Y:S01]  /*6100*/  MOV R221, UR56 ;  /* 0x0000003800dd7c02 */ /* 0x000fe20008000f00 */
[----:B------:R-:W-:Y:S01]  /*6110*/  UMOV UR56, UR12 ;  /* 0x0000000c00387c82 */ /* 0x000fe20008000000 */
[----:B------:R-:W-:Y:S01]  /*6120*/  UIADD3 UR5, UR60, 0x2ed00, URZ ;  /* 0x0002ed003c057890 */ /* 0x000fe2000fffe03f */
[----:B--2---:R-:W-:Y:S01]  /*6130*/  MOV R11, UR56 ;  /* 0x00000038000b7c02 */ /* 0x004fe20008000f00 */
[----:B------:R-:W-:Y:S01]  /*6140*/  UMOV UR12, UR20 ;  /* 0x00000014000c7c82 */ /* 0x000fe20008000000 */
[----:B------:R-:W-:Y:S01]  /*6150*/  MOV R220, UR57 ;  /* 0x0000003900dc7c02 */ /* 0x000fe20008000f00 */
[----:B------:R-:W-:Y:S01]  /*6160*/  USHF.R.U32.HI UR5, URZ, 0x4, UR5 ;  /* 0x000000043f057899 */ /* 0x000fe20008011605 */
[----:B------:R-:W-:Y:S01]  /*6170*/  UMOV UR57, UR13 ;  /* 0x0000000d00397c82 */ /* 0x000fe20008000000 */
[----:B------:R-:W-:Y:S01]  /*6180*/  UMOV UR13, UR21 ;  /* 0x00000015000d7c82 */ /* 0x000fe20008000000 */
[----:B------:R-:W-:Y:S01]  /*6190*/  MOV R10, UR57 ;  /* 0x00000039000a7c02 */ /* 0x000fe20008000f00 */
[----:B------:R-:W-:Y:S01]  /*61a0*/  UMOV UR57, 0x40000040 ;  /* 0x4000004000397882 */ /* 0x000fe20000000000 */
[----:B------:R-:W-:Y:S04]  /*61b0*/  HGMMA.64x16x16.F32.BF16 R56, gdesc[UR48].tnspA.tnspB, R56 ;  /* 0x60200000303879f0 */ /* 0x000fe80008701838 */
[----:B------:R-:W-:Y:S01]  /*61c0*/  HGMMA.64x16x16.F32.BF16 R64, gdesc[UR16].tnspA.tnspB, R64 ;  /* 0x60200000104079f0 */ /* 0x000fe20008701840 */
[----:B------:R-:W-:Y:S01]  /*61d0*/  UMOV UR16, UR48 ;  /* 0x0000003000107c82 */ /* 0x000fe20008000000 */
[----:B------:R-:W-:Y:S01]  /*61e0*/  UMOV UR17, UR49 ;  /* 0x0000003100117c82 */ /* 0x000fe20008000000 */
[----:B------:R-:W-:Y:S01]  /*61f0*/  UMOV UR18, UR6 ;  /* 0x0000000600127c82 */ /* 0x000fe20008000000 */
[----:B------:R-:W-:Y:S01]  /*6200*/  UMOV UR19, 0x40 ;  /* 0x0000004000137882 */ /* 0x000fe20000000000 */
[----:B------:R-:W-:Y:S01]  /*6210*/  R2UR UR6, R5 ;  /* 0x00000000050672ca */ /* 0x000fe200000e0000 */
[----:B------:R-:W-:Y:S01]  /*6220*/  UMOV UR58, UR18 ;  /* 0x00000012003a7c82 */ /* 0x000fe20008000000 */
[----:B------:R-:W-:Y:S01]  /*6230*/  UMOV UR59, UR19 ;  /* 0x00000013003b7c82 */ /* 0x000fe20008000000 */
[----:B------:R-:W-:Y:S01]  /*6240*/  HGMMA.64x16x16.F32.BF16 R72, gdesc[UR16].tnspA.tnspB, R72 ;  /* 0x60200000104879f0 */ /* 0x000fe20008701848 */
[----:B------:R-:W-:Y:S01]  /*6250*/  MOV R219, UR58 ;  /* 0x0000003a00db7c02 */ /* 0x000fe20008000f00 */
[----:B------:R-:W-:Y:S01]  /*6260*/  UMOV UR58, UR14 ;  /* 0x0000000e003a7c82 */ /* 0x000fe20008000000 */
[----:B------:R-:W-:Y:S01]  /*6270*/  UIADD3 UR14, UR4, 0xb0, URZ ;  /* 0x000000b0040e7890 */ /* 0x000fe2000fffe03f */
[----:B------:R-:W-:Y:S01]  /*6280*/  HGMMA.64x16x16.F32.BF16 R80, gdesc[UR52].tnspA.tnspB, R80 ;  /* 0x60200000345079f0 */ /* 0x000fe20008701850 */
[----:B------:R-:W-:Y:S01]  /*6290*/  MOV R23, UR58 ;  /* 0x0000003a00177c02 */ /* 0x000fe20008000f00 */
[----:B------:R-:W-:Y:S01]  /*62a0*/  UMOV UR58, UR10 ;  /* 0x0000000a003a7c82 */ /* 0x000fe20008000000 */
[----:B------:R-:W-:Y:S01]  /*62b0*/  UIADD3 UR10, UR4, 0x130, URZ ;  /* 0x00000130040a7890 */ /* 0x000fe2000fffe03f */
[----:B------:R-:W-:Y:S01]  /*62c0*/  MOV R218, UR59 ;  /* 0x0000003b00da7c02 */ /* 0x000fe20008000f00 */
[----:B------:R-:W-:Y:S01]  /*62d0*/  UIADD3 UR18, UR4, 0x1b0, URZ ;  /* 0x000001b004127890 */ /* 0x000fe2000fffe03f */
[----:B------:R-:W-:Y:S01]  /*62e0*/  HGMMA.64x16x16.F32.BF16 R88, gdesc[UR44].tnspA.tnspB, R88 ;  /* 0x602000002c5879f0 */ /* 0x000fe20008701858 */
[----:B------:R-:W-:Y:S01]  /*62f0*/  UMOV UR56, UR6 ;  /* 0x0000000600387c82 */ /* 0x000fe20008000000 */
[----:B------:R-:W-:Y:S01]  /*6300*/  UIADD3 UR6, UR4, 0x230, URZ ;  /* 0x0000023004067890 */ /* 0x000fe2000fffe03f */
[----:B------:R-:W-:Y:S01]  /*6310*/  MOV R9, UR58 ;  /* 0x0000003a00097c02 */ /* 0x000fe20008000f00 */
[----:B------:R-:W-:Y:S01]  /*6320*/  UMOV UR59, UR15 ;  /* 0x0000000f003b7c82 */ /* 0x000fe20008000000 */
[----:B------:R-:W-:Y:S01]  /*6330*/  UMOV UR52, UR8 ;  /* 0x0000000800347c82 */ /* 0x000fe20008000000 */
[----:B------:R-:W-:Y:S01]  /*6340*/  MOV R22, UR59 ;  /* 0x0000003b00167c02 */ /* 0x000fe20008000f00 */
        /* <DEDUP_REMOVED lines=8> */
[----:B------:R-:W-:Y:S01]  /*63d0*/  UMOV UR19, 0x40 ;  /* 0x0000004000137882 */ /* 0x000fe20000000000 */
[----:B------:R-:W-:Y:S01]  /*63e0*/  UMOV UR4, UR20 ;  /* 0x0000001400047c82 */ /* 0x000fe20008000000 */
[----:B------:R-:W-:Y:S01]  /*63f0*/  MOV R8, UR59 ;  /* 0x0000003b00087c02 */ /* 0x000fe20008000f00 */
[----:B------:R-:W-:-:S02]  /*6400*/  UMOV UR59, 0x8 ;  /* 0x00000008003b7882 */ /* 0x000fc40000000000 */
[----:B------:R-:W-:Y:S01]  /*6410*/  IMAD.U32 R21, RZ, RZ, UR59 ;  /* 0x0000003bff157e24 */ /* 0x000fe2000f8e00ff */
[----:B------:R-:W-:Y:S01]  /*6420*/  HGMMA.64x16x16.F32.BF16 R56, gdesc[UR24].tnspA.tnspB, R56 ;  /* 0x60200000183879f0 */ /* 0x000fe20008701838 */
[----:B------:R-:W-:-:S03]  /*6430*/  UMOV UR25, 0x40000040 ;  /* 0x4000004000197882 */ /* 0x000fc60000000000 */
[----:B------:R-:W-:Y:S04]  /*6440*/  HGMMA.64x16x16.F32.BF16 R64, gdesc[UR28].tnspA.tnspB, R64 ;  /* 0x602000001c4079f0 */ /* 0x000fe80008701840 */
[----:B------:R-:W-:Y:S04]  /*6450*/  HGMMA.64x16x16.F32.BF16 R72, gdesc[UR40].tnspA.tnspB, R72 ;  /* 0x60200000284879f0 */ /* 0x000fe80008701848 */
[----:B------:R-:W-:Y:S01]  /*6460*/  HGMMA.64x16x16.F32.BF16 R80, gdesc[UR36].tnspA.tnspB, R80 ;  /* 0x60200000245079f0 */ /* 0x000fe20008701850 */
[----:B------:R-:W-:Y:S01]  /*6470*/  UMOV UR36, UR52 ;  /* 0x0000003400247c82 */ /* 0x000fe20008000000 */
[----:B------:R-:W-:-:S02]  /*6480*/  UMOV UR37, UR53 ;  /* 0x0000003500257c82 */ /* 0x000fc40008000000 */
[----:B------:R-:W-:Y:S01]  /*6490*/  HGMMA.64x16x16.F32.BF16 R88, gdesc[UR32].tnspA.tnspB, R88 ;  /* 0x60200000205879f0 */ /* 0x000fe20008701858 */
[----:B------:R-:W-:-:S03]  /*64a0*/  ULOP3.LUT UR32, UR5, 0x3fff, URZ, 0xc0, !UPT ;  /* 0x00003fff05207892 */ /* 0x000fc6000f8ec03f */
[----:B------:R-:W-:Y:S01]  /*64b0*/  UMOV UR5, UR21 ;  /* 0x0000001500057c82 */ /* 0x000fe20008000000 */
[----:B------:R-:W-:-:S07]  /*64c0*/  ULOP3.LUT UR24, UR32, 0x400000, URZ, 0xfc, !UPT ;  /* 0x0040000020187892 */ /* 0x000fce000f8efc3f */
[----:B------:R-:W-:Y:S02]  /*64d0*/  UMOV UR58, UR24 ;  /* 0x00000018003a7c82 */ /* 0x000fe40008000000 */
[----:B------:R-:W-:Y:S01]  /*64e0*/  IMAD.U32 R20, RZ, RZ, UR58 ;  /* 0x0000003aff147e24 */ /* 0x000fe2000f8e00ff */
[----:B------:R-:W-:Y:S01]  /*64f0*/  HGMMA.64x16x16.F32.BF16 R56, gdesc[UR20].tnspA.tnspB, R56 ;  /* 0x60200000143879f0 */ /* 0x000fe20008701838 */
[----:B------:R-:W-:Y:S01]  /*6500*/  VIADD R216, R216, 0xffff0000 ;  /* 0xffff0000d8d87836 */ /* 0x000fe20000000000 */
[----:B------:R-:W-:Y:S02]  /*6510*/  UMOV UR21, 0x40000040 ;  /* 0x4000004000157882 */ /* 0x000fe40000000000 */
[----:B------:R-:W-:Y:S01]  /*6520*/  HGMMA.64x16x16.F32.BF16 R64, gdesc[UR12].tnspA.tnspB, R64 ;  /* 0x602000000c4079f0 */ /* 0x000fe20008701840 */
[----:B------:R-:W-:-:S03]  /*6530*/  UMOV UR13, UR21 ;  /* 0x00000015000d7c82 */ /* 0x000fc60008000000 */
[----:B------:R-:W-:Y:S01]  /*6540*/  HGMMA.64x16x16.F32.BF16 R72, gdesc[UR8].tnspA.tnspB, R72 ;  /* 0x60200000084879f0 */ /* 0x000fe20008701848 */
[----:B------:R-:W-:Y:S01]  /*6550*/  S2UR UR8, SR_CTAID.Z ;  /* 0x00000000000879c3 */ /* 0x000fe20000002700 */
[----:B------:R-:W-:Y:S01]  /*6560*/  SHF.R.U32.HI R216, RZ, 0x4, R216 ;  /* 0x00000004ffd87819 */ /* 0x000fe200000116d8 */
[----:B------:R-:W-:Y:S01]  /*6570*/  UMOV UR9, UR21 ;  /* 0x0000001500097c82 */ /* 0x000fe20008000000 */
[----:B------:R-:W-:Y:S01]  /*6580*/  HGMMA.64x16x16.F32.BF16 R80, gdesc[UR16].tnspA.tnspB, R80 ;  /* 0x60200000105079f0 */ /* 0x000fe20008701850 */
[----:B------:R-:W-:-:S03]  /*6590*/  UMOV UR17, UR21 ;  /* 0x0000001500117c82 */ /* 0x000fc60008000000 */
[----:B------:R-:W-:Y:S01]  /*65a0*/  HGMMA.64x16x16.F32.BF16 R88, gdesc[UR4].tnspA.tnspB, R88, gsb0 ;  /* 0x60200000045879f0 */ /* 0x000fe20008001858 */
[----:B------:R2:W-:Y:S06]  /*65b0*/  MEMBAR.ALL.CTA ;  /* 0x0000000000007992 */ /* 0x0005ec0000008000 */
[----:B--2---:R-:W2:Y:S01]  /*65c0*/  FENCE.VIEW.ASYNC.S ;  /* 0x00000000000073c6 */ /* 0x004ea20000000000 */
[----:B------:R-:W-:Y:S01]  /*65d0*/  R2UR UR5, R12 ;  /* 0x000000000c0572ca */ /* 0x000fe200000e0000 */
[----:B------:R-:W-:Y:S01]  /*65e0*/  UIADD3 UR4, UR24, 0x80, URZ ;  /* 0x0000008018047890 */ /* 0x000fe2000fffe03f */
[----:B--2---:R-:W-:Y:S06]  /*65f0*/  BAR.SYNC.DEFER_BLOCKING 0x9, 0x100 ;  /* 0x0244000000007b1d */ /* 0x004fec0000010000 */
[----:B-1----:R-:W-:-:S06]  /*6600*/  WARPGROUP.ARRIVE ;  /* 0x00000000000079c5 */ /* 0x002fcc0000000000 */
[----:B------:R-:W-:Y:S01]  /*6610*/  HGMMA.64x64x16.F32.BF16 R24, gdesc[UR56].tnspA, RZ, !UPT ;  /* 0x20e00000381879f0 */ /* 0x000fe2000c7018ff */
[----:B------:R-:W-:Y:S01]  /*6620*/  UMOV UR56, UR5 ;  /* 0x0000000500387c82 */ /* 0x000fe20008000000 */
[----:B------:R-:W-:Y:S01]  /*6630*/  UMOV UR57, 0x40000040 ;  /* 0x4000004000397882 */ /* 0x000fe20000000000 */
[----:B------:R-:W-:Y:S01]  /*6640*/  UMOV UR58, UR4 ;  /* 0x00000004003a7c82 */ /* 0x000fe20008000000 */
[----:B------:R-:W-:Y:S01]  /*6650*/  UMOV UR59, 0x8 ;  /* 0x00000008003b7882 */ /* 0x000fe20000000000 */
[----:B------:R-:W-:Y:S01]  /*6660*/  IMAD.U32 R14, RZ, RZ, UR58 ;  /* 0x0000003aff0e7e24 */ /* 0x000fe2000f8e00ff */
[----:B------:R-:W-:Y:S01]  /*6670*/  UIADD3 UR4, UR24, 0x100, URZ ;  /* 0x0000010018047890 */ /* 0x000fe2000fffe03f */
[----:B------:R-:W-:Y:S01]  /*6680*/  IMAD.U32 R15, RZ, RZ, UR59 ;  /* 0x0000003bff0f7e24 */ /* 0x000fe2000f8e00ff */
[----:B------:R-:W-:Y:S01]  /*6690*/  HGMMA.64x64x16.F32.BF16 R24, gdesc[UR56].tnspA, R24 ;  /* 0x20e00000381879f0 */ /* 0x000fe20008701818 */
[----:B------:R-:W-:Y:S01]  /*66a0*/  R2UR UR59, R8 ;  /* 0x00000000083b72ca */ /* 0x000fe200000e0000 */
[----:B------:R-:W-:Y:S01]  /*66b0*/  VIADD R8, R5, 0x100 ;  /* 0x0000010005087836 */ /* 0x000fe20000000000 */
[----:B------:R-:W-:-:S02]  /*66c0*/  R2UR UR58, R9 ;  /* 0x00000000093a72ca */ /* 0x000fc400000e0000 */
[----:B------:R-:W-:Y:S02]  /*66d0*/  R2UR UR57, R10 ;  /* 0x000000000a3972ca */ /* 0x000fe400000e0000 */
[----:B------:R-:W-:Y:S02]  /*66e0*/  R2UR UR56, R11 ;  /* 0x000000000b3872ca */ /* 0x000fe400000e0000 */
[----:B------:R-:W-:Y:S01]  /*66f0*/  R2UR UR5, R8 ;  /* 0x00000000080572ca */ /* 0x000fe200000e0000 */
[----:B------:R-:W-:-:S04]  /*6700*/  VIADD R8, R5, 0x180 ;  /* 0x0000018005087836 */ /* 0x000fc80000000000 */
[----:B------:R-:W-:Y:S01]  /*6710*/  UMOV UR29, UR59 ;  /* 0x0000003b001d7c82 */ /* 0x000fe20008000000 */
[----:B------:R-:W-:Y:S01]  /*6720*/  UMOV UR59, 0x8 ;  /* 0x00000008003b7882 */ /* 0x000fe20000000000 */
[----:B------:R-:W-:Y:S01]  /*6730*/  UMOV UR28, UR58 ;  /* 0x0000003a001c7c82 */ /* 0x000fe20008000000 */
[----:B------:R-:W-:Y:S01]  /*6740*/  UMOV UR58, UR4 ;  /* 0x00000004003a7c82 */ /* 0x000fe20008000000 */
[----:B------:R-:W-:Y:S01]  /*6750*/  UMOV UR41, UR57 ;  /* 0x0000003900297c82 */ /* 0x000fe20008000000 */
[----:B------:R-:W-:Y:S01]  /*6760*/  UMOV UR57, 0x40000040 ;  /* 0x4000004000397882 */ /* 0x000fe20000000000 */
[----:B------:R-:W-:Y:S01]  /*6770*/  UMOV UR40, UR56 ;  /* 0x0000003800287c82 */ /* 0x000fe20008000000 */
[----:B------:R-:W-:Y:S01]  /*6780*/  IMAD.U32 R12, RZ, RZ, UR58 ;  /* 0x0000003aff0c7e24 */ /* 0x000fe2000f8e00ff */
[----:B------:R-:W-:Y:S01]  /*6790*/  UMOV UR56, UR5 ;  /* 0x0000000500387c82 */ /* 0x000fe20008000000 */
[----:B------:R-:W-:Y:S01]  /*67a0*/  IMAD.U32 R13, RZ, RZ, UR59 ;  /* 0x0000003bff0d7e24 */ /* 0x000fe2000f8e00ff */
[----:B------:R-:W-:Y:S01]  /*67b0*/  R2UR UR5, R8 ;  /* 0x00000000080572ca */ /* 0x000fe200000e0000 */
[----:B------:R-:W-:Y:S01]  /*67c0*/  UIADD3 UR4, UR24, 0x180, URZ ;  /* 0x0000018018047890 */ /* 0x000fe2000fffe03f */
[----:B------:R-:W-:Y:S01]  /*67d0*/  VIADD R8, R5, 0x200 ;  /* 0x0000020005087836 */ /* 0x000fe20000000000 */
[----:B------:R-:W-:Y:S01]  /*67e0*/  HGMMA.64x64x16.F32.BF16 R24, gdesc[UR56].tnspA, R24 ;  /* 0x20e00000381879f0 */ /* 0x000fe20008701818 */
[----:B------:R-:W-:-:S09]  /*67f0*/  R2UR UR59, R22 ;  /* 0x00000000163b72ca */ /* 0x000fd200000e0000 */
[----:B------:R-:W-:Y:S01]  /*6800*/  UMOV UR56, UR5 ;  /* 0x0000000500387c82 */ /* 0x000fe20008000000 */
[----:B------:R-:W-:Y:S01]  /*6810*/  R2UR UR58, R23 ;  /* 0x00000000173a72ca */ /* 0x000fe200000e0000 */
[----:B------:R-:W-:Y:S01]  /*6820*/  UMOV UR57, 0x40000040 ;  /* 0x4000004000397882 */ /* 0x000fe20000000000 */
[----:B------:R-:W-:Y:S01]  /*6830*/  R2UR UR5, R8 ;  /* 0x00000000080572ca */ /* 0x000fe200000e0000 */
[----:B------:R-:W-:Y:S01]  /*6840*/  VIADD R22, R217, 0x400 ;  /* 0x00000400d9167836 */ /* 0x000fe20000000000 */
[----:B------:R-:W-:Y:S01]  /*6850*/  UMOV UR49, UR59 ;  /* 0x0000003b00317c82 */ /* 0x000fe20008000000 */
[----:B------:R-:W-:-:S08]  /*6860*/  UMOV UR59, 0x8 ;  /* 0x00000008003b7882 */ /* 0x000fd00000000000 */
[----:B------:R-:W-:Y:S01]  /*6870*/  UMOV UR48, UR58 ;  /* 0x0000003a00307c82 */ /* 0x000fe20008000000 */
[----:B------:R-:W-:Y:S01]  /*6880*/  UMOV UR58, UR4 ;  /* 0x00000004003a7c82 */ /* 0x000fe20008000000 */
[----:B------:R-:W-:Y:S01]  /*6890*/  IMAD.U32 R11, RZ, RZ, UR59 ;  /* 0x0000003bff0b7e24 */ /* 0x000fe2000f8e00ff */
[----:B------:R-:W-:Y:S01]  /*68a0*/  UIADD3 UR4, UR24, 0x200, URZ ;  /* 0x0000020018047890 */ /* 0x000fe2000fffe03f */
[----:B------:R-:W-:Y:S01]  /*68b0*/  IMAD.U32 R10, RZ, RZ, UR58 ;  /* 0x0000003aff0a7e24 */ /* 0x000fe2000f8e00ff */
[----:B------:R-:W-:Y:S01]  /*68c0*/  HGMMA.64x64x16.F32.BF16 R24, gdesc[UR56].tnspA, R24 ;  /* 0x20e00000381879f0 */ /* 0x000fe20008701818 */
[----:B------:R-:W-:Y:S01]  /*68d0*/  R2UR UR59, R218 ;  /* 0x00000000da3b72ca */ /* 0x000fe200000e0000 */
[----:B------:R-:W-:Y:S01]  /*68e0*/  IMAD R218, R229, 0x2000, R230 ;  /* 0x00002000e5da7824 */ /* 0x000fe200078e02e6 */
[----:B------:R-:W-:Y:S02]  /*68f0*/  R2UR UR58, R219 ;  /* 0x00000000db3a72ca */ /* 0x000fe400000e0000 */
[----:B------:R-:W-:-:S02]  /*6900*/  R2UR UR57, R220 ;  /* 0x00000000dc3972ca */ /* 0x000fc400000e0000 */
[----:B------:R-:W-:Y:S02]  /*6910*/  R2UR UR56, R221 ;  /* 0x00000000dd3872ca */ /* 0x000fe400000e0000 */
[----:B------:R-:W-:-:S05]  /*6920*/  SHF.R.S32.HI R219, RZ, 0x1f, R218 ;  /* 0x0000001fffdb7819 */ /* 0x000fca00000114da */
[----:B------:R-:W-:Y:S01]  /*6930*/  UMOV UR53, UR59 ;  /* 0x0000003b00357c82 */ /* 0x000fe20008000000 */
[----:B------:R-:W-:Y:S01]  /*6940*/  UMOV UR59, 0x8 ;  /* 0x00000008003b7882 */ /* 0x000fe20000000000 */
[----:B------:R-:W-:Y:S01]  /*6950*/  UMOV UR52, UR58 ;  /* 0x0000003a00347c82 */ /* 0x000fe20008000000 */
[----:B------:R-:W-:Y:S01]  /*6960*/  UMOV UR58, UR4 ;  /* 0x00000004003a7c82 */ /* 0x000fe20008000000 */
[----:B------:R-:W-:Y:S01]  /*6970*/  UMOV UR45, UR57 ;  /* 0x00000039002d7c82 */ /* 0x000fe20008000000 */
[----:B------:R-:W-:Y:S01]  /*6980*/  UMOV UR57, 0x40000040 ;  /* 0x4000004000397882 */ /* 0x000fe20000000000 */
[----:B------:R-:W-:Y:S01]  /*6990*/  UMOV UR44, UR56 ;  /* 0x00000038002c7c82 */ /* 0x000fe20008000000 */
[----:B------:R-:W-:Y:S01]  /*69a0*/  UMOV UR56, UR5 ;  /* 0x0000000500387c82 */ /* 0x000fe20008000000 */
[----:B------:R-:W-:Y:S01]  /*69b0*/  IMAD.U32 R8, RZ, RZ, UR58 ;  /* 0x0000003aff087e24 */ /* 0x000fe2000f8e00ff */
[----:B------:R-:W1:Y:S01]  /*69c0*/  S2UR UR4, SR_CTAID.Y ;  /* 0x00000000000479c3 */ /* 0x000e620000002600 */
[----:B------:R-:W-:Y:S01]  /*69d0*/  IMAD.U32 R9, RZ, RZ, UR59 ;  /* 0x0000003bff097e24 */ /* 0x000fe2000f8e00ff */
[----:B-1----:R-:W-:Y:S01]  /*69e0*/  USHF.R.S32.HI UR5, URZ, 0x1f, UR4 ;  /* 0x0000001f3f057899 */ /* 0x002fe20008011404 */
[----:B------:R-:W-:Y:S01]  /*69f0*/  HGMMA.64x64x16.F32.BF16 R24, gdesc[UR56].tnspA, R24, gsb0 ;  /* 0x20e00000381879f0 */ /* 0x000fe20008001818 */
[----:B------:R-:W-:Y:S01]  /*6a00*/  R2UR UR59, R6 ;  /* 0x00000000063b72ca */ /* 0x000fe200000e0000 */
[----:B------:R-:W-:Y:S01]  /*6a10*/  WARPGROUP.ARRIVE ;  /* 0x00000000000079c5 */ /* 0x000fe20000000000 */
[----:B------:R-:W-:Y:S01]  /*6a20*/  R2UR UR58, R7 ;  /* 0x00000000073a72ca */ /* 0x000fe200000e0000 */
[----:B------:R-:W-:Y:S01]  /*6a30*/  UMOV UR57, 0x40000040 ;  /* 0x4000004000397882 */ /* 0x000fe20000000000 */
[----:B------:R-:W-:Y:S01]  /*6a40*/  R2UR UR56, R22 ;  /* 0x00000000163872ca */ /* 0x000fe200000e0000 */
[C---:B------:R-:W-:Y:S01]  /*6a50*/  VIADD R6, R217.reuse, 0x480 ;  /* 0x00000480d9067836 */ /* 0x040fe20000000000 */
[----:B------:R-:W1:Y:S11]  /*6a60*/  LDC.64 R22, c[0x0][0x2d8] ;  /* 0x0000b600ff167b82 */ /* 0x000e760000000a00 */
        /* <DEDUP_REMOVED lines=15> */
[----:B------:R-:W-:Y:S01]  /*6b60*/  R2UR UR48, R6 ;  /* 0x00000000063072ca */ /* 0x000fe200000e0000 */
[----:B------:R-:W-:Y:S01]  /*6b70*/  HGMMA.64x16x16.F32.BF16 R128, gdesc[UR56].tnspA.tnspB, R128 ;  /* 0x60200000388079f0 */ /* 0x000fe20008701880 */
[----:B------:R-:W-:Y:S01]  /*6b80*/  UMOV UR49, 0x40000040 ;  /* 0x4000004000317882 */ /* 0x000fe20000000000 */
[----:B------:R-:W-:Y:S01]  /*6b90*/  VIADD R6, R217, 0x500 ;  /* 0x00000500d9067836 */ /* 0x000fe20000000000 */
[----:B------:R-:W-:Y:S01]  /*6ba0*/  LOP3.LUT R216, R216, 0x3fff, RZ, 0xc0, !PT ;  /* 0x00003fffd8d87812 */ /* 0x000fe200078ec0ff */
[C---:B-1----:R-:W-:Y:S01]  /*6bb0*/  IMAD R220, R22.reuse, UR5, RZ ;  /* 0x0000000516dc7c24 */ /* 0x042fe2000f8e02ff */
[----:B------:R-:W-:Y:S01]  /*6bc0*/  USHF.R.S32.HI UR5, URZ, 0x1f, UR8 ;  /* 0x0000001f3f057899 */ /* 0x000fe20008011408 */
[----:B------:R-:W-:Y:S01]  /*6bd0*/  IMAD.WIDE.U32 R218, R22, UR4, R218 ;  /* 0x0000000416da7c25 */ /* 0x000fe2000f8e00da */
[----:B------:R-:W-:Y:S01]  /*6be0*/  R2UR UR24, R6 ;  /* 0x00000000061872ca */ /* 0x000fe200000e0000 */
[----:B------:R-:W-:Y:S01]  /*6bf0*/  ULDC.64 UR56, c[0x0][0x208] ;  /* 0x0000820000387ab9 */ /* 0x000fe20000000a00 */
[----:B------:R-:W1:Y:S01]  /*6c00*/  LDC.64 R6, c[0x0][0x2e0] ;  /* 0x0000b800ff067b82 */ /* 0x000e620000000a00 */
[----:B------:R-:W-:Y:S01]  /*6c10*/  IMAD R23, R23, UR4, R220 ;  /* 0x0000000417177c24 */ /* 0x000fe2000f8e02dc */
[----:B------:R-:W-:Y:S01]  /*6c20*/  USHF.L.U32 UR4, UR61, 0xe, URZ ;  /* 0x0000000e3d047899 */ /* 0x000fe2000800063f */
[----:B------:R-:W-:-:S02]  /*6c30*/  VIADD R217, R217, 0x580 ;  /* 0x00000580d9d97836 */ /* 0x000fc40000000000 */
[----:B------:R-:W-:-:S03]  /*6c40*/  IMAD.IADD R219, R219, 0x1, R23 ;  /* 0x00000001dbdb7824 */ /* 0x000fc600078e0217 */
[----:B------:R-:W-:-:S03]  /*6c50*/  R2UR UR20, R217 ;  /* 0x00000000d91472ca */ /* 0x000fc600000e0000 */
        /* <DEDUP_REMOVED lines=14> */
[C---:B-1----:R-:W-:Y:S01]  /*6d40*/  IMAD.WIDE.U32 R22, R6.reuse, UR8, R218 ;  /* 0x0000000806167c25 */ /* 0x042fe2000f8e00da */
[----:B------:R-:W-:Y:S01]  /*6d50*/  HGMMA.64x16x16.F32.BF16 R120, gdesc[UR52].tnspA.tnspB, R120 ;  /* 0x60200000347879f0 */ /* 0x000fe20008701878 */
[----:B------:R-:W-:Y:S01]  /*6d60*/  UMOV UR12, UR20 ;  /* 0x00000014000c7c82 */ /* 0x000fe20008000000 */
[----:B------:R-:W-:Y:S01]  /*6d70*/  UMOV UR16, UR20 ;  /* 0x0000001400107c82 */ /* 0x000fe20008000000 */
[----:B------:R-:W-:Y:S01]  /*6d80*/  IMAD R6, R6, UR5, RZ ;  /* 0x0000000506067c24 */ /* 0x000fe2000f8e02ff */
[----:B------:R-:W-:Y:S01]  /*6d90*/  HGMMA.64x16x16.F32.BF16 R128, gdesc[UR44].tnspA.tnspB, R128 ;  /* 0x602000002c8079f0 */ /* 0x000fe20008701880 */
[----:B------:R-:W-:-:S02]  /*6da0*/  USHF.R.S32.HI UR5, URZ, 0x1f, UR4 ;  /* 0x0000001f3f057899 */ /* 0x000fc40008011404 */
[----:B------:R-:W-:Y:S01]  /*6db0*/  IMAD R217, R7, UR8, R6 ;  /* 0x0000000807d97c24 */ /* 0x000fe2000f8e0206 */
[----:B------:R-:W-:Y:S01]  /*6dc0*/  IADD3 R7, P1, R22, UR4, RZ ;  /* 0x0000000416077c10 */ /* 0x000fe2000ff3e0ff */
[----:B------:R-:W-:Y:S01]  /*6dd0*/  IMAD R232, R3, 0x800, R216 ;  /* 0x0000080003e87824 */ /* 0x000fe200078e02d8 */
[----:B------:R-:W-:Y:S02]  /*6de0*/  UMOV UR8, UR20 ;  /* 0x0000001400087c82 */ /* 0x000fe40008000000 */
[----:B------:R-:W-:Y:S01]  /*6df0*/  IADD3.X R22, R23, UR5, R217, P1, !PT ;  /* 0x0000000517167c10 */ /* 0x000fe20008ffe4d9 */
[----:B------:R-:W-:Y:S02]  /*6e00*/  ULDC.64 UR4, c[0x0][0x2c0] ;  /* 0x0000b00000047ab9 */ /* 0x000fe40000000a00 */
[C---:B------:R-:W-:Y:S01]  /*6e10*/  LEA R6, P1, R7.reuse, UR4, 0x2 ;  /* 0x0000000407067c11 */ /* 0x040fe2000f8210ff */
[----:B------:R-:W-:Y:S01]  /*6e20*/  UMOV UR4, UR20 ;  /* 0x0000001400047c82 */ /* 0x000fe20008000000 */
[----:B------:R-:W-:Y:S01]  /*6e30*/  HGMMA.64x16x16.F32.BF16 R96, gdesc[UR24].tnspA.tnspB, R96 ;  /* 0x60200000186079f0 */ /* 0x000fe20008701860 */
[----:B------:R-:W-:Y:S01]  /*6e40*/  UMOV UR26, UR34 ;  /* 0x00000022001a7c82 */ /* 0x000fe20008000000 */
[----:B------:R-:W-:Y:S01]  /*6e50*/  UMOV UR27, UR35 ;  /* 0x00000023001b7c82 */ /* 0x000fe20008000000 */
[----:B------:R-:W-:Y:S01]  /*6e60*/  R2UR UR52, R232 ;  /* 0x00000000e83472ca */ /* 0x000fe200000e0000 */
[----:B------:R-:W-:Y:S01]  /*6e70*/  HGMMA.64x16x16.F32.BF16 R104, gdesc[UR28].tnspA.tnspB, R104 ;  /* 0x602000001c6879f0 */ /* 0x000fe20008701868 */
[----:B------:R-:W-:Y:S01]  /*6e80*/  LEA.HI.X R7, R7, UR5, R22, 0x2, P1 ;  /* 0x0000000507077c11 */ /* 0x000fe200088f1416 */
[----:B------:R-:W-:-:S02]  /*6e90*/  UMOV UR5, UR21 ;  /* 0x0000001500057c82 */ /* 0x000fc40008000000 */
[----:B------:R-:W-:Y:S04]  /*6ea0*/  HGMMA.64x16x16.F32.BF16 R112, gdesc[UR40].tnspA.tnspB, R112 ;  /* 0x60200000287079f0 */ /* 0x000fe80008701870 */
[----:B------:R-:W-:Y:S04]  /*6eb0*/  HGMMA.64x16x16.F32.BF16 R120, gdesc[UR36].tnspA.tnspB, R120 ;  /* 0x60200000247879f0 */ /* 0x000fe80008701878 */
[----:B------:R-:W-:Y:S01]  /*6ec0*/  HGMMA.64x16x16.F32.BF16 R128, gdesc[UR24].tnspA.tnspB, R128 ;  /* 0x60200000188079f0 */ /* 0x000fe20008701880 */
[----:B------:R-:W-:Y:S01]  /*6ed0*/  UMOV UR53, 0x40000040 ;  /* 0x4000004000357882 */ /* 0x000fe20000000000 */
[----:B------:R-:W-:-:S02]  /*6ee0*/  UMOV UR55, 0x40 ;  /* 0x0000004000377882 */ /* 0x000fc40000000000 */
[----:B------:R-:W-:Y:S04]  /*6ef0*/  HGMMA.64x16x16.F32.BF16 R96, gdesc[UR20].tnspA.tnspB, R96 ;  /* 0x60200000146079f0 */ /* 0x000fe80008701860 */
[----:B------:R-:W-:Y:S04]  /*6f00*/  HGMMA.64x16x16.F32.BF16 R104, gdesc[UR12].tnspA.tnspB, R104 ;  /* 0x602000000c6879f0 */ /* 0x000fe80008701868 */
[----:B------:R-:W-:Y:S01]  /*6f10*/  HGMMA.64x16x16.F32.BF16 R112, gdesc[UR8].tnspA.tnspB, R112 ;  /* 0x60200000087079f0 */ /* 0x000fe20008701870 */
[----:B------:R-:W-:-:S03]  /*6f20*/  ULOP3.LUT UR8, UR32, 0x80000, URZ, 0xfc, !UPT ;  /* 0x0008000020087892 */ /* 0x000fc6000f8efc3f */
[----:B------:R-:W-:Y:S04]  /*6f30*/  HGMMA.64x16x16.F32.BF16 R120, gdesc[UR16].tnspA.tnspB, R120 ;  /* 0x60200000107879f0 */ /* 0x000fe80008701878 */
[----:B------:R-:W-:Y:S01]  /*6f40*/  HGMMA.64x16x16.F32.BF16 R128, gdesc[UR4].tnspA.tnspB, R128, gsb0 ;  /* 0x60200000048079f0 */ /* 0x000fe20008001880 */
[----:B------:R-:W-:Y:S02]  /*6f50*/  UIADD3 UR4, UR8, 0x80, URZ ;  /* 0x0000008008047890 */ /* 0x000fe4000fffe03f */
[----:B------:R-:W-:Y:S02]  /*6f60*/  WARPGROUP.DEPBAR.LE gsb0, 0x1 ;  /* 0x00008000000079c5 */ /* 0x000fe40000010100 */
[----:B------:R-:W-:Y:S01]  /*6f70*/  WARPGROUP.ARRIVE ;  /* 0x00000000000079c5 */ /* 0x000fe20000000000 */
[----:B------:R-:W-:Y:S01]  /*6f80*/  UIADD3 UR5, UR8, 0x100, URZ ;  /* 0x0000010008057890 */ /* 0x000fe2000fffe03f */
[----:B------:R1:W-:Y:S01]  /*6f90*/  REDG.E.ADD.F32x4.FTZ.RN.STRONG.GPU desc[UR56][R6.64], R24 ;  /* 0x00000018060079a6 */ /* 0x0003e2000c10f7b8 */
[----:B------:R-:W-:Y:S01]  /*6fa0*/  UMOV UR54, UR8 ;  /* 0x0000000800367c82 */ /* 0x000fe20008000000 */
[----:B------:R-:W-:Y:S01]  /*6fb0*/  UIADD3 UR6, UR8, 0x180, URZ ;  /* 0x0000018008067890 */ /* 0x000fe2000fffe03f */
[----:B------:R-:W-:Y:S01]  /*6fc0*/  UMOV UR12, UR52 ;  /* 0x00000034000c7c82 */ /* 0x000fe20008000000 */
[----:B------:R-:W-:Y:S01]  /*6fd0*/  UMOV UR13, UR53 ;  /* 0x00000035000d7c82 */ /* 0x000fe20008000000 */
[----:B------:R-:W-:Y:S01]  /*6fe0*/  UMOV UR14, UR4 ;  /* 0x00000004000e7c82 */ /* 0x000fe20008000000 */
[----:B------:R-:W-:Y:S01]  /*6ff0*/  UMOV UR15, 0x40 ;  /* 0x00000040000f7882 */ /* 0x000fe20000000000 */
[----:B------:R-:W-:Y:S01]  /*7000*/  HGMMA.64x16x16.F32.BF16 R208, gdesc[UR52].tnspA.tnspB, R208 ;  /* 0x6020000034d079f0 */ /* 0x000fe200087018d0 */
[----:B------:R-:W-:Y:S01]  /*7010*/  IMAD.U32 R22, RZ, RZ, UR14 ;  /* 0x0000000eff167e24 */ /* 0x000fe2000f8e00ff */
[----:B------:R-:W-:Y:S01]  /*7020*/  UIADD3 UR4, UR8, 0x200, URZ ;  /* 0x0000020008047890 */ /* 0x000fe2000fffe03f */
[----:B------:R-:W-:Y:S01]  /*7030*/  IMAD.U32 R23, RZ, RZ, UR15 ;  /* 0x0000000fff177e24 */ /* 0x000fe2000f8e00ff */
[----:B------:R-:W-:Y:S01]  /*7040*/  HGMMA.64x16x16.F32.BF16 R192, gdesc[UR12].tnspA.tnspB, R192 ;  /* 0x602000000cc079f0 */ /* 0x000fe200087018c0 */
[----:B------:R-:W-:Y:S01]  /*7050*/  UMOV UR12, UR52 ;  /* 0x00000034000c7c82 */ /* 0x000fe20008000000 */
[----:B------:R-:W-:Y:S01]  /*7060*/  UMOV UR13, UR53 ;  /* 0x00000035000d7c82 */ /* 0x000fe20008000000 */
[----:B------:R-:W-:Y:S01]  /*7070*/  UMOV UR14, UR5 ;  /* 0x00000005000e7c82 */ /* 0x000fe20008000000 */
[----:B------:R-:W-:Y:S01]  /*7080*/  UMOV UR15, 0x40 ;  /* 0x00000040000f7882 */ /* 0x000fe20000000000 */
[----:B------:R-:W-:Y:S01]  /*7090*/  IMAD.U32 R216, RZ, RZ, UR14 ;  /* 0x0000000effd87e24 */ /* 0x000fe2000f8e00ff */
[----:B------:R-:W-:Y:S01]  /*70a0*/  HGMMA.64x16x16.F32.BF16 R176, gdesc[UR12].tnspA.tnspB, R176 ;  /* 0x602000000cb079f0 */ /* 0x000fe200087018b0 */
[----:B------:R-:W-:Y:S01]  /*70b0*/  IMAD.U32 R217, RZ, RZ, UR15 ;  /* 0x0000000fffd97e24 */ /* 0x000fe2000f8e00ff */
        /* <DEDUP_REMOVED lines=11> */
[----:B-1----:R-:W-:Y:S01]  /*7170*/  VIADD R24, R232, 0x80 ;  /* 0x00000080e8187836 */ /* 0x002fe20000000000 */
[----:B------:R-:W-:Y:S01]  /*7180*/  HGMMA.64x16x16.F32.BF16 R144, gdesc[UR12].tnspA.tnspB, R144 ;  /* 0x602000000c9079f0 */ /* 0x000fe20008701890 */
[----:B------:R-:W-:Y:S01]  /*7190*/  UIADD3 UR46, UR8, 0x10, URZ ;  /* 0x00000010082e7890 */ /* 0x000fe2000fffe03f */
[----:B------:R1:W-:Y:S02]  /*71a0*/  REDG.E.ADD.F32x4.FTZ.RN.STRONG.GPU desc[UR56][R6.64+0x800], R28 ;  /* 0x0008001c060079a6 */ /* 0x0003e4000c10f7b8 */
[----:B------:R-:W-:Y:S01]  /*71b0*/  R2UR UR44, R24 ;  /* 0x00000000182c72ca */ /* 0x000fe200000e0000 */
[----:B------:R-:W-:-:S02]  /*71c0*/  UIADD3 UR4, UR8, 0x90, URZ ;  /* 0x0000009008047890 */ /* 0x000fc4000fffe03f */
[----:B------:R-:W-:Y:S01]  /*71d0*/  UIADD3 UR5, UR8, 0x110, URZ ;  /* 0x0000011008057890 */ /* 0x000fe2000fffe03f */
[----:B------:R-:W-:Y:S01]  /*71e0*/  IMAD.U32 R220, RZ, RZ, UR14 ;  /* 0x0000000effdc7e24 */ /* 0x000fe2000f8e00ff */
[----:B------:R-:W-:Y:S01]  /*71f0*/  UMOV UR45, 0x40000040 ;  /* 0x40000040002d7882 */ /* 0x000fe20000000000 */
[----:B------:R-:W-:Y:S01]  /*7200*/  IMAD.U32 R221, RZ, RZ, UR15 ;  /* 0x0000000fffdd7e24 */ /* 0x000fe2000f8e00ff */
[----:B------:R-:W-:Y:S01]  /*7210*/  UMOV UR47, 0x40 ;  /* 0x00000040002f7882 */ /* 0x000fe20000000000 */
[----:B------:R-:W-:Y:S01]  /*7220*/  UIADD3 UR6, UR8, 0x190, URZ ;  /* 0x0000019008067890 */ /* 0x000fe2000fffe03f */
[----:B------:R1:W-:Y:S01]  /*7230*/  REDG.E.ADD.F32x4.FTZ.RN.STRONG.GPU desc[UR56][R6.64+0x1000], R32 ;  /* 0x00100020060079a6 */ /* 0x0003e2000c10f7b8 */
[----:B------:R-:W-:Y:S01]  /*7240*/  UMOV UR13, UR45 ;  /* 0x0000002d000d7c82 */ /* 0x000fe20008000000 */
[----:B------:R-:W-:Y:S01]  /*7250*/  UMOV UR14, UR4 ;  /* 0x00000004000e7c82 */ /* 0x000fe20008000000 */
[----:B------:R-:W-:Y:S01]  /*7260*/  UMOV UR15, 0x40 ;  /* 0x00000040000f7882 */ /* 0x000fe20000000000 */
[----:B------:R-:W-:Y:S01]  /*7270*/  UMOV UR12, UR44 ;  /* 0x0000002c000c7c82 */ /* 0x000fe20008000000 */
[----:B------:R-:W-:Y:S01]  /*7280*/  UIADD3 UR50, UR8, 0x210, URZ ;  /* 0x0000021008327890 */ /* 0x000fe2000fffe03f */
[----:B------:R-:W-:Y:S01]  /*7290*/  IMAD.U32 R222, RZ, RZ, UR14 ;  /* 0x0000000effde7e24 */ /* 0x000fe2000f8e00ff */
[----:B------:R-:W-:Y:S01]  /*72a0*/  UMOV UR48, UR44 ;  /* 0x0000002c00307c82 */ /* 0x000fe20008000000 */
[----:B------:R-:W-:Y:S01]  /*72b0*/  IMAD.U32 R223, RZ, RZ, UR15 ;  /* 0x0000000fffdf7e24 */ /* 0x000fe2000f8e00ff */
[----:B------:R-:W-:Y:S01]  /*72c0*/  UMOV UR49, UR45 ;  /* 0x0000002d00317c82 */ /* 0x000fe20008000000 */
[----:B------:R-:W-:Y:S01]  /*72d0*/  UMOV UR51, 0x40 ;  /* 0x0000004000337882 */ /* 0x000fe20000000000 */
[----:B------:R-:W-:Y:S01]  /*72e0*/  VIADD R24, R232, 0x100 ;  /* 0x00000100e8187836 */ /* 0x000fe20000000000 */
[----:B------:R-:W-:Y:S01]  /*72f0*/  UIADD3 UR26, UR8, 0x20, URZ ;  /* 0x00000020081a7890 */ /* 0x000fe2000fffe03f */
[----:B------:R1:W-:Y:S01]  /*7300*/  REDG.E.ADD.F32x4.FTZ.RN.STRONG.GPU desc[UR56][R6.64+0x1800], R36 ;  /* 0x00180024060079a6 */ /* 0x0003e2000c10f7b8 */
[----:B------:R-:W-:Y:S02]  /*7310*/  HGMMA.64x16x16.F32.BF16 R208, gdesc[UR44].tnspA.tnspB, R208 ;  /* 0x602000002cd079f0 */ /* 0x000fe400087018d0 */
[----:B------:R-:W-:Y:S01]  /*7320*/  R2UR UR24, R24 ;  /* 0x00000000181872ca */ /* 0x000fe200000e0000 */
[----:B------:R-:W-:Y:S01]  /*7330*/  UIADD3 UR42, UR8, 0xa0, URZ ;  /* 0x000000a0082a7890 */ /* 0x000fe2000fffe03f */
[----:B------:R1:W-:Y:S01]  /*7340*/  REDG.E.ADD.F32x4.FTZ.RN.STRONG.GPU desc[UR56][R6.64+0x2000], R40 ;  /* 0x00200028060079a6 */ /* 0x0003e2000c10f7b8 */
        /* <DEDUP_REMOVED lines=12> */
[----:B------:R-:W-:Y:S01]  /*7410*/  UIADD3 UR38, UR8, 0x120, URZ ;  /* 0x0000012008267890 */ /* 0x000fe2000fffe03f */
[----:B------:R-:W-:Y:S01]  /*7420*/  HGMMA.64x16x16.F32.BF16 R160, gdesc[UR12].tnspA.tnspB, R160 ;  /* 0x602000000ca079f0 */ /* 0x000fe200087018a0 */
[----:B------:R-:W-:-:S02]  /*7430*/  UIADD3 UR34, UR8, 0x1a0, URZ ;  /* 0x000001a008227890 */ /* 0x000fc4000fffe03f */
[----:B------:R-:W-:Y:S01]  /*7440*/  UIADD3 UR30, UR8, 0x220, URZ ;  /* 0x00000220081e7890 */ /* 0x000fe2000fffe03f */
[----:B------:R-:W-:Y:S01]  /*7450*/  UMOV UR25, 0x40000040 ;  /* 0x4000004000197882 */ /* 0x000fe20000000000 */
[----:B------:R-:W-:Y:S01]  /*7460*/  UMOV UR27, 0x40 ;  /* 0x00000040001b7882 */ /* 0x000fe20000000000 */
[----:B------:R-:W-:Y:S01]  /*7470*/  HGMMA.64x16x16.F32.BF16 R144, gdesc[UR48].tnspA.tnspB, R144 ;  /* 0x60200000309079f0 */ /* 0x000fe20008701890 */
        /* <DEDUP_REMOVED lines=18> */
[----:B------:R-:W-:Y:S01]  /*75a0*/  IMAD.U32 R226, RZ, RZ, UR14 ;  /* 0x0000000effe27e24 */ /* 0x000fe2000f8e00ff */
[----:B------:R-:W-:Y:S01]  /*75b0*/  HGMMA.64x16x16.F32.BF16 R192, gdesc[UR40].tnspA.tnspB, R192 ;  /* 0x6020000028c079f0 */ /* 0x000fe200087018c0 */
[----:B------:R-:W-:-:S02]  /*75c0*/  UIADD3 UR18, UR8, 0x130, URZ ;  /* 0x0000013008127890 */ /* 0x000fc4000fffe03f */
[----:B------:R-:W-:Y:S01]  /*75d0*/  UIADD3 UR10, UR8, 0x230, URZ ;  /* 0x00000230080a7890 */ /* 0x000fe2000fffe03f */
[----:B------:R-:W-:Y:S01]  /*75e0*/  UMOV UR5, 0x40000040 ;  /* 0x4000004000057882 */ /* 0x000fe20000000000 */
[----:B------:R-:W-:Y:S01]  /*75f0*/  HGMMA.64x16x16.F32.BF16 R176, gdesc[UR36].tnspA.tnspB, R176 ;  /* 0x6020000024b079f0 */ /* 0x000fe200087018b0 */
[----:B------:R-:W-:Y:S01]  /*7600*/  UMOV UR7, 0x40 ;  /* 0x0000004000077882 */ /* 0x000fe20000000000 */
[----:B------:R-:W-:Y:S01]  /*7610*/  UMOV UR23, 0x40 ;  /* 0x0000004000177882 */ /* 0x000fe20000000000 */
[----:B------:R-:W-:Y:S01]  /*7620*/  IMAD.U32 R227, RZ, RZ, UR15 ;  /* 0x0000000fffe37e24 */ /* 0x000fe2000f8e00ff */
[----:B------:R-:W-:Y:S01]  /*7630*/  UMOV UR19, 0x40 ;  /* 0x0000004000137882 */ /* 0x000fe20000000000 */
[----:B------:R-:W-:Y:S01]  /*7640*/  UMOV UR11, 0x40 ;  /* 0x00000040000b7882 */ /* 0x000fe20000000000 */
[----:B------:R1:W-:Y:S01]  /*7650*/  REDG.E.ADD.F32x4.FTZ.RN.STRONG.GPU desc[UR56][R6.64+0x3000], R48 ;  /* 0x00300030060079a6 */ /* 0x0003e2000c10f7b8 */
[----:B------:R-:W-:Y:S01]  /*7660*/  HGMMA.64x16x16.F32.BF16 R160, gdesc[UR32].tnspA.tnspB, R160 ;  /* 0x6020000020a079f0 */ /* 0x000fe200087018a0 */
[----:B------:R-:W-:Y:S01]  /*7670*/  UIADD3 UR14, UR8, 0x1b0, URZ ;  /* 0x000001b0080e7890 */ /* 0x000fe2000fffe03f */
[----:B------:R-:W-:Y:S01]  /*7680*/  UMOV UR20, UR4 ;  /* 0x0000000400147c82 */ /* 0x000fe20008000000 */
[----:B------:R-:W-:Y:S01]  /*7690*/  UMOV UR21, UR5 ;  /* 0x0000000500157c82 */ /* 0x000fe20008000000 */
[----:B------:R-:W-:Y:S01]  /*76a0*/  UMOV UR16, UR4 ;  /* 0x0000000400107c82 */ /* 0x000fe20008000000 */
[----:B------:R-:W-:Y:S01]  /*76b0*/  UMOV UR17, UR5 ;  /* 0x0000000500117c82 */ /* 0x000fe20008000000 */
[----:B------:R-:W-:Y:S01]  /*76c0*/  HGMMA.64x16x16.F32.BF16 R144, gdesc[UR28].tnspA.tnspB, R144 ;  /* 0x602000001c9079f0 */ /* 0x000fe20008701890 */
[----:B------:R-:W-:Y:S01]  /*76d0*/  UMOV UR12, UR4 ;  /* 0x00000004000c7c82 */ /* 0x000fe20008000000 */
[----:B------:R-:W-:Y:S01]  /*76e0*/  UMOV UR13, UR5 ;  /* 0x00000005000d7c82 */ /* 0x000fe20008000000 */
[----:B------:R-:W-:Y:S01]  /*76f0*/  UMOV UR15, 0x40 ;  /* 0x00000040000f7882 */ /* 0x000fe20000000000 */
[----:B------:R-:W-:Y:S01]  /*7700*/  UMOV UR8, UR4 ;  /* 0x0000000400087c82 */ /* 0x000fe20008000000 */
[----:B------:R-:W-:Y:S01]  /*7710*/  UMOV UR9, UR5 ;  /* 0x0000000500097c82 */ /* 0x000fe20008000000 */
[----:B------:R1:W-:Y:S01]  /*7720*/  REDG.E.ADD.F32x4.FTZ.RN.STRONG.GPU desc[UR56][R6.64+0x3800], R52 ;  /* 0x00380034060079a6 */ /* 0x0003e2000c10f7b8 */
[----:B------:R-:W-:Y:S04]  /*7730*/  HGMMA.64x16x16.F32.BF16 R208, gdesc[UR4].tnspA.tnspB, R208 ;  /* 0x6020000004d079f0 */ /* 0x000fe800087018d0 */
[----:B------:R-:W-:Y:S04]  /*7740*/  HGMMA.64x16x16.F32.BF16 R192, gdesc[UR20].tnspA.tnspB, R192 ;  /* 0x6020000014c079f0 */ /* 0x000fe800087018c0 */
[----:B------:R-:W-:Y:S04]  /*7750*/  HGMMA.64x16x16.F32.BF16 R176, gdesc[UR16].tnspA.tnspB, R176 ;  /* 0x6020000010b079f0 */ /* 0x000fe800087018b0 */
[----:B------:R-:W-:Y:S04]  /*7760*/  HGMMA.64x16x16.F32.BF16 R160, gdesc[UR12].tnspA.tnspB, R160 ;  /* 0x602000000ca079f0 */ /* 0x000fe800087018a0 */
[----:B------:R-:W-:Y:S03]  /*7770*/  HGMMA.64x16x16.F32.BF16 R144, gdesc[UR8].tnspA.tnspB, R144, gsb0 ;  /* 0x60200000089079f0 */ /* 0x000fe60008001890 */
[----:B------:R-:W-:-:S02]  /*7780*/  WARPGROUP.DEPBAR.LE gsb0, 0x1 ;  /* 0x00008000000079c5 */ /* 0x000fc40000010100 */
[----:B-1----:R-:W-:Y:S05]  /*7790*/  @!P0 BRA `(.L_x_76) ;  /* 0x0000000000048947 */ /* 0x002fea0003800000 */
[----:B------:R-:W-:Y:S01]  /*77a0*/  BPT.TRAP 0x1 ;  /* 0x000000040000795c */ /* 0x000fe20000300000 */
.L_x_76:
        /* <DEDUP_REMOVED lines=11> */
[----:B------:R-:W-:Y:S01]  /*7860*/  HGMMA.64x64x16.F32.BF16 R24, gdesc[UR56].tnspA, RZ, !UPT ;  /* 0x20e00000381879f0 */ /* 0x000fe2000c7018ff */
[----:B------:R-:W-:Y:S01]  /*7870*/  R2UR UR56, R20 ;  /* 0x00000000143872ca */ /* 0x000fe200000e0000 */
[----:B------:R-:W-:Y:S01]  /*7880*/  UMOV UR57, 0x40000040 ;  /* 0x4000004000397882 */ /* 0x000fe20000000000 */
[----:B------:R-:W-:Y:S01]  /*7890*/  R2UR UR58, R14 ;  /* 0x000000000e3a72ca */ /* 0x000fe200000e0000 */
[----:B------:R-:W-:Y:S01]  /*78a0*/  VIADD R14, R5, 0x600 ;  /* 0x00000600050e7836 */ /* 0x000fe20000000000 */
[----:B------:R-:W-:-:S13]  /*78b0*/  R2UR UR59, R15 ;  /* 0x000000000f3b72ca */ /* 0x000fda00000e0000 */
[----:B------:R-:W-:Y:S01]  /*78c0*/  HGMMA.64x64x16.F32.BF16 R24, gdesc[UR56].tnspA, R24 ;  /* 0x20e00000381879f0 */ /* 0x000fe20008701818 */
[----:B------:R-:W-:Y:S01]  /*78d0*/  R2UR UR56, R14 ;  /* 0x000000000e3872ca */ /* 0x000fe200000e0000 */
[----:B------:R-:W-:Y:S01]  /*78e0*/  UMOV UR57, 0x40000040 ;  /* 0x4000004000397882 */ /* 0x000fe20000000000 */
[----:B------:R-:W-:Y:S01]  /*78f0*/  R2UR UR58, R12 ;  /* 0x000000000c3a72ca */ /* 0x000fe200000e0000 */
[----:B------:R-:W-:Y:S01]  /*7900*/  VIADD R12, R5, 0x680 ;  /* 0x00000680050c7836 */ /* 0x000fe20000000000 */
[----:B------:R-:W-:Y:S01]  /*7910*/  R2UR UR59, R13 ;  /* 0x000000000d3b72ca */ /* 0x000fe200000e0000 */
[----:B------:R-:W-:-:S12]  /*7920*/  VIADD R5, R5, 0x700 ;  /* 0x0000070005057836 */ /* 0x000fd80000000000 */
[----:B------:R-:W-:Y:S01]  /*7930*/  HGMMA.64x64x16.F32.BF16 R24, gdesc[UR56].tnspA, R24 ;  /* 0x20e00000381879f0 */ /* 0x000fe20008701818 */
[----:B------:R-:W-:Y:S01]  /*7940*/  R2UR UR56, R12 ;  /* 0x000000000c3872ca */ /* 0x000fe200000e0000 */
[----:B------:R-:W-:Y:S01]  /*7950*/  UMOV UR57, 0x40000040 ;  /* 0x4000004000397882 */ /* 0x000fe20000000000 */
[----:B------:R-:W-:Y:S02]  /*7960*/  R2UR UR58, R10 ;  /* 0x000000000a3a72ca */ /* 0x000fe400000e0000 */
[----:B------:R-:W-:-:S13]  /*7970*/  R2UR UR59, R11 ;  /* 0x000000000b3b72ca */ /* 0x000fda00000e0000 */
[----:B------:R-:W-:Y:S01]  /*7980*/  HGMMA.64x64x16.F32.BF16 R24, gdesc[UR56].tnspA, R24 ;  /* 0x20e00000381879f0 */ /* 0x000fe20008701818 */
[----:B------:R-:W-:Y:S01]  /*7990*/  R2UR UR56, R5 ;  /* 0x00000000053872ca */ /* 0x000fe200000e0000 */
[----:B------:R-:W-:Y:S01]  /*79a0*/  UMOV UR57, 0x40000040 ;  /* 0x4000004000397882 */ /* 0x000fe20000000000 */
[----:B------:R-:W-:Y:S02]  /*79b0*/  R2UR UR58, R8 ;  /* 0x00000000083a72ca */ /* 0x000fe400000e0000 */
[----:B------:R-:W-:Y:S01]  /*79c0*/  R2UR UR59, R9 ;  /* 0x00000000093b72ca */ /* 0x000fe200000e0000 */
[----:B------:R-:W-:-:S12]  /*79d0*/  VIADD R5, R232, 0x400 ;  /* 0x00000400e8057836 */ /* 0x000fd80000000000 */
[----:B------:R-:W-:Y:S01]  /*79e0*/  HGMMA.64x64x16.F32.BF16 R24, gdesc[UR56].tnspA, R24, gsb0 ;  /* 0x20e00000381879f0 */ /* 0x000fe20008001818 */
[----:B------:R-:W-:Y:S01]  /*79f0*/  R2UR UR52, R5 ;  /* 0x00000000053472ca */ /* 0x000fe200000e0000 */
[----:B------:R-:W-:Y:S01]  /*7a00*/  UMOV UR53, 0x40000040 ;  /* 0x4000004000357882 */ /* 0x000fe20000000000 */
[----:B------:R-:W-:-:S05]  /*7a10*/  VIADD R5, R232, 0x480 ;  /* 0x00000480e8057836 */ /* 0x000fca0000000000 */
[----:B------:R-:W-:Y:S01]  /*7a20*/  R2UR UR44, R5 ;  /* 0x00000000052c72ca */ /* 0x000fe200000e0000 */
[----:B------:R-:W-:Y:S02]  /*7a30*/  WARPGROUP.DEPBAR.LE gsb0, 0x0 ;  /* 0x00008000000079c5 */ /* 0x000fe40000010000 */
[----:B------:R-:W-:Y:S01]  /*7a40*/  WARPGROUP.ARRIVE ;  /* 0x00000000000079c5 */ /* 0x000fe20000000000 */
[----:B------:R-:W-:Y:S01]  /*7a50*/  UMOV UR45, 0x40000040 ;  /* 0x40000040002d7882 */ /* 0x000fe20000000000 */
[----:B------:R-:W-:Y:S01]  /*7a60*/  VIADD R5, R232, 0x500 ;  /* 0x00000500e8057836 */ /* 0x000fe20000000000 */
[----:B------:R-:W-:Y:S01]  /*7a70*/  UMOV UR25, 0x40000040 ;  /* 0x4000004000197882 */ /* 0x000fe20000000000 */
[----:B------:R-:W-:Y:S01]  /*7a80*/  UMOV UR5, 0x40000040 ;  /* 0x4000004000057882 */ /* 0x000fe20000000000 */
[----:B------:R1:W-:Y:S01]  /*7a90*/  REDG.E.ADD.F32x4.FTZ.RN.STRONG.GPU desc[UR8][R6.64+0x4000], R24 ;  /* 0x00400018060079a6 */ /* 0x0003e2000c10f788 */
[----:B------:R-:W-:Y:S01]  /*7aa0*/  HGMMA.64x16x16.F32.BF16 R200, gdesc[UR52].tnspA.tnspB, R200 ;  /* 0x6020000034c879f0 */ /* 0x000fe200087018c8 */
[----:B------:R-:W-:-:S02]  /*7ab0*/  R2UR UR54, R22 ;  /* 0x00000000163672ca */ /* 0x000fc400000e0000 */
[----:B------:R-:W-:Y:S02]  /*7ac0*/  R2UR UR55, R23 ;  /* 0x00000000173772ca */ /* 0x000fe400000e0000 */
[----:B------:R-:W-:Y:S01]  /*7ad0*/  R2UR UR24, R5 ;  /* 0x00000000051872ca */ /* 0x000fe200000e0000 */
[----:B------:R-:W-:Y:S01]  /*7ae0*/  UMOV UR41, UR25 ;  /* 0x0000001900297c82 */ /* 0x000fe20008000000 */
[----:B------:R-:W-:Y:S01]  /*7af0*/  UMOV UR37, UR25 ;  /* 0x0000001900257c82 */ /* 0x000fe20008000000 */
[----:B------:R-:W-:Y:S01]  /*7b00*/  UMOV UR33, UR25 ;  /* 0x0000001900217c82 */ /* 0x000fe20008000000 */
[----:B------:R-:W-:Y:S01]  /*7b10*/  VIADD R232, R232, 0x580 ;  /* 0x00000580e8e87836 */ /* 0x000fe20000000000 */
[----:B------:R-:W-:Y:S01]  /*7b20*/  UMOV UR21, UR5 ;  /* 0x0000000500157c82 */ /* 0x000fe20008000000 */
[----:B------:R-:W-:Y:S01]  /*7b30*/  UMOV UR17, UR5 ;  /* 0x0000000500117c82 */ /* 0x000fe20008000000 */
[----:B------:R-:W-:Y:S01]  /*7b40*/  UMOV UR13, UR5 ;  /* 0x00000005000d7c82 */ /* 0x000fe20008000000 */
[----:B------:R1:W-:Y:S03]  /*7b50*/  REDG.E.ADD.F32x4.FTZ.RN.STRONG.GPU desc[UR8][R6.64+0x4800], R28 ;  /* 0x0048001c060079a6 */ /* 0x0003e6000c10f788 */
[----:B------:R-:W-:Y:S01]  /*7b60*/  HGMMA.64x16x16.F32.BF16 R184, gdesc[UR52].tnspA.tnspB, R184 ;  /* 0x6020000034b879f0 */ /* 0x000fe200087018b8 */
[----:B------:R-:W-:Y:S01]  /*7b70*/  R2UR UR54, R216 ;  /* 0x00000000d83672ca */ /* 0x000fe200000e0000 */
[----:B------:R-:W-:Y:S01]  /*7b80*/  UMOV UR40, UR24 ;  /* 0x0000001800287c82 */ /* 0x000fe20008000000 */
[----:B------:R-:W-:Y:S01]  /*7b90*/  R2UR UR55, R217 ;  /* 0x00000000d93772ca */ /* 0x000fe200000e0000 */
[----:B------:R-:W-:Y:S01]  /*7ba0*/  UMOV UR36, UR24 ;  /* 0x0000001800247c82 */ /* 0x000fe20008000000 */
[----:B------:R-:W-:Y:S01]  /*7bb0*/  UMOV UR32, UR24 ;  /* 0x0000001800207c82 */ /* 0x000fe20008000000 */
[----:B------:R-:W-:Y:S01]  /*7bc0*/  R2UR UR4, R232 ;  /* 0x00000000e80472ca */ /* 0x000fe200000e0000 */
[----:B------:R1:W-:Y:S04]  /*7bd0*/  REDG.E.ADD.F32x4.FTZ.RN.STRONG.GPU desc[UR8][R6.64+0x5000], R32 ;  /* 0x00500020060079a6 */ /* 0x0003e8000c10f788 */
[----:B------:R1:W-:Y:S04]  /*7be0*/  REDG.E.ADD.F32x4.FTZ.RN.STRONG.GPU desc[UR8][R6.64+0x5800], R36 ;  /* 0x00580024060079a6 */ /* 0x0003e8000c10f788 */
[----:B------:R1:W-:Y:S01]  /*7bf0*/  REDG.E.ADD.F32x4.FTZ.RN.STRONG.GPU desc[UR8][R6.64+0x6000], R40 ;  /* 0x00600028060079a6 */ /* 0x0003e2000c10f788 */
[----:B------:R-:W-:Y:S01]  /*7c00*/  HGMMA.64x16x16.F32.BF16 R168, gdesc[UR52].tnspA.tnspB, R168 ;  /* 0x6020000034a879f0 */ /* 0x000fe200087018a8 */
[----:B------:R-:W-:-:S02]  /*7c10*/  R2UR UR54, R218 ;  /* 0x00000000da3672ca */ /* 0x000fc400000e0000 */
[----:B------:R-:W-:Y:S01]  /*7c20*/  R2UR UR55, R219 ;  /* 0x00000000db3772ca */ /* 0x000fe200000e0000 */
[----:B------:R-:W-:Y:S01]  /*7c30*/  UMOV UR20, UR4 ;  /* 0x0000000400147c82 */ /* 0x000fe20008000000 */
[----:B------:R-:W-:Y:S01]  /*7c40*/  UMOV UR16, UR4 ;  /* 0x0000000400107c82 */ /* 0x000fe20008000000 */
[----:B------:R-:W-:Y:S01]  /*7c50*/  UMOV UR12, UR4 ;  /* 0x00000004000c7c82 */ /* 0x000fe20008000000 */
[----:B------:R1:W-:Y:S04]  /*7c60*/  REDG.E.ADD.F32x4.FTZ.RN.STRONG.GPU desc[UR8][R6.64+0x6800], R44 ;  /* 0x0068002c060079a6 */ /* 0x0003e8000c10f788 */
[----:B------:R1:W-:Y:S04]  /*7c70*/  REDG.E.ADD.F32x4.FTZ.RN.STRONG.GPU desc[UR8][R6.64+0x7000], R48 ;  /* 0x00700030060079a6 */ /* 0x0003e8000c10f788 */
[----:B------:R1:W-:Y:S01]  /*7c80*/  REDG.E.ADD.F32x4.FTZ.RN.STRONG.GPU desc[UR8][R6.64+0x7800], R52 ;  /* 0x00780034060079a6 */ /* 0x0003e2000c10f788 */
[----:B------:R-:W-:Y:S01]  /*7c90*/  HGMMA.64x16x16.F32.BF16 R152, gdesc[UR52].tnspA.tnspB, R152 ;  /* 0x60200000349879f0 */ /* 0x000fe20008701898 */
[----:B------:R-:W-:-:S02]  /*7ca0*/  R2UR UR54, R220 ;  /* 0x00000000dc3672ca */ /* 0x000fc400000e0000 */
[----:B------:R-:W-:-:S13]  /*7cb0*/  R2UR UR55, R221 ;  /* 0x00000000dd3772ca */ /* 0x000fda00000e0000 */
[----:B------:R-:W-:Y:S04]  /*7cc0*/  HGMMA.64x16x16.F32.BF16 R136, gdesc[UR52].tnspA.tnspB, R136 ;  /* 0x60200000348879f0 */ /* 0x000fe80008701888 */
[----:B------:R-:W-:Y:S01]  /*7cd0*/  HGMMA.64x16x16.F32.BF16 R200, gdesc[UR44].tnspA.tnspB, R200 ;  /* 0x602000002cc879f0 */ /* 0x000fe200087018c8 */
[----:B------:R-:W-:Y:S02]  /*7ce0*/  R2UR UR46, R222 ;  /* 0x00000000de2e72ca */ /* 0x000fe400000e0000 */
[----:B------:R-:W-:-:S13]  /*7cf0*/  R2UR UR47, R223 ;  /* 0x00000000df2f72ca */ /* 0x000fda00000e0000 */
[----:B------:R-:W-:Y:S01]  /*7d00*/  HGMMA.64x16x16.F32.BF16 R184, gdesc[UR44].tnspA.tnspB, R184 ;  /* 0x602000002cb879f0 */ /* 0x000fe200087018b8 */
[----:B------:R-:W-:Y:S02]  /*7d10*/  R2UR UR46, R224 ;  /* 0x00000000e02e72ca */ /* 0x000fe400000e0000 */
[----:B------:R-:W-:-:S13]  /*7d20*/  R2UR UR47, R225 ;  /* 0x00000000e12f72ca */ /* 0x000fda00000e0000 */
[----:B------:R-:W-:Y:S01]  /*7d30*/  HGMMA.64x16x16.F32.BF16 R168, gdesc[UR44].tnspA.tnspB, R168 ;  /* 0x602000002ca879f0 */ /* 0x000fe200087018a8 */
[----:B------:R-:W-:Y:S02]  /*7d40*/  R2UR UR46, R226 ;  /* 0x00000000e22e72ca */ /* 0x000fe400000e0000 */
[----:B------:R-:W-:-:S13]  /*7d50*/  R2UR UR47, R227 ;  /* 0x00000000e32f72ca */ /* 0x000fda00000e0000 */
[----:B------:R-:W-:Y:S01]  /*7d60*/  HGMMA.64x16x16.F32.BF16 R152, gdesc[UR44].tnspA.tnspB, R152 ;  /* 0x602000002c9879f0 */ /* 0x000fe20008701898 */
[----:B------:R-:W-:Y:S01]  /*7d70*/  UMOV UR46, UR50 ;  /* 0x00000032002e7c82 */ /* 0x000fe20008000000 */
[----:B------:R-:W-:Y:S02]  /*7d80*/  UMOV UR47, UR51 ;  /* 0x00000033002f7c82 */ /* 0x000fe40008000000 */
[----:B------:R-:W-:Y:S04]  /*7d90*/  HGMMA.64x16x16.F32.BF16 R136, gdesc[UR44].tnspA.tnspB, R136 ;  /* 0x602000002c8879f0 */ /* 0x000fe80008701888 */
[----:B------:R-:W-:Y:S01]  /*7da0*/  HGMMA.64x16x16.F32.BF16 R200, gdesc[UR24].tnspA.tnspB, R200 ;  /* 0x6020000018c879f0 */ /* 0x000fe200087018c8 */
[----:B------:R-:W-:Y:S01]  /*7db0*/  UMOV UR26, UR30 ;  /* 0x0000001e001a7c82 */ /* 0x000fe20008000000 */
[----:B------:R-:W-:-:S02]  /*7dc0*/  UMOV UR27, UR31 ;  /* 0x0000001f001b7c82 */ /* 0x000fc40008000000 */
[----:B------:R-:W-:Y:S04]  /*7dd0*/  HGMMA.64x16x16.F32.BF16 R184, gdesc[UR40].tnspA.tnspB, R184 ;  /* 0x6020000028b879f0 */ /* 0x000fe800087018b8 */
[----:B------:R-:W-:Y:S04]  /*7de0*/  HGMMA.64x16x16.F32.BF16 R168, gdesc[UR36].tnspA.tnspB, R168 ;  /* 0x6020000024a879f0 */ /* 0x000fe800087018a8 */
[----:B------:R-:W-:Y:S04]  /*7df0*/  HGMMA.64x16x16.F32.BF16 R152, gdesc[UR32].tnspA.tnspB, R152 ;  /* 0x60200000209879f0 */ /* 0x000fe80008701898 */
[----:B------:R-:W-:Y:S04]  /*7e00*/  HGMMA.64x16x16.F32.BF16 R136, gdesc[UR24].tnspA.tnspB, R136 ;  /* 0x60200000188879f0 */ /* 0x000fe80008701888 */
[----:B------:R-:W-:Y:S01]  /*7e10*/  HGMMA.64x16x16.F32.BF16 R200, gdesc[UR4].tnspA.tnspB, R200 ;  /* 0x6020000004c879f0 */ /* 0x000fe200087018c8 */
[----:B------:R-:W-:Y:S01]  /*7e20*/  UMOV UR6, UR10 ;  /* 0x0000000a00067c82 */ /* 0x000fe20008000000 */
[----:B------:R-:W-:-:S02]  /*7e30*/  UMOV UR7, UR11 ;  /* 0x0000000b00077c82 */ /* 0x000fc40008000000 */
[----:B------:R-:W-:Y:S04]  /*7e40*/  HGMMA.64x16x16.F32.BF16 R184, gdesc[UR20].tnspA.tnspB, R184 ;  /* 0x6020000014b879f0 */ /* 0x000fe800087018b8 */
[----:B------:R-:W-:Y:S04]  /*7e50*/  HGMMA.64x16x16.F32.BF16 R168, gdesc[UR16].tnspA.tnspB, R168 ;  /* 0x6020000010a879f0 */ /* 0x000fe800087018a8 */
[----:B------:R-:W-:Y:S04]  /*7e60*/  HGMMA.64x16x16.F32.BF16 R152, gdesc[UR12].tnspA.tnspB, R152 ;  /* 0x602000000c9879f0 */ /* 0x000fe80008701898 */
[----:B------:R-:W-:Y:S03]  /*7e70*/  HGMMA.64x16x16.F32.BF16 R136, gdesc[UR4].tnspA.tnspB, R136, gsb0 ;  /* 0x60200000048879f0 */ /* 0x000fe60008001888 */
[----:B------:R-:W-:-:S02]  /*7e80*/  WARPGROUP.DEPBAR.LE gsb0, 0x0 ;  /* 0x00008000000079c5 */ /* 0x000fc40000010000 */
[----:B-1----:R-:W-:Y:S05]  /*7e90*/  @!P0 BRA `(.L_x_77) ;  /* 0x0000000000048947 */ /* 0x002fea0003800000 */
[----:B------:R-:W-:Y:S01]  /*7ea0*/  BPT.TRAP 0x1 ;  /* 0x000000040000795c */ /* 0x000fe20000300000 */
.L_x_77:
[----:B------:R-:W-:Y:S01]  /*7eb0*/  UIADD3 UR61, UR61, 0x1, URZ ;  /* 0x000000013d3d7890 */ /* 0x000fe2000fffe03f */
[----:B------:R-:W-:Y:S01]  /*7ec0*/  VIADD R3, R3, 0x1 ;  /* 0x0000000103037836 */ /* 0x000fe20000000000 */
[----:B------:R-:W-:Y:S01]  /*7ed0*/  LOP3.LUT R17, R17, 0x1, RZ, 0x3c, !PT ;  /* 0x0000000111117812 */ /* 0x000fe200078e3cff */
[----:B------:R-:W-:-:S03]  /*7ee0*/  VIADD R16, R16, 0x31820 ;  /* 0x0003182010107836 */ /* 0x000fc60000000000 */
[----:B------:R-:W-:Y:S02]  /*7ef0*/  ISETP.LE.AND P1, PT, R231, UR61, PT ;  /* 0x0000003de7007c0c */ /* 0x000fe4000bf23270 */
[C---:B------:R-:W-:Y:S02]  /*7f00*/  ISETP.NE.AND P0, PT, R3.reuse, 0x2, PT ;  /* 0x000000020300780c */ /* 0x040fe40003f05270 */
[----:B------:R-:W-:Y:S02]  /*7f10*/  PRMT R16, RZ, 0x654, R16 ;  /* 0x00000654ff107816 */ /* 0x000fe40000000010 */
[----:B------:R-:W-:Y:S02]  /*7f20*/  SEL R5, RZ, 0x1, P0 ;  /* 0x00000001ff057807 */ /* 0x000fe40000000000 */
[----:B------:R2:W-:Y:S01]  /*7f30*/  SYNCS.ARRIVE.TRANS64.RED.A1T0 RZ, [R16+URZ], RZ ;  /* 0x000000ff10ff79a7 */ /* 0x0005e2000810043f */
[----:B------:R-:W-:Y:S02]  /*7f40*/  SEL R3, R3, RZ, P0 ;  /* 0x000000ff03037207 */ /* 0x000fe40000000000 */
[----:B------:R-:W-:-:S02]  /*7f50*/  LOP3.LUT R18, R18, R5, RZ, 0x3c, !PT ;  /* 0x0000000512127212 */ /* 0x000fc400078e3cff */
[----:B------:R-:W-:Y:S05]  /*7f60*/  @!P1 BRA `(.L_x_78) ;  /* 0xffffff94001c9947 */ /* 0x000fea000383ffff */
.L_x_67:
[----:B------:R-:W3:Y:S01]  /*7f70*/  S2UR UR10, SR_CTAID.Y ;  /* 0x00000000000a79c3 */ /* 0x000ee20000002600 */
[----:B------:R-:W-:Y:S01]  /*7f80*/  ULDC UR4, c[0x0][0x850] ;  /* 0x0002140000047ab9 */ /* 0x000fe20000000800 */
[----:B-1----:R-:W1:Y:S01]  /*7f90*/  S2R R2, SR_TID.X ;  /* 0x0000000000027919 */ /* 0x002e620000002100 */
[----:B------:R-:W-:Y:S01]  /*7fa0*/  UISETP.NE.AND UP0, UPT, UR4, 0x1, UPT ;  /* 0x000000010400788c */ /* 0x000fe2000bf05270 */
[----:B------:R-:W-:Y:S01]  /*7fb0*/  IMAD R0, R229, 0x2800, R230 ;  /* 0x00002800e5007824 */ /* 0x000fe200078e02e6 */
[----:B------:R-:W-:Y:S01]  /*7fc0*/  ULDC.64 UR12, c[0x0][0x818] ;  /* 0x00020600000c7ab9 */ /* 0x000fe20000000a00 */
[----:B------:R-:W-:Y:S01]  /*7fd0*/  ULDC.64 UR14, c[0x0][0x848] ;  /* 0x00021200000e7ab9 */ /* 0x000fe20000000a00 */
[----:B------:R-:W-:Y:S01]  /*7fe0*/  BSSY B1, `(.L_x_79) ;  /* 0x00000a1000017945 */ /* 0x000fe20003800000 */
[----:B------:R-:W4:Y:S01]  /*7ff0*/  S2UR UR8, SR_CTAID.X ;  /* 0x00000000000879c3 */ /* 0x000f220000002500 */
[----:B------:R-:W-:-:S07]  /*8000*/  LEA R0, R0, UR60, 0x2 ;  /* 0x0000003c00007c11 */ /* 0x000fce000f8e10ff */
[----:B------:R-:W-:Y:S06]  /*8010*/  BAR.SYNC.DEFER_BLOCKING 0x1, 0x100 ;  /* 0x0044000000007b1d */ /* 0x000fec0000010000 */
[----:B------:R-:W-:Y:S01]  /*8020*/  @UP0 ULDC UR6, c[0x0][0x854] ;  /* 0x0002150000060ab9 */ /* 0x000fe20000000800 */
[----:B------:R-:W-:Y:S01]  /*8030*/  @UP0 ULDC UR4, c[0x0][0x858] ;  /* 0x0002160000040ab9 */ /* 0x000fe20000000800 */
[----:B------:R-:W5:Y:S01]  /*8040*/  S2UR UR17, SR_CTAID.Z ;  /* 0x00000000001179c3 */ /* 0x000f620000002700 */
[----:B---3--:R-:W-:Y:S02]  /*8050*/  UIMAD.WIDE.U32 UR6, UR10, UR6, URZ ;  /* 0x000000060a0672a5 */ /* 0x008fe4000f8e003f */
[----:B------:R-:W-:-:S02]  /*8060*/  USHF.R.S32.HI UR5, URZ, 0x1f, UR10 ;  /* 0x0000001f3f057899 */ /* 0x000fc4000801140a */
[----:B------:R-:W-:-:S03]  /*8070*/  @UP0 USHF.R.U32.HI UR7, URZ, UR4, UR7 ;  /* 0x000000043f070299 */ /* 0x000fc60008011607 */
[----:B------:R-:W-:Y:S01]  /*8080*/  UMOV UR4, UR10 ;  /* 0x0000000a00047c82 */ /* 0x000fe20008000000 */
[----:B------:R-:W-:Y:S02]  /*8090*/  @UP0 USHF.R.S32.HI UR6, URZ, 0x1f, UR7 ;  /* 0x0000001f3f060899 */ /* 0x000fe40008011407 */
[----:B----4-:R-:W-:Y:S01]  /*80a0*/  UIMAD UR8, UR8, 0x5000, URZ ;  /* 0x00005000080878a4 */ /* 0x010fe2000f8e023f */
[----:B------:R3:W-:Y:S01]  /*80b0*/  STS.128 [R0], R56 ;  /* 0x0000003800007388 */ /* 0x0007e20000000c00 */
[----:B------:R-:W-:Y:S01]  /*80c0*/  @UP0 UMOV UR4, UR7 ;  /* 0x0000000700040c82 */ /* 0x000fe20008000000 */
[----:B-1----:R-:W-:Y:S01]  /*80d0*/  ISETP.NE.AND P1, PT, R2, 0x80, PT ;  /* 0x000000800200780c */ /* 0x002fe20003f25270 */
[----:B------:R-:W-:Y:S01]  /*80e0*/  USHF.R.S32.HI UR9, URZ, 0x1f, UR8 ;  /* 0x0000001f3f097899 */ /* 0x000fe20008011408 */
[----:B------:R3:W-:Y:S01]  /*80f0*/  STS.128 [R0+0x800], R60 ;  /* 0x0008003c00007388 */ /* 0x0007e20000000c00 */
[----:B------:R-:W-:Y:S02]  /*8100*/  @UP0 UMOV UR5, UR6 ;  /* 0x0000000600050c82 */ /* 0x000fe40008000000 */
[----:B------:R-:W-:Y:S01]  /*8110*/  UIMAD UR10, UR5, UR12, URZ ;  /* 0x0000000c050a72a4 */ /* 0x000fe2000f8e023f */
[----:B------:R3:W-:Y:S01]  /*8120*/  STS.128 [R0+0x1000], R96 ;  /* 0x0010006000007388 */ /* 0x0007e20000000c00 */
[----:B------:R-:W-:-:S02]  /*8130*/  UIMAD.WIDE.U32 UR6, UR4, UR12, UR8 ;  /* 0x0000000c040672a5 */ /* 0x000fc4000f8e0008 */
[----:B------:R-:W-:Y:S01]  /*8140*/  UIMAD UR10, UR4, UR13, UR10 ;  /* 0x0000000d040a72a4 */ /* 0x000fe2000f8e020a */
[----:B------:R3:W-:Y:S01]  /*8150*/  STS.128 [R0+0x1800], R100 ;  /* 0x0018006400007388 */ /* 0x0007e20000000c00 */
[----:B-----5:R-:W-:Y:S01]  /*8160*/  USHF.R.S32.HI UR16, URZ, 0x1f, UR17 ;  /* 0x0000001f3f107899 */ /* 0x020fe20008011411 */
[----:B------:R-:W-:Y:S02]  /*8170*/  ULDC.64 UR12, c[0x0][0x840] ;  /* 0x00021000000c7ab9 */ /* 0x000fe40000000a00 */
[----:B------:R3:W-:Y:S01]  /*8180*/  STS.128 [R0+0x2000], R64 ;  /* 0x0020004000007388 */ /* 0x0007e20000000c00 */
[----:B------:R-:W-:Y:S02]  /*8190*/  UIMAD UR5, UR5, UR12, URZ ;  /* 0x0000000c050572a4 */ /* 0x000fe4000f8e023f */
[----:B------:R-:W-:Y:S01]  /*81a0*/  UIMAD.WIDE.U32 UR8, UR4, UR12, UR8 ;  /* 0x0000000c040872a5 */ /* 0x000fe2000f8e0008 */
[----:B------:R3:W-:Y:S01]  /*81b0*/  STS.128 [R0+0x2800], R68 ;  /* 0x0028004400007388 */ /* 0x0007e20000000c00 */
[----:B------:R-:W-:-:S02]  /*81c0*/  UIMAD UR11, UR4, UR13, UR5 ;  /* 0x0000000d040b72a4 */ /* 0x000fc4000f8e0205 */
[----:B------:R-:W-:Y:S01]  /*81d0*/  UIADD3 UR5, UR7, UR10, URZ ;  /* 0x0000000a07057290 */ /* 0x000fe2000fffe03f */
[----:B------:R3:W-:Y:S01]  /*81e0*/  STS.128 [R0+0x3000], R104 ;  /* 0x0030006800007388 */ /* 0x0007e20000000c00 */
[----:B------:R-:W-:Y:S01]  /*81f0*/  ULDC.64 UR12, c[0x0][0x820] ;  /* 0x00020800000c7ab9 */ /* 0x000fe20000000a00 */
[----:B------:R-:W-:Y:S02]  /*8200*/  UIADD3 UR7, UR9, UR11, URZ ;  /* 0x0000000b09077290 */ /* 0x000fe4000fffe03f */
[----:B------:R3:W-:Y:S01]  /*8210*/  STS.128 [R0+0x3800], R108 ;  /* 0x0038006c00007388 */ /* 0x0007e20000000c00 */
[----:B------:R-:W-:Y:S02]  /*8220*/  UIMAD UR4, UR16, UR12, URZ ;  /* 0x0000000c100472a4 */ /* 0x000fe4000f8e023f */
[----:B------:R-:W-:Y:S01]  /*8230*/  UIMAD UR10, UR16, UR14, URZ ;  /* 0x0000000e100a72a4 */ /* 0x000fe2000f8e023f */
[----:B------:R3:W-:Y:S01]  /*8240*/  STS.128 [R0+0x4000], R72 ;  /* 0x0040004800007388 */ /* 0x0007e20000000c00 */
[----:B------:R-:W-:-:S02]  /*8250*/  UIMAD UR9, UR17, UR13, UR4 ;  /* 0x0000000d110972a4 */ /* 0x000fc4000f8e0204 */
[----:B------:R-:W-:Y:S01]  /*8260*/  UIMAD UR10, UR17, UR15, UR10 ;  /* 0x0000000f110a72a4 */ /* 0x000fe2000f8e020a */
[----:B------:R3:W-:Y:S01]  /*8270*/  STS.128 [R0+0x4800], R76 ;  /* 0x0048004c00007388 */ /* 0x0007e20000000c00 */
[----:B------:R-:W-:Y:S01]  /*8280*/  UMOV UR4, UR6 ;  /* 0x0000000600047c82 */ /* 0x000fe20008000000 */
[----:B------:R-:W-:Y:S01]  /*8290*/  UMOV UR6, UR8 ;  /* 0x0000000800067c82 */ /* 0x000fe20008000000 */
[----:B------:R-:W-:Y:S01]  /*82a0*/  UIMAD.WIDE.U32 UR4, UR17, UR12, UR4 ;  /* 0x0000000c110472a5 */ /* 0x000fe2000f8e0004 */
[----:B------:R3:W-:Y:S01]  /*82b0*/  STS.128 [R0+0x5000], R112 ;  /* 0x0050007000007388 */ /* 0x0007e20000000c00 */
[----:B------:R-:W-:Y:S01]  /*82c0*/  UIMAD.WIDE.U32 UR6, UR17, UR14, UR6 ;  /* 0x0000000e110672a5 */ /* 0x000fe2000f8e0006 */
[----:B------:R-:W-:Y:S02]  /*82d0*/  ULDC.64 UR12, c[0x0][0x800] ;  /* 0x00020000000c7ab9 */ /* 0x000fe40000000a00 */
[----:B------:R3:W-:Y:S01]  /*82e0*/  STS.128 [R0+0x5800], R116 ;  /* 0x0058007400007388 */ /* 0x0007e20000000c00 */
[----:B------:R-:W-:-:S02]  /*82f0*/  UIADD3 UR8, UR5, UR9, URZ ;  /* 0x0000000905087290 */ /* 0x000fc4000fffe03f */
[----:B------:R-:W-:Y:S01]  /*8300*/  ULEA UR12, UP0, UR4, UR12, 0x2 ;  /* 0x0000000c040c7291 */ /* 0x000fe2000f80103f */
[----:B------:R3:W-:Y:S01]  /*8310*/  STS.128 [R0+0x6000], R80 ;  /* 0x0060005000007388 */ /* 0x0007e20000000c00 */
[----:B------:R-:W-:Y:S01]  /*8320*/  ULDC.64 UR14, c[0x0][0x828] ;  /* 0x00020a00000e7ab9 */ /* 0x000fe20000000a00 */
[----:B------:R-:W-:Y:S02]  /*8330*/  UIADD3 UR5, UR7, UR10, URZ ;  /* 0x0000000a07057290 */ /* 0x000fe4000fffe03f */
[----:B------:R3:W-:Y:S01]  /*8340*/  STS.128 [R0+0x6800], R84 ;  /* 0x0068005400007388 */ /* 0x0007e20000000c00 */
[----:B------:R-:W-:Y:S02]  /*8350*/  ULEA UR14, UP1, UR6, UR14, 0x2 ;  /* 0x0000000e060e7291 */ /* 0x000fe4000f82103f */
[----:B------:R-:W-:Y:S01]  /*8360*/  ULEA.HI.X UR13, UR4, UR13, UR8, 0x2, UP0 ;  /* 0x0000000d040d7291 */ /* 0x000fe200080f1408 */
[----:B------:R3:W-:Y:S01]  /*8370*/  STS.128 [R0+0x7000], R120 ;  /* 0x0070007800007388 */ /* 0x0007e20000000c00 */
[----:B------:R-:W-:Y:S01]  /*8380*/  ULEA.HI.X UR5, UR6, UR15, UR5, 0x2, UP1 ;  /* 0x0000000f06057291 */ /* 0x000fe200088f1405 */
[----:B------:R-:W-:-:S02]  /*8390*/  ULDC UR4, c[0x0][0x740] ;  /* 0x0001d00000047ab9 */ /* 0x000fc40000000800 */
[----:B------:R3:W-:Y:S01]  /*83a0*/  STS.128 [R0+0x7800], R124 ;  /* 0x0078007c00007388 */ /* 0x0007e20000000c00 */
[----:B------:R-:W-:Y:S01]  /*83b0*/  FMUL.FTZ R208, R208, UR4 ;  /* 0x00000004d0d07c20 */ /* 0x000fe20008410000 */
[----:B------:R-:W-:Y:S01]  /*83c0*/  FMUL.FTZ R209, R209, UR4 ;  /* 0x00000004d1d17c20 */ /* 0x000fe20008410000 */
[----:B------:R-:W-:Y:S01]  /*83d0*/  FMUL.FTZ R210, R210, UR4 ;  /* 0x00000004d2d27c20 */ /* 0x000fe20008410000 */
        /* <DEDUP_REMOVED lines=16> */
[----:B------:R1:W-:Y:S06]  /*84e0*/  MEMBAR.ALL.CTA ;  /* 0x0000000000007992 */ /* 0x0003ec0000008000 */
[----:B-1----:R-:W1:Y:S01]  /*84f0*/  FENCE.VIEW.ASYNC.S ;  /* 0x00000000000073c6 */ /* 0x002e620000000000 */
        /* <DEDUP_REMOVED lines=65> */
[----:B-1----:R-:W-:Y:S06]  /*8910*/  BAR.SYNC.DEFER_BLOCKING 0x1, 0x100 ;  /* 0x0044000000007b1d */ /* 0x002fec0000010000 */
[----:B---3--:R-:W-:Y:S05]  /*8920*/  @P1 BRA `(.L_x_80) ;  /* 0x0000000000301947 */ /* 0x008fea0003800000 */
[----:B------:R-:W-:Y:S01]  /*8930*/  PLOP3.LUT P0, PT, PT, PT, PT, 0x80, 0x0 ;  /* 0x000000000000781c */ /* 0x000fe20003f0f070 */
[----:B------:R-:W-:Y:S01]  /*8940*/  UMOV UR6, 0x1400 ;  /* 0x0000140000067882 */ /* 0x000fe20000000000 */
[----:B------:R-:W-:Y:S01]  /*8950*/  UMOV UR8, 0x0 ;  /* 0x0000000000087882 */ /* 0x000fe20000000000 */
[----:B------:R-:W-:Y:S01]  /*8960*/  UMOV UR9, 0x14f00000 ;  /* 0x14f0000000097882 */ /* 0x000fe20000000000 */
[----:B------:R-:W-:-:S09]  /*8970*/  UMOV UR4, UR14 ;  /* 0x0000000e00047c82 */ /* 0x000fd20008000000 */
.L_x_81:
[----:B------:R-:W-:Y:S01]  /*8980*/  @P0 ELECT P2, URZ, PT ;  /* 0x00000000003f082f */ /* 0x000fe20003840000 */
[----:B------:R1:W-:-:S12]  /*8990*/  UBLKRED.G.S.ADD.F32.RN [UR4], [UR60], UR6, desc[UR8] ;  /* 0x000008043c0073bb */ /* 0x0003d800080a1406 */
[----:B------:R-:W-:Y:S02]  /*89a0*/  @P2 PLOP3.LUT P0, PT, P2, PT, PT, 0x8, 0x0 ;  /* 0x000000000000281c */ /* 0x000fe4000170e170 */
[----:B------:R-:W-:-:S11]  /*89b0*/  PLOP3.LUT P2, PT, PT, PT, PT, 0x8, 0x0 ;  /* 0x000000000000781c */ /* 0x000fd60003f4e170 */
[----:B-1----:R-:W-:Y:S05]  /*89c0*/  @P0 BRA.U.ANY `(.L_x_81) ;  /* 0xfffffffd00ec0947 */ /* 0x002fea000393ffff */
[----:B------:R0:W-:Y:S01]  /*89d0*/  UTMACMDFLUSH ;  /* 0x00000000000079b7 */ /* 0x0001e20000000000 */
[----:B------:R-:W-:-:S04]  /*89e0*/  DEPBAR.LE SB0, 0x0 ;  /* 0x000080000000791a */ /* 0x000fc80000000000 */
.L_x_80:
[----:B------:R-:W-:Y:S05]  /*89f0*/  BSYNC B1 ;  /* 0x0000000000017941 */ /* 0x000fea0003800000 */
.L_x_79:
[----:B------:R-:W-:Y:S06]  /*8a00*/  BAR.SYNC.DEFER_BLOCKING 0x1, 0x100 ;  /* 0x0044000000007b1d */ /* 0x000fec0000010000 */
[----:B------:R1:W-:Y:S04]  /*8a10*/  STS.128 [R0], R208 ;  /* 0x000000d000007388 */ /* 0x0003e80000000c00 */
[----:B------:R1:W-:Y:S04]  /*8a20*/  STS.128 [R0+0x800], R212 ;  /* 0x000800d400007388 */ /* 0x0003e80000000c00 */
        /* <DEDUP_REMOVED lines=17> */
[----:B------:R1:W-:Y:S01]  /*8b40*/  STS.128 [R0+0x9800], R140 ;  /* 0x0098008c00007388 */ /* 0x0003e20000000c00 */
[----:B------:R3:W-:Y:S06]  /*8b50*/  MEMBAR.ALL.CTA ;  /* 0x0000000000007992 */ /* 0x0007ec0000008000 */
[----:B---3--:R-:W3:Y:S02]  /*8b60*/  FENCE.VIEW.ASYNC.S ;  /* 0x00000000000073c6 */ /* 0x008ee40000000000 */
[----:B---3--:R-:W-:Y:S06]  /*8b70*/  BAR.SYNC.DEFER_BLOCKING 0x1, 0x100 ;  /* 0x0044000000007b1d */ /* 0x008fec0000010000 */
[----:B------:R-:W-:Y:S05]  /*8b80*/  @P1 BRA `(.L_x_64) ;  /* 0x00000018003c1947 */ /* 0x000fea0003800000 */
[----:B------:R-:W-:Y:S01]  /*8b90*/  PLOP3.LUT P0, PT, PT, PT, PT, 0x80, 0x0 ;  /* 0x000000000000781c */ /* 0x000fe20003f0f070 */
[----:B------:R-:W-:Y:S01]  /*8ba0*/  UMOV UR6, 0x1400 ;  /* 0x0000140000067882 */ /* 0x000fe20000000000 */
[----:B------:R-:W-:Y:S01]  /*8bb0*/  UMOV UR8, 0x0 ;  /* 0x0000000000087882 */ /* 0x000fe20000000000 */
[----:B------:R-:W-:Y:S01]  /*8bc0*/  UMOV UR9, 0x14f00000 ;  /* 0x14f0000000097882 */ /* 0x000fe20000000000 */
[----:B------:R-:W-:Y:S01]  /*8bd0*/  UMOV UR4, UR12 ;  /* 0x0000000c00047c82 */ /* 0x000fe20008000000 */
[----:B------:R-:W-:-:S08]  /*8be0*/  UMOV UR5, UR13 ;  /* 0x0000000d00057c82 */ /* 0x000fd00008000000 */
.L_x_82:
[----:B------:R-:W-:Y:S01]  /*8bf0*/  @P0 ELECT P1, URZ, PT ;  /* 0x00000000003f082f */ /* 0x000fe20003820000 */
[----:B------:R3:W-:-:S12]  /*8c00*/  UBLKRED.G.S.ADD.F32.RN [UR4], [UR60], UR6, desc[UR8] ;  /* 0x000008043c0073bb */ /* 0x0007d800080a1406 */
[----:B------:R-:W-:Y:S02]  /*8c10*/  @P1 PLOP3.LUT P0, PT, P1, PT, PT, 0x8, 0x0 ;  /* 0x000000000000181c */ /* 0x000fe40000f0e170 */
[----:B------:R-:W-:-:S11]  /*8c20*/  PLOP3.LUT P1, PT, PT, PT, PT, 0x8, 0x0 ;  /* 0x000000000000781c */ /* 0x000fd60003f2e170 */
[----:B---3--:R-:W-:Y:S05]  /*8c30*/  @P0 BRA.U.ANY `(.L_x_82) ;  /* 0xfffffffd00ec0947 */ /* 0x008fea000393ffff */
[----:B------:R0:W-:Y:S01]  /*8c40*/  UTMACMDFLUSH ;  /* 0x00000000000079b7 */ /* 0x0001e20000000000 */
[----:B------:R-:W-:-:S04]  /*8c50*/  DEPBAR.LE SB0, 0x0 ;  /* 0x000080000000791a */ /* 0x000fc80000000000 */
[----:B------:R-:W-:Y:S05]  /*8c60*/  BRA `(.L_x_64) ;  /* 0x0000001800047947 */ /* 0x000fea0003800000 */
.L_x_62:
[----:B------:R-:W-:-:S08]  /*8c70*/  NOP ;  /* 0x0000000000007918 */ /* 0x000fd00000000000 */
[----:B------:R-:W1:-:S00]  /*8c80*/  USETMAXREG.DEALLOC.CTAPOOL 0x18 ;  /* 0x00000018000079c8 */ /* 0x000e4000080e0500 */
[----:B-1----:R-:W-:-:S06]  /*8c90*/  LOP3.LUT R0, R0, 0x3, RZ, 0xc0, !PT ;  /* 0x0000000300007812 */ /* 0x002fcc00078ec0ff */
[----:B------:R-:W1:Y:S02]  /*8ca0*/  SHFL.IDX PT, R0, R0, RZ, 0x1f ;  /* 0x00001fff00007589 */ /* 0x000e6400000e0000 */
[----:B-1----:R-:W-:-:S13]  /*8cb0*/  ISETP.NE.AND P0, PT, R0, RZ, PT ;  /* 0x000000ff0000720c */ /* 0x002fda0003f05270 */
[----:B------:R-:W-:Y:S05]  /*8cc0*/  @P0 BRA `(.L_x_64) ;  /* 0x0000001400ec0947 */ /* 0x000fea0003800000 */
        /* <DEDUP_REMOVED lines=12> */
[----:B------:R-:W-:-:S03]  /*8d90*/  IMAD.MOV.U32 R17, RZ, RZ, RZ ;  /* 0x000000ffff117224 */ /* 0x000fc600078e00ff */
[----:B------:R-:W4:Y:S07]  /*8da0*/  S2UR UR20, SR_CTAID.Y ;  /* 0x00000000001479c3 */ /* 0x000f2e0000002600 */
[----:B------:R-:W-:Y:S01]  /*8db0*/  @UP0 ULDC UR4, c[0x0][0x2ec] ;  /* 0x0000bb0000040ab9 */ /* 0x000fe20000000800 */
[----:B------:R-:W5:Y:S01]  /*8dc0*/  LDC.64 R4, c[0x0][0x718] ;  /* 0x0001c600ff047b82 */ /* 0x000f620000000a00 */
[----:B------:R-:W-:Y:S01]  /*8dd0*/  @UP0 ULDC UR6, c[0x0][0x2f0] ;  /* 0x0000bc0000060ab9 */ /* 0x000fe20000000800 */
[----:B-1----:R-:W-:Y:S01]  /*8de0*/  SHF.R.S32.HI R7, RZ, 0x1f, R7 ;  /* 0x0000001fff077819 */ /* 0x002fe20000011407 */
[----:B----4-:R-:W-:-:S02]  /*8df0*/  UIMAD.WIDE.U32 UR4, UR20, UR4, URZ ;  /* 0x00000004140472a5 */ /* 0x010fc4000f8e003f */
[----:B------:R-:W-:Y:S02]  /*8e00*/  UMOV UR12, UR20 ;  /* 0x00000014000c7c82 */ /* 0x000fe40008000000 */
[C---:B--2---:R-:W-:Y:S01]  /*8e10*/  IMAD R8, R7.reuse, R2, RZ ;  /* 0x0000000207087224 */ /* 0x044fe200078e02ff */
[----:B------:R-:W-:Y:S01]  /*8e20*/  @UP0 USHF.R.U32.HI UR12, URZ, UR6, UR5 ;  /* 0x000000063f0c0299 */ /* 0x000fe20008011605 */
[----:B-----5:R-:W-:Y:S02]  /*8e30*/  IMAD R6, R7, R4, RZ ;  /* 0x0000000407067224 */ /* 0x020fe400078e02ff */
[----:B------:R-:W-:Y:S02]  /*8e40*/  IMAD R13, R3, UR20, R8 ;  /* 0x00000014030d7c24 */ /* 0x000fe4000f8e0208 */
[----:B------:R-:W1:Y:S01]  /*8e50*/  LDC.64 R8, c[0x0][0x720] ;  /* 0x0001c800ff087b82 */ /* 0x000e620000000a00 */
[----:B------:R-:W-:Y:S02]  /*8e60*/  IMAD R11, R5, UR20, R6 ;  /* 0x00000014050b7c24 */ /* 0x000fe4000f8e0206 */
[----:B------:R-:W-:-:S04]  /*8e70*/  IMAD.WIDE.U32 R4, R4, UR20, RZ ;  /* 0x0000001404047c25 */ /* 0x000fc8000f8e00ff */
[----:B------:R-:W-:Y:S01]  /*8e80*/  IMAD.IADD R5, R5, 0x1, R11 ;  /* 0x0000000105057824 */ /* 0x000fe200078e020b */
[----:B------:R-:W2:Y:S01]  /*8e90*/  LDC.64 R6, c[0x0][0x738] ;  /* 0x0001ce00ff067b82 */ /* 0x000ea20000000a00 */
[----:B---3--:R-:W-:Y:S01]  /*8ea0*/  SHF.R.S32.HI R11, RZ, 0x1f, R10 ;  /* 0x0000001fff0b7819 */ /* 0x008fe2000001140a */
[----:B------:R-:W-:-:S04]  /*8eb0*/  IMAD.WIDE.U32 R2, R2, UR20, RZ ;  /* 0x0000001402027c25 */ /* 0x000fc8000f8e00ff */
        /* <DEDUP_REMOVED lines=17> */
.L_x_99:
[----:B------:R-:W-:Y:S02]  /*8fd0*/  IMAD.IADD R14, R5, 0x1, R9 ;  /* 0x00000001050e7824 */ /* 0x000fe400078e0209 */
[----:B------:R-:W-:Y:S02]  /*8fe0*/  IMAD.IADD R6, R3, 0x1, R11 ;  /* 0x0000000103067824 */ /* 0x000fe400078e020b */
[----:B-1----:R-:W-:Y:S01]  /*8ff0*/  IMAD.MOV.U32 R0, RZ, RZ, 0x1 ;  /* 0x00000001ff007424 */ /* 0x002fe200078e00ff */
[----:B------:R-:W-:Y:S06]  /*9000*/  @P0 BRA `(.L_x_85) ;  /* 0x0000000000180947 */ /* 0x000fec0003800000 */
[----:B------:R-:W1:Y:S01]  /*9010*/  S2R R10, SR_TID.X ;  /* 0x00000000000a7919 */ /* 0x000e620000002100 */
[----:B------:R-:W-:-:S04]  /*9020*/  IMAD.MOV.U32 R8, RZ, RZ, 0x8100 ;  /* 0x00008100ff087424 */ /* 0x000fc800078e00ff */
[----:B------:R2:W-:Y:S01]  /*9030*/  SYNCS.ARRIVE.TRANS64 RZ, [R7+URZ+0x31810], R8 ;  /* 0x0318100807ff79a7 */ /* 0x0005e2000800003f */
[----:B-1----:R-:W-:-:S13]  /*9040*/  LOP3.LUT P1, RZ, R10, 0x1f, RZ, 0xc0, !PT ;  /* 0x0000001f0aff7812 */ /* 0x002fda000782c0ff */
[----:B--2---:R-:W-:Y:S05]  /*9050*/  @!P1 BRA `(.L_x_85) ;  /* 0x0000000000049947 */ /* 0x004fea0003800000 */
[----:B------:R-:W-:Y:S01]  /*9060*/  BPT.TRAP 0x1 ;  /* 0x000000040000795c */ /* 0x000fe20000300000 */
.L_x_85:
        /* <DEDUP_REMOVED lines=22> */
[----:B------:R-:W1:Y:S01]  /*91d0*/  LDC R11, c[0x0][0x280] ;  /* 0x0000a000ff0b7b82 */ /* 0x000e620000000800 */
[----:B------:R-:W-:Y:S01]  /*91e0*/  UMOV UR41, UR17 ;  /* 0x0000001100297c82 */ /* 0x000fe20008000000 */
[----:B------:R-:W-:Y:S01]  /*91f0*/  UMOV UR35, UR19 ;  /* 0x0000001300237c82 */ /* 0x000fe20008000000 */
[----:B------:R-:W-:Y:S01]  /*9200*/  LEA.HI.X R14, R4, R9, R14, 0x2, P1 ;  /* 0x00000009040e7211 */ /* 0x000fe200008f140e */
[----:B------:R-:W-:Y:S01]  /*9210*/  UMOV UR33, UR17 ;  /* 0x0000001100217c82 */ /* 0x000fe20008000000 */
[----:B------:R-:W-:Y:S01]  /*9220*/  R2UR UR22, R10 ;  /* 0x000000000a1672ca */ /* 0x000fe200000e0000 */
[----:B------:R-:W-:Y:S01]  /*9230*/  UMOV UR26, 0xc0 ;  /* 0x000000c0001a7882 */ /* 0x000fe20000000000 */
        /* <DEDUP_REMOVED lines=69> */
[----:B------:R-:W-:Y:S01]  /*9690*/  VIADD R11, R11, 0x3f ;  /* 0x0000003f0b0b7836 */ /* 0x000fe20000000000 */
[----:B------:R-:W-:Y:S01]  /*96a0*/  IADD3 R10, P1, R10, 0x100, RZ ;  /* 0x000001000a0a7810 */ /* 0x000fe20007f3e0ff */
[----:B------:R-:W-:Y:S01]  /*96b0*/  IMAD.MOV.U32 R9, RZ, RZ, 0x1 ;  /* 0x00000001ff097424 */ /* 0x000fe200078e00ff */
[----:B------:R-:W-:Y:S01]  /*96c0*/  CS2R R16, SRZ ;  /* 0x0000000000107805 */ /* 0x000fe2000001ff00 */
[----:B------:R-:W-:Y:S01]  /*96d0*/  IMAD.MOV.U32 R8, RZ, RZ, RZ ;  /* 0x000000ffff087224 */ /* 0x000fe200078e00ff */
[----:B------:R-:W-:-:S04]  /*96e0*/  SHF.R.S32.HI R0, RZ, 0x1f, R11 ;  /* 0x0000001fff007819 */ /* 0x000fc8000001140b */
[----:B------:R-:W-:Y:S02]  /*96f0*/  LEA.HI R0, R0, R11, RZ, 0x6 ;  /* 0x0000000b00007211 */ /* 0x000fe400078f30ff */
[----:B--2---:R-:W-:Y:S01]  /*9700*/  LEA R11, P2, R2, R12, 0x2 ;  /* 0x0000000c020b7211 */ /* 0x004fe200078410ff */
[----:B------:R-:W-:Y:S01]  /*9710*/  IMAD.X R12, RZ, RZ, R14, P1 ;  /* 0x000000ffff0c7224 */ /* 0x000fe200008e060e */
[----:B------:R-:W-:Y:S01]  /*9720*/  LEA.HI.SX32 R14, R0, 0xffffffff, 0x1a ;  /* 0xffffffff000e7811 */ /* 0x000fe200078fd2ff */
[----:B------:R-:W-:Y:S01]  /*9730*/  IMAD.MOV.U32 R0, RZ, RZ, 0x1 ;  /* 0x00000001ff007424 */ /* 0x000fe200078e00ff */
[----:B------:R-:W-:Y:S02]  /*9740*/  LEA.HI.X R13, R2, R13, R6, 0x2, P2 ;  /* 0x0000000d020d7211 */ /* 0x000fe400010f1406 */
[----:B-1----:R-:W-:-:S07]  /*9750*/  LOP3.LUT R15, R15, 0x1f, RZ, 0xc0, !PT ;  /* 0x0000001f0f0f7812 */ /* 0x002fce00078ec0ff */
.L_x_91:
[----:B------:R-:W-:-:S04]  /*9760*/  SHF.L.U32 R4, R9, 0x1f, RZ ;  /* 0x0000001f09047819 */ /* 0x000fc800000006ff */
[----:B-1----:R-:W1:Y:S02]  /*9770*/  SYNCS.PHASECHK.TRANS64.TRYWAIT P1, [R7+URZ+0x31838], R4 ;  /* 0x03183804070075a7 */ /* 0x002e64000802017f */
[----:B-12--5:R-:W-:Y:S05]  /*9780*/  @!P1 BRA `(.L_x_87) ;  /* 0x0000000c00989947 */ /* 0x026fea0003800000 */
.L_x_100:
[----:B------:R-:W-:Y:S05]  /*9790*/  @P0 BRA `(.L_x_88) ;  /* 0x0000000000140947 */ /* 0x000fea0003800000 */
[----:B------:R-:W-:Y:S01]  /*97a0*/  ISETP.NE.AND P1, PT, R15, RZ, PT ;  /* 0x000000ff0f00720c */ /* 0x000fe20003f25270 */
[----:B-1----:R-:W-:-:S04]  /*97b0*/  IMAD.MOV.U32 R4, RZ, RZ, 0x8100 ;  /* 0x00008100ff047424 */ /* 0x002fc800078e00ff */
[----:B------:R2:W-:Y:S08]  /*97c0*/  SYNCS.ARRIVE.TRANS64 RZ, [R7+URZ+0x31830], R4 ;  /* 0x0318300407ff79a7 */ /* 0x0005f0000800003f */
[----:B------:R-:W-:Y:S05]  /*97d0*/  @!P1 BRA `(.L_x_88) ;  /* 0x0000000000049947 */ /* 0x000fea0003800000 */
[----:B------:R-:W-:Y:S01]  /*97e0*/  BPT.TRAP 0x1 ;  /* 0x000000040000795c */ /* 0x000fe20000300000 */
.L_x_88:
[----:B------:R3:W-:Y:S02]  /*97f0*/  STL.64 [R1], R2 ;  /* 0x0000000201007387 */ /* 0x0007e40000100a00 */
[----:B---3--:R-:W1:Y:S02]  /*9800*/  LDC.64 R2, c[0x0][0x198] ;  /* 0x00006600ff027b82 */ /* 0x008e640000000a00 */
[----:B-12---:R-:W-:-:S05]  /*9810*/  IMAD.MOV.U32 R4, RZ, RZ, R2 ;  /* 0x000000ffff047224 */ /* 0x006fca00078e0002 */
[----:B------:R-:W-:-:S04]  /*9820*/  IADD3 R5, P1, R4, 0x1f0, RZ ;  /* 0x000001f004057810 */ /* 0x000fc80007f3e0ff */
[----:B------:R-:W-:Y:S01]  /*9830*/  R2UR UR6, R5 ;  /* 0x00000000050672ca */ /* 0x000fe200000e0000 */
[----:B------:R-:W-:Y:S02]  /*9840*/  IMAD.MOV.U32 R5, RZ, RZ, R3 ;  /* 0x000000ffff057224 */ /* 0x000fe400078e0003 */
[----:B------:R1:W5:Y:S01]  /*9850*/  LDL.LU.64 R2, [R1] ;  /* 0x0000000001027983 */ /* 0x0003620000300a00 */
        /* <DEDUP_REMOVED lines=43> */
.L_x_102:
[----:B------:R-:W-:Y:S01]  /*9b10*/  LOP3.LUT R9, R9, 0x1, RZ, 0x3c, !PT ;  /* 0x0000000109097812 */ /* 0x000fe200078e3cff */
[----:B------:R-:W-:Y:S06]  /*9b20*/  @P2 BRA `(.L_x_90) ;  /* 0x0000000000142947 */ /* 0x000fec0003800000 */
[----:B------:R-:W-:Y:S01]  /*9b30*/  ISETP.NE.AND P1, PT, R15, RZ, PT ;  /* 0x000000ff0f00720c */ /* 0x000fe20003f25270 */
[----:B-1----:R-:W-:-:S04]  /*9b40*/  IMAD.MOV.U32 R20, RZ, RZ, 0x8100 ;  /* 0x00008100ff147424 */ /* 0x002fc800078e00ff */
[----:B------:R2:W-:Y:S08]  /*9b50*/  SYNCS.ARRIVE.TRANS64 RZ, [R18+URZ+0x31810], R20 ;  /* 0x0318101412ff79a7 */ /* 0x0005f0000800003f */
[----:B------:R-:W-:Y:S05]  /*9b60*/  @!P1 BRA `(.L_x_90) ;  /* 0x0000000000049947 */ /* 0x000fea0003800000 */
[----:B------:R-:W-:Y:S01]  /*9b70*/  BPT.TRAP 0x1 ;  /* 0x000000040000795c */ /* 0x000fe20000300000 */
.L_x_90:
[----:B------:R-:W-:Y:S01]  /*9b80*/  R2UR UR43, R8 ;  /* 0x00000000082b72ca */ /* 0x000fe200000e0000 */
[----:B------:R-:W-:Y:S01]  /*9b90*/  IMAD R8, R17, 0x8000, R7 ;  /* 0x0000800011087824 */ /* 0x000fe200078e0207 */
        /* <DEDUP_REMOVED lines=51> */
.L_x_86:
[----:B------:R-:W-:-:S04]  /*9ed0*/  SHF.L.U32 R10, R9, 0x1f, RZ ;  /* 0x0000001f090a7819 */ /* 0x000fc800000006ff */
[----:B------:R-:W3:Y:S02]  /*9ee0*/  SYNCS.PHASECHK.TRANS64.TRYWAIT P1, [R7+URZ+0x31838], R10 ;  /* 0x0318380a070075a7 */ /* 0x000ee4000802017f */
[----:B---3--:R-:W-:Y:S05]  /*9ef0*/  @!P1 BRA `(.L_x_92) ;  /* 0x0000000400e89947 */ /* 0x008fea0003800000 */
.L_x_103:
[----:B------:R-:W-:Y:S05]  /*9f00*/  @P0 BRA `(.L_x_93) ;  /* 0x0000000000180947 */ /* 0x000fea0003800000 */
[----:B------:R-:W4:Y:S01]  /*9f10*/  S2R R11, SR_TID.X ;  /* 0x00000000000b7919 */ /* 0x000f220000002100 */
[----:B---3--:R-:W-:-:S04]  /*9f20*/  IMAD.MOV.U32 R10, RZ, RZ, 0x8100 ;  /* 0x00008100ff0a7424 */ /* 0x008fc800078e00ff */
[----:B------:R3:W-:Y:S01]  /*9f30*/  SYNCS.ARRIVE.TRANS64 RZ, [R7+URZ+0x31830], R10 ;  /* 0x0318300a07ff79a7 */ /* 0x0007e2000800003f */
[----:B----4-:R-:W-:-:S13]  /*9f40*/  LOP3.LUT P0, RZ, R11, 0x1f, RZ, 0xc0, !PT ;  /* 0x0000001f0bff7812 */ /* 0x010fda000780c0ff */
[----:B---3--:R-:W-:Y:S05]  /*9f50*/  @!P0 BRA `(.L_x_93) ;  /* 0x0000000000048947 */ /* 0x008fea0003800000 */
[----:B------:R-:W-:Y:S01]  /*9f60*/  BPT.TRAP 0x1 ;  /* 0x000000040000795c */ /* 0x000fe20000300000 */
.L_x_93:
[----:B---3--:R-:W3:Y:S01]  /*9f70*/  LDC.64 R10, c[0x0][0x728] ;  /* 0x0001ca00ff0a7b82 */ /* 0x008ee20000000a00 */
        /* <DEDUP_REMOVED lines=15> */
[----:B------:R-:W-:-:S02]  /*a070*/  UIADD3 UR40, UR8, 0x24100, URZ ;  /* 0x0002410008287890 */ /* 0x000fc4000fffe03f */
[----:B------:R-:W-:Y:S02]  /*a080*/  UIADD3 UR41, UR8, 0x31830, URZ ;  /* 0x0003183008297890 */ /* 0x000fe4000fffe03f */
[----:B------:R-:W-:Y:S02]  /*a090*/  UIADD3 UR32, UR8, 0x26100, URZ ;  /* 0x0002610008207890 */ /* 0x000fe4000fffe03f */
[----:B------:R-:W-:Y:S01]  /*a0a0*/  UIADD3 UR24, UR8, 0x28100, URZ ;  /* 0x0002810008187890 */ /* 0x000fe2000fffe03f */
[C---:B---3--:R-:W-:Y:S01]  /*a0b0*/  LEA R10, P0, R2.reuse, R10, 0x2 ;  /* 0x0000000a020a7211 */ /* 0x048fe200078010ff */
        /* <DEDUP_REMOVED lines=18> */
[----:B------:R-:W-:-:S02]  /*a1e0*/  ISETP.NE.AND P0, PT, R17, 0x2, PT ;  /* 0x000000021100780c */ /* 0x000fc40003f05270 */
[----:B------:R-:W-:Y:S02]  /*a1f0*/  LOP3.LUT R6, R9, 0x1, RZ, 0x3c, !PT ;  /* 0x0000000109067812 */ /* 0x000fe400078e3cff */
        /* <DEDUP_REMOVED lines=8> */
[----:B---3--:R-:W-:Y:S01]  /*a280*/  NOP ;  /* 0x0000000000007918 */ /* 0x008fe20000000000 */
.L_x_83:
[----:B------:R-:W-:Y:S05]  /*a290*/  WARPSYNC.ALL ;  /* 0x0000000000007948 */ /* 0x000fea0003800000 */
[----:B------:R-:W-:-:S13]  /*a2a0*/  ELECT P0, URZ, PT ;  /* 0x00000000003f782f */ /* 0x000fda0003800000 */
[----:B------:R-:W-:Y:S05]  /*a2b0*/  @!P0 BRA `(.L_x_64) ;  /* 0x0000000000708947 */ /* 0x000fea0003800000 */
[----:B------:R-:W-:-:S04]  /*a2c0*/  LOP3.LUT R19, R19, 0x2, RZ, 0xfc, !PT ;  /* 0x0000000213137812 */ /* 0x000fc800078efcff */
[----:B------:R-:W-:-:S13]  /*a2d0*/  ISETP.NE.AND P1, PT, R19, 0x3, PT ;  /* 0x000000031300780c */ /* 0x000fda0003f25270 */
[----:B------:R-:W-:Y:S05]  /*a2e0*/  @!P1 BRA `(.L_x_94) ;  /* 0x0000000000049947 */ /* 0x000fea0003800000 */
[----:B------:R-:W-:Y:S01]  /*a2f0*/  BPT.TRAP 0x1 ;  /* 0x000000040000795c */ /* 0x000fe20000300000 */
.L_x_94:
[----:B------:R-:W3:Y:S01]  /*a300*/  S2R R3, SR_CgaCtaId ;  /* 0x0000000000037919 */ /* 0x000ee20000008800 */
[----:B------:R-:W-:-:S04]  /*a310*/  MOV R2, 0x400 ;  /* 0x0000040000027802 */ /* 0x000fc80000000f00 */
[----:B---3--:R-:W-:Y:S02]  /*a320*/  LEA R5, R3, R2, 0x18 ;  /* 0x0000000203057211 */ /* 0x008fe400078ec0ff */
[----:B------:R-:W-:-:S03]  /*a330*/  SHF.L.U32 R3, R0, 0x1f, RZ ;  /* 0x0000001f00037819 */ /* 0x000fc600000006ff */
[----:B------:R-:W-:-:S04]  /*a340*/  VIADD R2, R5, 0x31820 ;  /* 0x0003182005027836 */ /* 0x000fc80000000000 */
[----:B------:R-:W-:-:S04]  /*a350*/  IMAD R4, R17, 0x8, R2 ;  /* 0x0000000811047824 */ /* 0x000fc800078e0202 */
[----:B------:R-:W3:Y:S02]  /*a360*/  SYNCS.PHASECHK.TRANS64.TRYWAIT P0, [R4+URZ], R3 ;  /* 0x00000003040075a7 */ /* 0x000ee4000800017f */
[----:B---3--:R-:W-:Y:S05]  /*a370*/  @!P0 BRA `(.L_x_95) ;  /* 0x0000000000dc8947 */ /* 0x008fea0003800000 */
.L_x_104:
[----:B------:R-:W-:-:S05]  /*a380*/  VIADD R17, R17, 0x1 ;  /* 0x0000000111117836 */ /* 0x000fca0000000000 */
[----:B------:R-:W-:-:S04]  /*a390*/  ISETP.NE.AND P0, PT, R17, 0x2, PT ;  /* 0x000000021100780c */ /* 0x000fc80003f05270 */
[----:B---3--:R-:W-:Y:S02]  /*a3a0*/  SEL R3, RZ, 0x1, P0 ;  /* 0x00000001ff037807 */ /* 0x008fe40000000000 */
[----:B------:R-:W-:Y:S02]  /*a3b0*/  SEL R17, R17, RZ, P0 ;  /* 0x000000ff11117207 */ /* 0x000fe40000000000 */
[----:B------:R-:W-:-:S03]  /*a3c0*/  LOP3.LUT R0, R0, R3, RZ, 0x3c, !PT ;  /* 0x0000000300007212 */ /* 0x000fc600078e3cff */
[----:B------:R-:W-:Y:S01]  /*a3d0*/  IMAD R17, R17, 0x8, R2 ;  /* 0x0000000811117824 */ /* 0x000fe200078e0202 */
[----:B------:R-:W-:-:S04]  /*a3e0*/  SHF.L.U32 R0, R0, 0x1f, RZ ;  /* 0x0000001f00007819 */ /* 0x000fc800000006ff */
[----:B------:R-:W3:Y:S02]  /*a3f0*/  SYNCS.PHASECHK.TRANS64.TRYWAIT P0, [R17+URZ], R0 ;  /* 0x00000000110075a7 */ /* 0x000ee4000800017f */
[----:B---3--:R-:W-:Y:S05]  /*a400*/  @!P0 BRA `(.L_x_96) ;  /* 0x0000000000cc8947 */ /* 0x008fea0003800000 */
.L_x_105:
[----:B------:R-:W-:Y:S05]  /*a410*/  @!P1 BRA `(.L_x_97) ;  /* 0x0000000000049947 */ /* 0x000fea0003800000 */
[----:B------:R-:W-:Y:S01]  /*a420*/  BPT.TRAP 0x1 ;  /* 0x000000040000795c */ /* 0x000fe20000300000 */
.L_x_97:
[----:B------:R-:W-:-:S07]  /*a430*/  SHF.L.U32 R6, R6, 0x1f, RZ ;  /* 0x0000001f06067819 */ /* 0x000fce00000006ff */
.L_x_98:
[----:B----4-:R4:W1:Y:S02]  /*a440*/  SYNCS.PHASECHK.TRANS64.TRYWAIT P0, [R5+URZ+0x31838], R6 ;  /* 0x03183806050075a7 */ /* 0x010864000800017f */
[----:B-1----:R-:W-:Y:S05]  /*a450*/  @!P0 NANOSLEEP.SYNCS 0x989680 ;  /* 0x009896800000895d */ /* 0x002fea0003900000 */
[----:B------:R-:W1:Y:S02]  /*a460*/  @!P0 SYNCS.PHASECHK.TRANS64 P0, [R5+URZ+0x31838], R6 ;  /* 0x03183806050085a7 */ /* 0x000e64000800007f */
[----:B-1----:R-:W-:Y:S05]  /*a470*/  @!P0 BRA `(.L_x_98) ;  /* 0xfffffffc00f08947 */ /* 0x002fea000383ffff */
.L_x_64:
[----:B------:R-:W-:Y:S05]  /*a480*/  BSYNC B0 ;  /* 0x0000000000007941 */ /* 0x000fea0003800000 */
.L_x_61:
[----:B------:R-:W-:Y:S05]  /*a490*/  EXIT ;  /* 0x000000000000794d */ /* 0x000fea0003800000 */
.L_x_66:
[----:B-1----:R-:W-:-:S04]  /*a4a0*/  IMAD.U32 R2, RZ, RZ, UR60 ;  /* 0x0000003cff027e24 */ /* 0x002fc8000f8e00ff */
[----:B------:R1:W2:Y:S03]  /*a4b0*/  SYNCS.PHASECHK.TRANS64.TRYWAIT P0, [R2+URZ+0x31800], R11 ;  /* 0x0318000b020075a7 */ /* 0x0002a6000800017f */
[----:B--2---:R-:W-:Y:S05]  /*a4c0*/  @!P0 NANOSLEEP.SYNCS 0x989680 ;  /* 0x009896800000895d */ /* 0x004fea0003900000 */
[----:B------:R-:W2:Y:S02]  /*a4d0*/  @!P0 SYNCS.PHASECHK.TRANS64 P0, [R2+URZ+0x31800], R11 ;  /* 0x0318000b020085a7 */ /* 0x000ea4000800007f */
[----:B--2---:R-:W-:Y:S05]  /*a4e0*/  @!P0 BRA `(.L_x_66) ;  /* 0xfffffffc00ec8947 */ /* 0x004fea000383ffff */
[----:B------:R-:W-:Y:S05]  /*a4f0*/  BRA `(.L_x_65) ;  /* 0xffffff6000a47947 */ /* 0x000fea000383ffff */
.L_x_71:
[----:B--2---:R2:W3:Y:S02]  /*a500*/  SYNCS.PHASECHK.TRANS64.TRYWAIT P1, [R16+URZ+0x31810], R11 ;  /* 0x0318100b100075a7 */ /* 0x0044e4000802017f */
[----:B---3--:R-:W-:Y:S05]  /*a510*/  @!P1 NANOSLEEP.SYNCS 0x989680 ;  /* 0x009896800000995d */ /* 0x008fea0003900000 */
[----:B------:R-:W3:Y:S02]  /*a520*/  @!P1 SYNCS.PHASECHK.TRANS64 P1, [R16+URZ+0x31810], R11 ;  /* 0x0318100b100095a7 */ /* 0x000ee4000802007f */
[----:B---3--:R-:W-:Y:S05]  /*a530*/  @!P1 BRA `(.L_x_71) ;  /* 0xfffffffc00f09947 */ /* 0x008fea000383ffff */
[----:B------:R-:W-:Y:S05]  /*a540*/  BRA `(.L_x_70) ;  /* 0xffffff6c00f47947 */ /* 0x000fea000383ffff */
.L_x_75:
[----:B------:R1:W1:Y:S02]  /*a550*/  SYNCS.PHASECHK.TRANS64.TRYWAIT P1, [R5+URZ+0x31830], R12 ;  /* 0x0318300c050075a7 */ /* 0x000264000802017f */
[----:B-1----:R-:W-:Y:S05]  /*a560*/  @!P1 NANOSLEEP.SYNCS 0x989680 ;  /* 0x009896800000995d */ /* 0x002fea0003900000 */
[----:B------:R-:W1:Y:S02]  /*a570*/  @!P1 SYNCS.PHASECHK.TRANS64 P1, [R5+URZ+0x31830], R12 ;  /* 0x0318300c050095a7 */ /* 0x000e64000802007f */
[----:B-1----:R-:W-:Y:S05]  /*a580*/  @!P1 BRA `(.L_x_75) ;  /* 0xfffffffc00f09947 */ /* 0x002fea000383ffff */
[----:B------:R-:W-:Y:S05]  /*a590*/  BRA `(.L_x_74) ;  /* 0xffffff8800f47947 */ /* 0x000fea000383ffff */
.L_x_84:
[----:B-1----:R1:W2:Y:S02]  /*a5a0*/  SYNCS.PHASECHK.TRANS64.TRYWAIT P1, [R7+URZ+0x31820], R0 ;  /* 0x03182000070075a7 */ /* 0x0022a4000802017f */
[----:B--2---:R-:W-:Y:S05]  /*a5b0*/  @!P1 NANOSLEEP.SYNCS 0x989680 ;  /* 0x009896800000995d */ /* 0x004fea0003900000 */
[----:B------:R-:W2:Y:S02]  /*a5c0*/  @!P1 SYNCS.PHASECHK.TRANS64 P1, [R7+URZ+0x31820], R0 ;  /* 0x03182000070095a7 */ /* 0x000ea4000802007f */
[----:B--2---:R-:W-:Y:S05]  /*a5d0*/  @!P1 BRA `(.L_x_84) ;  /* 0xfffffffc00f09947 */ /* 0x004fea000383ffff */
[----:B------:R-:W-:Y:S05]  /*a5e0*/  BRA `(.L_x_99) ;  /* 0xffffffe800787947 */ /* 0x000fea000383ffff */
.L_x_87:
[----:B-1----:R1:W2:Y:S02]  /*a5f0*/  SYNCS.PHASECHK.TRANS64.TRYWAIT P1, [R7+URZ+0x31838], R4 ;  /* 0x03183804070075a7 */ /* 0x0022a4000802017f */
[----:B--2---:R-:W-:Y:S05]  /*a600*/  @!P1 NANOSLEEP.SYNCS 0x989680 ;  /* 0x009896800000995d */ /* 0x004fea0003900000 */
[----:B------:R-:W2:Y:S02]  /*a610*/  @!P1 SYNCS.PHASECHK.TRANS64 P1, [R7+URZ+0x31838], R4 ;  /* 0x03183804070095a7 */ /* 0x000ea4000802007f */
[----:B--2---:R-:W-:Y:S05]  /*a620*/  @!P1 BRA `(.L_x_87) ;  /* 0xfffffffc00f09947 */ /* 0x004fea000383ffff */
[----:B------:R-:W-:Y:S05]  /*a630*/  BRA `(.L_x_100) ;  /* 0xfffffff000547947 */ /* 0x000fea000383ffff */
.L_x_89:
[----:B------:R-:W-:-:S07]  /*a640*/  SHF.L.U32 R20, R0, 0x1f, RZ ;  /* 0x0000001f00147819 */ /* 0x000fce00000006ff */
.L_x_101:
[----:B-1----:R1:W2:Y:S02]  /*a650*/  SYNCS.PHASECHK.TRANS64.TRYWAIT P1, [R18+URZ+0x31820], R20 ;  /* 0x03182014120075a7 */ /* 0x0022a4000802017f */
[----:B--2---:R-:W-:Y:S05]  /*a660*/  @!P1 NANOSLEEP.SYNCS 0x989680 ;  /* 0x009896800000995d */ /* 0x004fea0003900000 */
[----:B------:R-:W2:Y:S02]  /*a670*/  @!P1 SYNCS.PHASECHK.TRANS64 P1, [R18+URZ+0x31820], R20 ;  /* 0x03182014120095a7 */ /* 0x000ea4000802007f */
[----:B--2---:R-:W-:Y:S05]  /*a680*/  @!P1 BRA `(.L_x_101) ;  /* 0xfffffffc00f09947 */ /* 0x004fea000383ffff */
[----:B------:R-:W-:Y:S05]  /*a690*/  BRA `(.L_x_102) ;  /* 0xfffffff4001c7947 */ /* 0x000fea000383ffff */
.L_x_92:
[----:B---3--:R3:W4:Y:S02]  /*a6a0*/  SYNCS.PHASECHK.TRANS64.TRYWAIT P1, [R7+URZ+0x31838], R10 ;  /* 0x0318380a070075a7 */ /* 0x008724000802017f */
[----:B----4-:R-:W-:Y:S05]  /*a6b0*/  @!P1 NANOSLEEP.SYNCS 0x989680 ;  /* 0x009896800000995d */ /* 0x010fea0003900000 */
[----:B------:R-:W4:Y:S02]  /*a6c0*/  @!P1 SYNCS.PHASECHK.TRANS64 P1, [R7+URZ+0x31838], R10 ;  /* 0x0318380a070095a7 */ /* 0x000f24000802007f */
[----:B----4-:R-:W-:Y:S05]  /*a6d0*/  @!P1 BRA `(.L_x_92) ;  /* 0xfffffffc00f09947 */ /* 0x010fea000383ffff */
[----:B------:R-:W-:Y:S05]  /*a6e0*/  BRA `(.L_x_103) ;  /* 0xfffffff800047947 */ /* 0x000fea000383ffff */
.L_x_95:
[----:B---3--:R3:W4:Y:S02]  /*a6f0*/  SYNCS.PHASECHK.TRANS64.TRYWAIT P0, [R4+URZ], R3 ;  /* 0x00000003040075a7 */ /* 0x008724000800017f */
[----:B----4-:R-:W-:Y:S05]  /*a700*/  @!P0 NANOSLEEP.SYNCS 0x989680 ;  /* 0x009896800000895d */ /* 0x010fea0003900000 */
[----:B------:R-:W4:Y:S02]  /*a710*/  @!P0 SYNCS.PHASECHK.TRANS64 P0, [R4+URZ], R3 ;  /* 0x00000003040085a7 */ /* 0x000f24000800007f */
[----:B----4-:R-:W-:Y:S05]  /*a720*/  @!P0 BRA `(.L_x_95) ;  /* 0xfffffffc00f08947 */ /* 0x010fea000383ffff */
[----:B------:R-:W-:Y:S05]  /*a730*/  BRA `(.L_x_104) ;  /* 0xfffffffc00107947 */ /* 0x000fea000383ffff */
.L_x_96:
[----:B---3--:R3:W4:Y:S02]  /*a740*/  SYNCS.PHASECHK.TRANS64.TRYWAIT P0, [R17+URZ], R0 ;  /* 0x00000000110075a7 */ /* 0x008724000800017f */
[----:B----4-:R-:W-:Y:S05]  /*a750*/  @!P0 NANOSLEEP.SYNCS 0x989680 ;  /* 0x009896800000895d */ /* 0x010fea0003900000 */
[----:B------:R-:W4:Y:S02]  /*a760*/  @!P0 SYNCS.PHASECHK.TRANS64 P0, [R17+URZ], R0 ;  /* 0x00000000110085a7 */ /* 0x000f24000800007f */
[----:B----4-:R-:W-:Y:S05]  /*a770*/  @!P0 BRA `(.L_x_96) ;  /* 0xfffffffc00f08947 */ /* 0x010fea000383ffff */
[----:B------:R-:W-:Y:S05]  /*a780*/  BRA `(.L_x_105) ;  /* 0xfffffffc00207947 */ /* 0x000fea000383ffff */
.L_x_106:
        /* <DEDUP_REMOVED lines=15> */
.L_x_1146:


//--------------------- .text._ZN7cutlass13device_kernelIN5flash11enable_sm90INS1_16FlashAttnBwdSm90INS1_25CollectiveMainloopBwdSm90ILi2ELi1ELi1EN4cute5tupleIJNS5_1CILi1EEES8_S8_EEENS6_IJNS7_ILi64EEENS7_ILi80EEENS7_ILi256EEEEEENS_10bfloat16_tEfNS_4arch4Sm90ELb0ELb0ELb1ELb1ELb0ELb0ELb1ELb1ELi2ELi1ELi1ELi1ELb0EEENS1_21CollectiveEpilogueBwdISD_SE_SG_Li256ELb1ELb1ELi2EEENS1_19SingleTileSchedulerILb1ELb0ELb0ELi80EEEEEEEEEvNT_6ParamsE --------------------------
	.section	.text._ZN7cutlass13device_kernelIN5flash11enable_sm90INS1_16FlashAttnBwdSm90INS1_25CollectiveMainloopBwdSm90ILi2ELi1ELi1EN4cute5tupleIJNS5_1CILi1EEES8_S8_EEENS6_IJNS7_ILi64EEENS7_ILi80EEENS7_ILi256EEEEEENS_10bfloat16_tEfNS_4arch4Sm90ELb0ELb0ELb1ELb1ELb0ELb0ELb1ELb1ELi2ELi1ELi1ELi1ELb0EEENS1_21CollectiveEpilogueBwdISD_SE_SG_Li256ELb1ELb1ELi2EEENS1_19SingleTileSchedulerILb1ELb0ELb0ELi80EEEEEEEEEvNT_6ParamsE,"ax",@progbits
	.align	128
.text._ZN7cutlass13device_kernelIN5flash11enable_sm90INS1_16FlashAttnBwdSm90INS1_25CollectiveMainloopBwdSm90ILi2ELi1ELi1EN4cute5tupleIJNS5_1CILi1EEES8_S8_EEENS6_IJNS7_ILi64EEENS7_ILi80EEENS7_ILi256EEEEEENS_10bfloat16_tEfNS_4arch4Sm90ELb0ELb0ELb1ELb1ELb0ELb0ELb1ELb1ELi2ELi1ELi1ELi1ELb0EEENS1_21CollectiveEpilogueBwdISD_SE_SG_Li256ELb1ELb1ELi2EEENS1_19SingleTileSchedulerILb1ELb0ELb0ELi80EEEEEEEEEvNT_6ParamsE:
        .type           _ZN7cutlass13device_kernelIN5flash11enable_sm90INS1_16FlashAttnBwdSm90INS1_25CollectiveMainloopBwdSm90ILi2ELi1ELi1EN4cute5tupleIJNS5_1CILi1EEES8_S8_EEENS6_IJNS7_ILi64EEENS7_ILi80EEENS7_ILi256EEEEEENS_10bfloat16_tEfNS_4arch4Sm90ELb0ELb0ELb1ELb1ELb0ELb0ELb1ELb1ELi2ELi1ELi1ELi1ELb0EEENS1_21CollectiveEpilogueBwdISD_SE_SG_Li256ELb1ELb1ELi2EEENS1_19SingleTileSchedulerILb1ELb0ELb0ELi80EEEEEEEEEvNT_6ParamsE,@function
        .size           _ZN7cutlass13device_kernelIN5flash11enable_sm90INS1_16FlashAttnBwdSm90INS1_25CollectiveMainloopBwdSm90ILi2ELi1ELi1EN4cute5tupleIJNS5_1CILi1EEES8_S8_EEENS6_IJNS7_ILi64EEENS7_ILi80EEENS7_ILi256EEEEEENS_10bfloat16_tEfNS_4arch4Sm90ELb0ELb0ELb1ELb1ELb0ELb0ELb1ELb1ELi2ELi1ELi1ELi1ELb0EEENS1_21CollectiveEpilogueBwdISD_SE_SG_Li256ELb1ELb1ELi2EEENS1_19SingleTileSchedulerILb1ELb0ELb0ELi80EEEEEEEEEvNT_6ParamsE,(.L_x_1147 - _ZN7cutlass13device_kernelIN5flash11enable_sm90INS1_16FlashAttnBwdSm90INS1_25CollectiveMainloopBwdSm90ILi2ELi1ELi1EN4cute5tupleIJNS5_1CILi1EEES8_S8_EEENS6_IJNS7_ILi64EEENS7_ILi80EEENS7_ILi256EEEEEENS_10bfloat16_tEfNS_4arch4Sm90ELb0ELb0ELb1ELb1ELb0ELb0ELb1ELb1ELi2ELi1ELi1ELi1ELb0EEENS1_21CollectiveEpilogueBwdISD_SE_SG_Li256ELb1ELb1ELi2EEENS1_19SingleTileSchedulerILb1ELb0ELb0ELi80EEEEEEEEEvNT_6ParamsE)
        .other          _ZN7cutlass13device_kernelIN5flash11enable_sm90INS1_16FlashAttnBwdSm90INS1_25CollectiveMainloopBwdSm90ILi2ELi1ELi1EN4cute5tupleIJNS5_1CILi1EEES8_S8_EEENS6_IJNS7_ILi64EEENS7_ILi80EEENS7_ILi256EEEEEENS_10bfloat16_tEfNS_4arch4Sm90ELb0ELb0ELb1ELb1ELb0ELb0ELb1ELb1ELi2ELi1ELi1ELi1ELb0EEENS1_21CollectiveEpilogueBwdISD_SE_SG_Li256ELb1ELb1ELi2EEENS1_19SingleTileSchedulerILb1ELb0ELb0ELi80EEEEEEEEEvNT_6ParamsE,@"STO_CUDA_ENTRY STV_DEFAULT"
_ZN7cutlass13device_kernelIN5flash11enable_sm90INS1_16FlashAttnBwdSm90INS1_25CollectiveMainloopBwdSm90ILi2ELi1ELi1EN4cute5tupleIJNS5_1CILi1EEES8_S8_EEENS6_IJNS7_ILi64EEENS7_ILi80EEENS7_ILi256EEEEEENS_10bfloat16_tEfNS_4arch4Sm90ELb0ELb0ELb1ELb1ELb0ELb0ELb1ELb1ELi2ELi1ELi1ELi1ELb0EEENS1_21CollectiveEpilogueBwdISD_SE_SG_Li256ELb1ELb1ELi2EEENS1_19SingleTileSchedulerILb1ELb0ELb0ELi80EEEEEEEEEvNT_6ParamsE:
[----:B------:R-:W0:Y:S02]  /*0000*/  LDC R1, c[0x0][0x28] ;  /* 0x00000a00ff017b82 */ /* 0x000e240000000800 */
[----:B0-----:R-:W-:Y:S01]  /*0010*/  VIADD R1, R1, 0xfffffff8 ;  /* 0xfffffff801017836 */ /* 0x001fe20000000000 */
[----:B------:R-:W0:Y:S01]  /*0020*/  S2R R3, SR_TID.X ;  /* 0x0000000000037919 */ /* 0x000e220000002100 */
[----:B------:R-:W-:Y:S01]  /*0030*/  ELECT P0, URZ, PT ;  /* 0x00000000003f782f */ /* 0x000fe20003800000 */
[----:B------:R-:W-:Y:S01]  /*0040*/  BSSY B0, `(.L_x_107) ;  /* 0x0000013000007945 */ /* 0x000fe20003800000 */
[----:B0-----:R-:W-:-:S05]  /*0050*/  SHF.R.U32.HI R0, RZ, 0x5, R3 ;  /* 0x00000005ff007819 */ /* 0x001fca0000011603 */
[----:B------:R-:W0:Y:S02]  /*0060*/  SHFL.IDX PT, R2, R0, RZ, 0x1f ;  /* 0x00001fff00027589 */ /* 0x000e2400000e0000 */
[----:B0-----:R-:W-:-:S13]  /*0070*/  ISETP.EQ.AND P0, PT, R2, RZ, P0 ;  /* 0x000000ff0200720c */ /* 0x001fda0000702270 */
        /* <DEDUP_REMOVED lines=14> */
[----:B0-----:R-:W-:Y:S01]  /*0160*/  NOP ;  /* 0x0000000000007918 */ /* 0x001fe20000000000 */
.L_x_108:
[----:B------:R-:W-:Y:S05]  /*0170*/  BSYNC B0 ;  /* 0x0000000000007941 */ /* 0x000fea0003800000 */
.L_x_107:
[----:B------:R-:W-:Y:S01]  /*0180*/  VOTEU.ANY UP0, P0 ;  /* 0x00000000003f7886 */ /* 0x000fe20000000100 */
[----:B------:R-:W0:Y:S01]  /*0190*/  SHFL.IDX PT, R2, R0, RZ, 0x1f ;  /* 0x00001fff00027589 */ /* 0x000e2200000e0000 */
[----:B------:R-:W-:-:S03]  /*01a0*/  UMOV UR4, 0x1 ;  /* 0x0000000100047882 */ /* 0x000fc60000000000 */
[----:B------:R-:W1:Y:S01]  /*01b0*/  @UP0 S2UR UR7, SR_CgaCtaId ;  /* 0x00000000000709c3 */ /* 0x000e620000008800 */
[----:B------:R-:W-:Y:S01]  /*01c0*/  @UP0 UMOV UR6, 0x400 ;  /* 0x0000040000060882 */ /* 0x000fe20000000000 */
[----:B------:R-:W-:-:S04]  /*01d0*/  @UP0 UIADD3 UR4, -UR4, 0x100000, URZ ;  /* 0x0010000004040890 */ /* 0x000fc8000fffe13f */
[----:B------:R-:W-:Y:S02]  /*01e0*/  @UP0 USHF.L.U32 UR5, UR4, 0xb, URZ ;  /* 0x0000000b04050899 */ /* 0x000fe4000800063f */
[----:B------:R-:W-:Y:S01]  /*01f0*/  @UP0 USHF.L.U32 UR4, UR4, 0x1, URZ ;  /* 0x0000000104040899 */ /* 0x000fe2000800063f */
[----:B0-----:R-:W-:Y:S02]  /*0200*/  ISETP.NE.AND P1, PT, R2, RZ, PT ;  /* 0x000000ff0200720c */ /* 0x001fe40003f25270 */
[----:B------:R-:W-:Y:S01]  /*0210*/  SHF.R.U32.HI R2, RZ, 0x7, R3 ;  /* 0x00000007ff027819 */ /* 0x000fe20000011603 */
[----:B-1----:R-:W-:Y:S01]  /*0220*/  @UP0 ULEA UR6, UR7, UR6, 0x18 ;  /* 0x0000000607060291 */ /* 0x002fe2000f8ec03f */
[----:B------:R-:W-:-:S04]  /*0230*/  VOTEU.ANY UP0, P0 ;  /* 0x00000000003f7886 */ /* 0x000fc80000000100 */
[----:B------:R-:W0:Y:S04]  /*0240*/  SHFL.IDX PT, R2, R2, RZ, 0x1f ;  /* 0x00001fff02027589 */ /* 0x000e2800000e0000 */
[----:B------:R-:W1:Y:S03]  /*0250*/  FENCE.VIEW.ASYNC.S ;  /* 0x00000000000073c6 */ /* 0x000e660000000000 */
[----:B-1----:R1:W2:Y:S01]  /*0260*/  @UP0 SYNCS.EXCH.64 URZ, [UR6+0x31600], UR4 ;  /* 0x03160004063f05b2 */ /* 0x0022a20008000100 */
[----:B------:R-:W-:Y:S05]  /*0270*/  @P1 BRA `(.L_x_109) ;  /* 0x0000000000481947 */ /* 0x000fea0003800000 */
[----:B-1----:R-:W1:Y:S01]  /*0280*/  S2UR UR5, SR_CgaCtaId ;  /* 0x00000000000579c3 */ /* 0x002e620000008800 */
[----:B------:R-:W-:Y:S01]  /*0290*/  UMOV UR4, 0x400 ;  /* 0x0000040000047882 */ /* 0x000fe20000000000 */
[----:B------:R-:W-:Y:S01]  /*02a0*/  UMOV UR6, 0x1 ;  /* 0x0000000100067882 */ /* 0x000fe20000000000 */
[----:B------:R-:W-:Y:S01]  /*02b0*/  UMOV UR9, 0x100 ;  /* 0x0000010000097882 */ /* 0x000fe20000000000 */
[----:B------:R-:W-:-:S04]  /*02c0*/  UIADD3 UR6, -UR6, 0x100000, URZ ;  /* 0x0010000006067890 */ /* 0x000fc8000fffe13f */
[----:B------:R-:W-:Y:S02]  /*02d0*/  USHF.L.U32 UR7, UR6, 0xb, URZ ;  /* 0x0000000b06077899 */ /* 0x000fe4000800063f */
[----:B------:R-:W-:Y:S01]  /*02e0*/  USHF.L.U32 UR6, UR6, 0x1, URZ ;  /* 0x0000000106067899 */ /* 0x000fe2000800063f */
[----:B------:R-:W-:Y:S01]  /*02f0*/  ELECT P0, URZ, PT ;  /* 0x00000000003f782f */ /* 0x000fe20003800000 */
[----:B-1----:R-:W-:Y:S02]  /*0300*/  ULEA UR8, UR5, UR4, 0x18 ;  /* 0x0000000405087291 */ /* 0x002fe4000f8ec03f */
[----:B------:R-:W-:-:S04]  /*0310*/  UIADD3 UR4, -UR9, 0x100000, URZ ;  /* 0x0010000009047890 */ /* 0x000fc8000fffe13f */
[----:B------:R-:W-:Y:S02]  /*0320*/  USHF.L.U32 UR5, UR4, 0xb, URZ ;  /* 0x0000000b04057899 */ /* 0x000fe4000800063f */
[----:B------:R-:W-:Y:S01]  /*0330*/  USHF.L.U32 UR4, UR4, 0x1, URZ ;  /* 0x0000000104047899 */ /* 0x000fe2000800063f */
[----:B------:R-:W1:Y:S03]  /*0340*/  FENCE.VIEW.ASYNC.S ;  /* 0x00000000000073c6 */ /* 0x000e660000000000 */
[----:B-1----:R3:W4:Y:S08]  /*0350*/  SYNCS.EXCH.64 URZ, [UR8+0x31610], UR6 ;  /* 0x03161006083f75b2 */ /* 0x0027300008000100 */
[----:B------:R3:W1:Y:S01]  /*0360*/  SYNCS.EXCH.64 URZ, [UR8+0x31620], UR4 ;  /* 0x03162004083f75b2 */ /* 0x0006620008000100 */
[----:B------:R3:W0:Y:S01]  /*0370*/  SYNCS.EXCH.64 URZ, [UR8+0x31618], UR6 ;  /* 0x03161806083f75b2 */ /* 0x0006220008000100 */
[----:B------:R3:W0:Y:S02]  /*0380*/  SYNCS.EXCH.64 URZ, [UR8+0x31628], UR4 ;  /* 0x03162804083f75b2 */ /* 0x0006240008000100 */
[----:B---3--:R-:W-:Y:S01]  /*0390*/  NOP ;  /* 0x0000000000007918 */ /* 0x008fe20000000000 */
.L_x_109:
[----:B------:R-:W3:Y:S01]  /*03a0*/  SHFL.IDX PT, R3, R0, RZ, 0x1f ;  /* 0x00001fff00037589 */ /* 0x000ee200000e0000 */
[----:B------:R-:W-:Y:S01]  /*03b0*/  NOP ;  /* 0x0000000000007918 */ /* 0x000fe20000000000 */
[----:B---3--:R-:W-:-:S13]  /*03c0*/  ISETP.NE.AND P0, PT, R3, RZ, PT ;  /* 0x000000ff0300720c */ /* 0x008fda0003f05270 */
[----:B------:R-:W-:Y:S05]  /*03d0*/  @P0 BRA `(.L_x_110) ;  /* 0x0000000000400947 */ /* 0x000fea0003800000 */
[----:B-1----:R-:W1:Y:S01]  /*03e0*/  S2UR UR5, SR_CgaCtaId ;  /* 0x00000000000579c3 */ /* 0x002e620000008800 */
[----:B------:R-:W-:Y:S01]  /*03f0*/  UMOV UR4, 0x400 ;  /* 0x0000040000047882 */ /* 0x000fe20000000000 */
[----:B------:R-:W-:Y:S01]  /*0400*/  UMOV UR6, 0x1 ;  /* 0x0000000100067882 */ /* 0x000fe20000000000 */
[----:B------:R-:W-:Y:S01]  /*0410*/  UMOV UR7, 0x100 ;  /* 0x0000010000077882 */ /* 0x000fe20000000000 */
[----:B------:R-:W-:Y:S01]  /*0420*/  ELECT P0, URZ, PT ;  /* 0x00000000003f782f */ /* 0x000fe20003800000 */
[----:B-1----:R-:W-:Y:S02]  /*0430*/  ULEA UR8, UR5, UR4, 0x18 ;  /* 0x0000000405087291 */ /* 0x002fe4000f8ec03f */
[----:B------:R-:W-:-:S04]  /*0440*/  UIADD3 UR4, -UR6, 0x100000, URZ ;  /* 0x0010000006047890 */ /* 0x000fc8000fffe13f */
[----:B------:R-:W-:Y:S02]  /*0450*/  USHF.L.U32 UR5, UR4, 0xb, URZ ;  /* 0x0000000b04057899 */ /* 0x000fe4000800063f */
[----:B------:R-:W-:Y:S02]  /*0460*/  USHF.L.U32 UR4, UR4, 0x1, URZ ;  /* 0x0000000104047899 */ /* 0x000fe4000800063f */
[----:B------:R-:W-:-:S04]  /*0470*/  UIADD3 UR6, -UR7, 0x100000, URZ ;  /* 0x0010000007067890 */ /* 0x000fc8000fffe13f */
[----:B------:R-:W-:Y:S02]  /*0480*/  USHF.L.U32 UR7, UR6, 0xb, URZ ;  /* 0x0000000b06077899 */ /* 0x000fe4000800063f */
[----:B------:R-:W-:Y:S01]  /*0490*/  USHF.L.U32 UR6, UR6, 0x1, URZ ;  /* 0x0000000106067899 */ /* 0x000fe2000800063f */
[----:B------:R-:W1:Y:S03]  /*04a0*/  FENCE.VIEW.ASYNC.S ;  /* 0x00000000000073c6 */ /* 0x000e660000000000 */
[----:B-1----:R3:W1:Y:S08]  /*04b0*/  SYNCS.EXCH.64 URZ, [UR8+0x31630], UR4 ;  /* 0x03163004083f75b2 */ /* 0x0026700008000100 */
[----:B------:R3:W0:Y:S02]  /*04c0*/  SYNCS.EXCH.64 URZ, [UR8+0x31638], UR6 ;  /* 0x03163806083f75b2 */ /* 0x0006240008000100 */
[----:B---3--:R-:W-:Y:S01]  /*04d0*/  NOP ;  /* 0x0000000000007918 */ /* 0x008fe20000000000 */
.L_x_110:
[----:B0-----:R-:W-:Y:S01]  /*04e0*/  ISETP.NE.AND P0, PT, R2, RZ, PT ;  /* 0x000000ff0200720c */ /* 0x001fe20003f05270 */
[----:B------:R-:W-:Y:S01]  /*04f0*/  IMAD.MOV.U32 R21, RZ, RZ, 0x1 ;  /* 0x00000001ff157424 */ /* 0x000fe200078e00ff */
[----:B------:R-:W-:Y:S01]  /*0500*/  NOP ;  /* 0x0000000000007918 */ /* 0x000fe20000000000 */
[----:B------:R-:W-:Y:S03]  /*0510*/  BSSY B0, `(.L_x_111) ;  /* 0x0000e76000007945 */ /* 0x000fe60003800000 */
[----:B------:R-:W-:Y:S01]  /*0520*/  SEL R21, R21, 0x2, !P0 ;  /* 0x0000000215157807 */ /* 0x000fe20004000000 */
[----:B-12-4-:R-:W-:Y:S06]  /*0530*/  BAR.SYNC.DEFER_BLOCKING 0x0 ;  /* 0x0000000000007b1d */ /* 0x016fec0000010000 */
[----:B------:R-:W-:Y:S05]  /*0540*/  @!P0 BRA `(.L_x_112) ;  /* 0x000000c400e08947 */ /* 0x000fea0003800000 */
.L_x_113:
[----:B------:R-:W-:-:S08]  /*0550*/  NOP ;  /* 0x0000000000007918 */ /* 0x000fd00000000000 */
[----:B------:R-:W0:Y:S02]  /*0560*/  USETMAXREG.TRY_ALLOC.CTAPOOL UP0, 0xf0 ;  /* 0x000000f0000079c8 */ /* 0x000e240008000600 */
[----:B0-----:R-:W-:-:S13]  /*0570*/  PLOP3.LUT P0, PT, PT, PT, UP0, 0x80, 0x0 ;  /* 0x000000000000781c */ /* 0x001fda0003f0f008 */
[----:B------:R-:W-:Y:S05]  /*0580*/  @!P0 BRA `(.L_x_113) ;  /* 0xfffffffc00f08947 */ /* 0x000fea000383ffff */
[----:B------:R-:W-:Y:S01]  /*0590*/  ULDC.64 UR4, c[0x0][0x8d8] ;  /* 0x0002360000047ab9 */ /* 0x000fe20000000a00 */
[----:B------:R-:W0:Y:S01]  /*05a0*/  S2R R11, SR_CTAID.X ;  /* 0x00000000000b7919 */ /* 0x000e220000002500 */
[----:B------:R-:W-:Y:S01]  /*05b0*/  ISETP.NE.U32.AND P0, PT, RZ, UR4, PT ;  /* 0x00000004ff007c0c */ /* 0x000fe2000bf05070 */
[----:B------:R-:W1:Y:S03]  /*05c0*/  S2R R233, SR_CTAID.Z ;  /* 0x0000000000e97919 */ /* 0x000e660000002700 */
[----:B------:R-:W-:-:S13]  /*05d0*/  ISETP.NE.AND.EX P0, PT, RZ, UR5, PT, P0 ;  /* 0x00000005ff007c0c */ /* 0x000fda000bf05300 */
[----:B------:R-:W-:Y:S05]  /*05e0*/  @!P0 BRA `(.L_x_114) ;  /* 0x0000000000148947 */ /* 0x000fea0003800000 */
[----:B------:R-:W1:Y:S01]  /*05f0*/  LDC.64 R2, c[0x0][0x8d8] ;  /* 0x00023600ff027b82 */ /* 0x000e620000000a00 */
[----:B------:R-:W-:Y:S01]  /*0600*/  ULDC.64 UR4, c[0x0][0x208] ;  /* 0x0000820000047ab9 */ /* 0x000fe20000000a00 */
[----:B-1----:R-:W-:-:S05]  /*0610*/  IMAD.WIDE R2, R233, 0x4, R2 ;  /* 0x00000004e9027825 */ /* 0x002fca00078e0202 */
[----:B------:R1:W5:Y:S01]  /*0620*/  LDG.E R0, desc[UR4][R2.64] ;  /* 0x0000000402007981 */ /* 0x000362000c1e1900 */
[----:B------:R-:W-:Y:S05]  /*0630*/  BRA `(.L_x_115) ;  /* 0x0000000000307947 */ /* 0x000fea0003800000 */
.L_x_114:
[----:B------:R-:W-:Y:S02]  /*0640*/  ULDC.64 UR4, c[0x0][0x8d0] ;  /* 0x0002340000047ab9 */ /* 0x000fe40000000a00 */
[----:B------:R-:W-:-:S04]  /*0650*/  ISETP.NE.U32.AND P0, PT, RZ, UR4, PT ;  /* 0x00000004ff007c0c */ /* 0x000fc8000bf05070 */
[----:B------:R-:W-:-:S13]  /*0660*/  ISETP.NE.AND.EX P0, PT, RZ, UR5, PT, P0 ;  /* 0x00000005ff007c0c */ /* 0x000fda000bf05300 */
[----:B------:R-:W-:Y:S05]  /*0670*/  @!P0 BRA `(.L_x_116) ;  /* 0x00000000001c8947 */ /* 0x000fea0003800000 */
[----:B------:R-:W1:Y:S01]  /*0680*/  LDC.64 R2, c[0x0][0x8d0] ;  /* 0x00023400ff027b82 */ /* 0x000e620000000a00 */
[----:B------:R-:W-:Y:S01]  /*0690*/  ULDC.64 UR4, c[0x0][0x208] ;  /* 0x0000820000047ab9 */ /* 0x000fe20000000a00 */
[----:B-1----:R-:W-:-:S05]  /*06a0*/  IMAD.WIDE R2, R233, 0x4, R2 ;  /* 0x00000004e9027825 */ /* 0x002fca00078e0202 */
[----:B------:R-:W2:Y:S04]  /*06b0*/  LDG.E R0, desc[UR4][R2.64] ;  /* 0x0000000402007981 */ /* 0x000ea8000c1e1900 */
[----:B------:R-:W2:Y:S02]  /*06c0*/  LDG.E R5, desc[UR4][R2.64+0x4] ;  /* 0x0000040402057981 */ /* 0x000ea4000c1e1900 */
[----:B--2---:R-:W-:Y:S01]  /*06d0*/  IMAD.IADD R0, R5, 0x1, -R0 ;  /* 0x0000000105007824 */ /* 0x004fe200078e0a00 */
[----:B------:R-:W-:Y:S06]  /*06e0*/  BRA `(.L_x_115) ;  /* 0x0000000000047947 */ /* 0x000fec0003800000 */
.L_x_116:
[----:B------:R-:W2:Y:S02]  /*06f0*/  LDC R0, c[0x0][0x8bc] ;  /* 0x00022f00ff007b82 */ /* 0x000ea40000000800 */
.L_x_115:
[----:B01----:R-:W-:-:S05]  /*0700*/  IMAD R3, R11, 0x50, RZ ;  /* 0x000000500b037824 */ /* 0x003fca00078e02ff */
[----:B--2--5:R-:W-:-:S04]  /*0710*/  ISETP.GE.AND P0, PT, R3, R0, PT ;  /* 0x000000000300720c */ /* 0x024fc80003f06270 */
[----:B------:R-:W-:-:S04]  /*0720*/  SEL R233, R233, 0xffffffff, !P0 ;  /* 0xffffffffe9e97807 */ /* 0x000fc80004000000 */
[----:B------:R-:W-:-:S13]  /*0730*/  ISETP.GE.AND P0, PT, R233, RZ, PT ;  /* 0x000000ffe900720c */ /* 0x000fda0003f06270 */
[----:B------:R-:W-:Y:S05]  /*0740*/  @!P0 BRA `(.L_x_117) ;  /* 0x000000e400488947 */ /* 0x000fea0003800000 */
[----:B------:R-:W0:Y:S01]  /*0750*/  LDC.64 R4, c[0x0][0x770] ;  /* 0x0001dc00ff047b82 */ /* 0x000e220000000a00 */
[----:B------:R-:W-:-:S07]  /*0760*/  ULDC.64 UR6, c[0x0][0x208] ;  /* 0x0000820000067ab9 */ /* 0x000fce0000000a00 */
[----:B------:R-:W1:Y:S08]  /*0770*/  LDC.64 R2, c[0x0][0x770] ;  /* 0x0001dc00ff027b82 */ /* 0x000e700000000a00 */
[----:B------:R-:W2:Y:S01]  /*0780*/  LDC.64 R6, c[0x0][0x780] ;  /* 0x0001e000ff067b82 */ /* 0x000ea20000000a00 */
[----:B0-----:R-:W-:-:S04]  /*0790*/  ISETP.NE.U32.AND P1, PT, R4, RZ, PT ;  /* 0x000000ff0400720c */ /* 0x001fc80003f25070 */
[----:B------:R-:W-:Y:S01]  /*07a0*/  ISETP.NE.AND.EX P1, PT, R5, RZ, PT, P1 ;  /* 0x000000ff0500720c */ /* 0x000fe20003f25310 */
[----:B-1----:R-:W-:Y:S01]  /*07b0*/  IMAD.WIDE R4, R233, 0x4, R2 ;  /* 0x00000004e9047825 */ /* 0x002fe200078e0202 */
[----:B--2---:R-:W-:-:S11]  /*07c0*/  ISETP.NE.U32.AND P0, PT, R6, RZ, PT ;  /* 0x000000ff0600720c */ /* 0x004fd60003f05070 */
[----:B------:R-:W2:Y:S01]  /*07d0*/  @P1 LDG.E R8, desc[UR6][R4.64] ;  /* 0x0000000604081981 */ /* 0x000ea2000c1e1900 */
[----:B------:R-:W-:Y:S01]  /*07e0*/  ISETP.NE.AND.EX P0, PT, R7, RZ, PT, P0 ;  /* 0x000000ff0700720c */ /* 0x000fe20003f05300 */
[----:B------:R-:W0:-:S12]  /*07f0*/  LDC R6, c[0x0][0x290] ;  /* 0x0000a400ff067b82 */ /* 0x000e180000000800 */
[----:B------:R-:W1:Y:S01]  /*0800*/  @P0 LDC.64 R2, c[0x0][0x780] ;  /* 0x0001e000ff020b82 */ /* 0x000e620000000a00 */
[----:B------:R-:W-:Y:S02]  /*0810*/  ULDC UR4, c[0x0][0x280] ;  /* 0x0000a00000047ab9 */ /* 0x000fe40000000800 */
[----:B------:R-:W-:Y:S01]  /*0820*/  IMAD.U32 R0, RZ, RZ, UR4 ;  /* 0x00000004ff007e24 */ /* 0x000fe2000f8e00ff */
[----:B------:R-:W-:Y:S02]  /*0830*/  ULDC.64 UR4, c[0x0][0x788] ;  /* 0x0001e20000047ab9 */ /* 0x000fe40000000a00 */
[----:B------:R-:W-:-:S04]  /*0840*/  ISETP.NE.U32.AND P2, PT, RZ, UR4, PT ;  /* 0x00000004ff007c0c */ /* 0x000fc8000bf45070 */
[----:B------:R-:W-:Y:S01]  /*0850*/  ISETP.NE.AND.EX P2, PT, RZ, UR5, PT, P2 ;  /* 0x00000005ff007c0c */ /* 0x000fe2000bf45320 */
[----:B-1----:R-:W-:-:S05]  /*0860*/  @P0 IMAD.WIDE R2, R233, 0x4, R2 ;  /* 0x00000004e9020825 */ /* 0x002fca00078e0202 */
[----:B------:R1:W5:Y:S01]  /*0870*/  @P0 LDG.E R0, desc[UR6][R2.64] ;  /* 0x0000000602000981 */ /* 0x000362000c1e1900 */
[----:B--2---:R-:W-:-:S05]  /*0880*/  @P1 IMAD R8, R233, 0x40, R8 ;  /* 0x00000040e9081824 */ /* 0x004fca00078e0208 */
[----:B------:R-:W-:-:S04]  /*0890*/  @P1 SHF.R.S32.HI R7, RZ, 0x1f, R8 ;  /* 0x0000001fff071819 */ /* 0x000fc80000011408 */
[----:B------:R-:W-:Y:S01]  /*08a0*/  @P1 LEA.HI R8, R7, R8, RZ, 0x6 ;  /* 0x0000000807081211 */ /* 0x000fe200078f30ff */
[----:B------:R-:W-:-:S04]  /*08b0*/  IMAD.MOV.U32 R7, RZ, RZ, RZ ;  /* 0x000000ffff077224 */ /* 0x000fc800078e00ff */
[----:B------:R-:W-:Y:S01]  /*08c0*/  @P1 IMAD.SHL.U32 R8, R8, 0x100, RZ ;  /* 0x0000010008081824 */ /* 0x000fe200078e00ff */
[----:B01----:R-:W-:Y:S06]  /*08d0*/  @P0 BRA `(.L_x_118) ;  /* 0x0000000000140947 */ /* 0x003fec0003800000 */
[----:B------:R-:W-:Y:S05]  /*08e0*/  @!P1 BRA `(.L_x_118) ;  /* 0x0000000000109947 */ /* 0x000fea0003800000 */
[----:B------:R-:W-:Y:S02]  /*08f0*/  ULDC.64 UR4, c[0x0][0x208] ;  /* 0x0000820000047ab9 */ /* 0x000fe40000000a00 */
[----:B------:R-:W2:Y:S04]  /*0900*/  LDG.E R3, desc[UR4][R4.64] ;  /* 0x0000000404037981 */ /* 0x000ea8000c1e1900 */
[----:B-----5:R-:W2:Y:S02]  /*0910*/  LDG.E R0, desc[UR4][R4.64+0x4] ;  /* 0x0000040404007981 */ /* 0x020ea4000c1e1900 */
[----:B--2---:R-:W-:-:S07]  /*0920*/  IMAD.IADD R0, R0, 0x1, -R3 ;  /* 0x0000000100007824 */ /* 0x004fce00078e0a03 */
.L_x_118:
[----:B------:R-:W-:Y:S01]  /*0930*/  @P1 LOP3.LUT R7, R8, 0xffffc000, RZ, 0xc0, !PT ;  /* 0xffffc00008071812 */ /* 0x000fe200078ec0ff */
[----:B------:R-:W-:Y:S06]  /*0940*/  @!P2 BRA `(.L_x_119) ;  /* 0x000000000014a947 */ /* 0x000fec0003800000 */
[----:B------:R-:W0:Y:S01]  /*0950*/  LDC.64 R2, c[0x0][0x788] ;  /* 0x0001e200ff027b82 */ /* 0x000e220000000a00 */
[----:B------:R-:W-:Y:S01]  /*0960*/  ULDC.64 UR4, c[0x0][0x208] ;  /* 0x0000820000047ab9 */ /* 0x000fe20000000a00 */
[----:B0-----:R-:W-:-:S05]  /*0970*/  IMAD.WIDE R2, R233, 0x4, R2 ;  /* 0x00000004e9027825 */ /* 0x001fca00078e0202 */
[----:B------:R0:W5:Y:S01]  /*0980*/  LDG.E R6, desc[UR4][R2.64] ;  /* 0x0000000402067981 */ /* 0x000162000c1e1900 */
[----:B------:R-:W-:Y:S05]  /*0990*/  BRA `(.L_x_120) ;  /* 0x0000000000287947 */ /* 0x000fea0003800000 */
.L_x_119:
[----:B------:R-:W-:Y:S02]  /*09a0*/  ULDC.64 UR4, c[0x0][0x778] ;  /* 0x0001de0000047ab9 */ /* 0x000fe40000000a00 */
[----:B------:R-:W-:-:S04]  /*09b0*/  ISETP.NE.U32.AND P0, PT, RZ, UR4, PT ;  /* 0x00000004ff007c0c */ /* 0x000fc8000bf05070 */
[----:B------:R-:W-:-:S13]  /*09c0*/  ISETP.NE.AND.EX P0, PT, RZ, UR5, PT, P0 ;  /* 0x00000005ff007c0c */ /* 0x000fda000bf05300 */
[----:B------:R-:W-:Y:S05]  /*09d0*/  @!P0 BRA `(.L_x_120) ;  /* 0x0000000000188947 */ /* 0x000fea0003800000 */
[----:B------:R-:W0:Y:S01]  /*09e0*/  LDC.64 R2, c[0x0][0x778] ;  /* 0x0001de00ff027b82 */ /* 0x000e220000000a00 */
[----:B------:R-:W-:Y:S01]  /*09f0*/  ULDC.64 UR4, c[0x0][0x208] ;  /* 0x0000820000047ab9 */ /* 0x000fe20000000a00 */
[----:B0-----:R-:W-:-:S05]  /*0a00*/  IMAD.WIDE R2, R233, 0x4, R2 ;  /* 0x00000004e9027825 */ /* 0x001fca00078e0202 */
[----:B------:R-:W2:Y:S04]  /*0a10*/  LDG.E R6, desc[UR4][R2.64] ;  /* 0x0000000402067981 */ /* 0x000ea8000c1e1900 */
[----:B------:R-:W2:Y:S02]  /*0a20*/  LDG.E R5, desc[UR4][R2.64+0x4] ;  /* 0x0000040402057981 */ /* 0x000ea4000c1e1900 */
[----:B--2---:R-:W-:-:S07]  /*0a30*/  IMAD.IADD R6, R5, 0x1, -R6 ;  /* 0x0000000105067824 */ /* 0x004fce00078e0a06 */
.L_x_120:
[----:B-----5:R-:W-:Y:S02]  /*0a40*/  ISETP.GE.AND P2, PT, R0, 0x1, PT ;  /* 0x000000010000780c */ /* 0x020fe40003f46270 */
[----:B------:R-:W-:Y:S02]  /*0a50*/  CS2R R134, SRZ ;  /* 0x0000000000867805 */ /* 0x000fe4000001ff00 */
[----:B------:R-:W-:Y:S02]  /*0a60*/  PLOP3.LUT P0, PT, PT, PT, PT, 0x80, 0x0 ;  /* 0x000000000000781c */ /* 0x000fe40003f0f070 */
        /* <DEDUP_REMOVED lines=78> */
[----:B------:R-:W-:Y:S01]  /*0f50*/  CS2R R136, SRZ ;  /* 0x0000000000887805 */ /* 0x000fe2000001ff00 */
[----:B------:R-:W-:Y:S06]  /*0f60*/  @!P2 BRA `(.L_x_121) ;  /* 0x0000007800a0a947 */ /* 0x000fec0003800000 */
[----:B0-----:R-:W0:Y:S01]  /*0f70*/  S2R R3, SR_CgaCtaId ;  /* 0x0000000000037919 */ /* 0x001e220000008800 */
[----:B------:R-:W-:Y:S01]  /*0f80*/  MOV R18, 0x400 ;  /* 0x0000040000127802 */ /* 0x000fe20000000f00 */
[----:B------:R-:W-:Y:S01]  /*0f90*/  VIADD R8, R0, 0x3f ;  /* 0x0000003f00087836 */ /* 0x000fe20000000000 */
[----:B------:R-:W-:Y:S01]  /*0fa0*/  SHF.L.U32 R13, RZ, 0x1f, RZ ;  /* 0x0000001fff0d7819 */ /* 0x000fe200000006ff */
[----:B------:R-:W1:Y:S01]  /*0fb0*/  S2R R2, SR_TID.X ;  /* 0x0000000000027919 */ /* 0x000e620000002100 */
[----:B------:R-:W-:Y:S02]  /*0fc0*/  IMAD R10, R11, -0x50, R6 ;  /* 0xffffffb00b0a7824 */ /* 0x000fe400078e0206 */
[----:B------:R-:W-:-:S04]  /*0fd0*/  SHF.R.S32.HI R9, RZ, 0x1f, R8 ;  /* 0x0000001fff097819 */ /* 0x000fc80000011408 */
[----:B------:R-:W-:Y:S02]  /*0fe0*/  LEA.HI R235, R9, R8, RZ, 0x6 ;  /* 0x0000000809eb7211 */ /* 0x000fe400078f30ff */
[----:B0-----:R-:W-:-:S04]  /*0ff0*/  LEA R18, R3, R18, 0x18 ;  /* 0x0000001203127211 */ /* 0x001fc800078ec0ff */
[----:B------:R-:W0:Y:S01]  /*1000*/  SYNCS.PHASECHK.TRANS64.TRYWAIT P0, [R18+URZ+0x31600], R13 ;  /* 0x0316000d120075a7 */ /* 0x000e22000800017f */
[----:B-1----:R-:W-:-:S05]  /*1010*/  VIADD R2, R2, 0xffffff80 ;  /* 0xffffff8002027836 */ /* 0x002fca0000000000 */
[----:B------:R-:W-:-:S04]  /*1020*/  SHF.R.S32.HI R3, RZ, 0x1f, R2 ;  /* 0x0000001fff037819 */ /* 0x000fc80000011402 */
[CC--:B------:R-:W-:Y:S02]  /*1030*/  LEA.HI R4, R3.reuse, R2.reuse, RZ, 0x7 ;  /* 0x0000000203047211 */ /* 0x0c0fe400078f38ff */
[CC--:B------:R-:W-:Y:S02]  /*1040*/  LEA.HI R6, R3.reuse, R2.reuse, RZ, 0x5 ;  /* 0x0000000203067211 */ /* 0x0c0fe400078f28ff */
[----:B------:R-:W-:Y:S02]  /*1050*/  SHF.R.S32.HI R0, RZ, 0x7, R4 ;  /* 0x00000007ff007819 */ /* 0x000fe40000011404 */
[----:B------:R-:W-:-:S03]  /*1060*/  LEA.HI R8, R3, R2, RZ, 0x4 ;  /* 0x0000000203087211 */ /* 0x000fc600078f20ff */
[----:B------:R1:W2:Y:S02]  /*1070*/  SHFL.IDX PT, R5, R0, RZ, 0x1f ;  /* 0x00001fff00057589 */ /* 0x0002a400000e0000 */
[----:B01----:R-:W-:Y:S05]  /*1080*/  @P0 BRA `(.L_x_122) ;  /* 0x0000000000080947 */ /* 0x003fea0003800000 */
[----:B------:R-:W0:Y:S02]  /*1090*/  SYNCS.PHASECHK.TRANS64.TRYWAIT P0, [R18+URZ+0x31600], R13 ;  /* 0x0316000d120075a7 */ /* 0x000e24000800017f */
[----:B0-----:R-:W-:Y:S05]  /*10a0*/  @!P0 BRA `(.L_x_123) ;  /* 0x000000d800f88947 */ /* 0x001fea0003800000 */
.L_x_122:
[----:B------:R-:W-:Y:S01]  /*10b0*/  LOP3.LUT R3, R4, 0xffffff80, RZ, 0xc0, !PT ;  /* 0xffffff8004037812 */ /* 0x000fe200078ec0ff */
[----:B------:R-:W1:Y:S01]  /*10c0*/  S2UR UR4, SR_CTAID.Y ;  /* 0x00000000000479c3 */ /* 0x000e620000002600 */
[----:B0-----:R-:W-:Y:S01]  /*10d0*/  LOP3.LUT R13, R8, 0xffffff0, RZ, 0xc0, !PT ;  /* 0x0ffffff0080d7812 */ /* 0x001fe200078ec0ff */
[----:B------:R-:W-:Y:S01]  /*10e0*/  IMAD.MOV.U32 R16, RZ, RZ, RZ ;  /* 0x000000ffff107224 */ /* 0x000fe200078e00ff */
[--C-:B------:R-:W-:Y:S01]  /*10f0*/  SHF.R.S32.HI R4, RZ, 0x5, R6.reuse ;  /* 0x00000005ff047819 */ /* 0x100fe20000011406 */
[C---:B------:R-:W-:Y:S01]  /*1100*/  IMAD.IADD R9, R2.reuse, 0x1, -R3 ;  /* 0x0000000102097824 */ /* 0x040fe200078e0a03 */
[----:B------:R-:W-:Y:S01]  /*1110*/  SHF.R.S32.HI R11, RZ, 0x1f, R6 ;  /* 0x0000001fff0b7819 */ /* 0x000fe20000011406 */
[----:B------:R-:W-:Y:S01]  /*1120*/  IMAD.IADD R13, R2, 0x1, -R13 ;  /* 0x00000001020d7824 */ /* 0x000fe200078e0a0d */
[C---:B------:R-:W-:Y:S01]  /*1130*/  LEA.HI R3, R0.reuse, R0, RZ, 0x1 ;  /* 0x0000000000037211 */ /* 0x040fe200078f08ff */
[----:B------:R-:W0:Y:S01]  /*1140*/  LDC.64 R14, c[0x0][0x2d8] ;  /* 0x0000b600ff0e7b82 */ /* 0x000e220000000a00 */
[----:B------:R-:W-:Y:S01]  /*1150*/  LEA.HI R11, R11, R4, RZ, 0x2 ;  /* 0x000000040b0b7211 */ /* 0x000fe200078f10ff */
[C---:B------:R-:W-:Y:S01]  /*1160*/  IMAD R8, R0.reuse, 0x800, R9 ;  /* 0x0000080000087824 */ /* 0x040fe200078e0209 */
[----:B--2---:R-:W-:Y:S01]  /*1170*/  LEA.HI R2, R5, R5, RZ, 0x1 ;  /* 0x0000000505027211 */ /* 0x004fe200078f08ff */
[----:B------:R-:W-:Y:S01]  /*1180*/  IMAD R6, R0, 0x40, R13 ;  /* 0x0000004000067824 */ /* 0x000fe200078e020d */
[----:B------:R-:W-:Y:S01]  /*1190*/  LOP3.LUT R3, R3, 0xfffffffe, RZ, 0xc0, !PT ;  /* 0xfffffffe03037812 */ /* 0x000fe200078ec0ff */
[----:B------:R-:W-:Y:S01]  /*11a0*/  IMAD.MOV.U32 R228, RZ, RZ, RZ ;  /* 0x000000ffffe47224 */ /* 0x000fe200078e00ff */
[----:B------:R-:W-:Y:S01]  /*11b0*/  LOP3.LUT R11, R11, 0xfffffc, RZ, 0xc0, !PT ;  /* 0x00fffffc0b0b7812 */ /* 0x000fe200078ec0ff */
[----:B------:R-:W-:Y:S01]  /*11c0*/  IMAD.MOV.U32 R19, RZ, RZ, RZ ;  /* 0x000000ffff137224 */ /* 0x000fe200078e00ff */
[----:B------:R-:W-:Y:S01]  /*11d0*/  LOP3.LUT R2, R2, 0xfffffffe, RZ, 0xc0, !PT ;  /* 0xfffffffe02027812 */ /* 0x000fe200078ec0ff */
[----:B------:R-:W-:Y:S01]  /*11e0*/  IMAD.IADD R3, R0, 0x1, -R3 ;  /* 0x0000000100037824 */ /* 0x000fe200078e0a03 */
[----:B------:R-:W-:Y:S01]  /*11f0*/  SHF.R.S32.HI R0, RZ, 0x1f, R9 ;  /* 0x0000001fff007819 */ /* 0x000fe20000011409 */
[----:B------:R-:W-:Y:S01]  /*1200*/  IMAD.IADD R11, R4, 0x1, -R11 ;  /* 0x00000001040b7824 */ /* 0x000fe200078e0a0b */
[----:B------:R-:W-:Y:S01]  /*1210*/  SEL R231, R233, RZ, !P1 ;  /* 0x000000ffe9e77207 */ /* 0x000fe20004800000 */
[----:B------:R-:W-:Y:S01]  /*1220*/  IMAD.IADD R4, R5, 0x1, -R2 ;  /* 0x0000000105047824 */ /* 0x000fe200078e0a02 */
[----:B------:R-:W-:Y:S01]  /*1230*/  LOP3.LUT R229, R21, 0x1, RZ, 0xfc, !PT ;  /* 0x0000000115e57812 */ /* 0x000fe200078efcff */
[----:B------:R-:W-:Y:S01]  /*1240*/  IMAD.SHL.U32 R2, R8, 0x4, RZ ;  /* 0x0000000408027824 */ /* 0x000fe200078e00ff */
[----:B-1----:R-:W-:Y:S01]  /*1250*/  USHF.R.S32.HI UR5, URZ, 0x1f, UR4 ;  /* 0x0000001f3f057899 */ /* 0x002fe20008011404 */
[----:B------:R-:W-:Y:S01]  /*1260*/  IMAD R13, R3, -0x8, R10 ;  /* 0xfffffff8030d7824 */ /* 0x000fe200078e020a */
[----:B------:R-:W-:Y:S01]  /*1270*/  LEA.HI R3, R0, R9, RZ, 0x2 ;  /* 0x0000000900037211 */ /* 0x000fe200078f10ff */
[----:B------:R-:W-:Y:S01]  /*1280*/  IMAD R11, R11, 0x10, R6 ;  /* 0x000000100b0b7824 */ /* 0x000fe200078e0206 */
[----:B------:R-:W-:-:S02]  /*1290*/  SHF.R.S32.HI R10, RZ, 0x1f, R2 ;  /* 0x0000001fff0a7819 */ /* 0x000fc40000011402 */
[----:B------:R-:W-:Y:S02]  /*12a0*/  CS2R R134, SRZ ;  /* 0x0000000000867805 */ /* 0x000fe4000001ff00 */
[----:B------:R-:W-:Y:S02]  /*12b0*/  IADD3 R2, P0, R2, R7, RZ ;  /* 0x0000000702027210 */ /* 0x000fe40007f1e0ff */
[----:B------:R-:W-:Y:S02]  /*12c0*/  CS2R R132, SRZ ;  /* 0x0000000000847805 */ /* 0x000fe4000001ff00 */
[--C-:B------:R-:W-:Y:S02]  /*12d0*/  SHF.R.S32.HI R5, RZ, 0x2, R3.reuse ;  /* 0x00000002ff057819 */ /* 0x100fe40000011403 */
[----:B------:R-:W-:Y:S02]  /*12e0*/  CS2R R130, SRZ ;  /* 0x0000000000827805 */ /* 0x000fe4000001ff00 */
[----:B------:R-:W-:-:S02]  /*12f0*/  SHF.R.S32.HI R6, RZ, 0x1f, R3 ;  /* 0x0000001fff067819 */ /* 0x000fc40000011403 */
[----:B------:R-:W-:Y:S02]  /*1300*/  CS2R R128, SRZ ;  /* 0x0000000000807805 */ /* 0x000fe4000001ff00 */
[----:B------:R-:W-:Y:S02]  /*1310*/  LOP3.LUT R8, R3, 0xfffffffc, RZ, 0xc0, !PT ;  /* 0xfffffffc03087812 */ /* 0x000fe400078ec0ff */
[----:B------:R-:W-:Y:S02]  /*1320*/  CS2R R126, SRZ ;  /* 0x00000000007e7805 */ /* 0x000fe4000001ff00 */
[----:B------:R-:W-:Y:S01]  /*1330*/  LEA.HI.X.SX32 R3, R7, R10, 0x1, P0 ;  /* 0x0000000a07037211 */ /* 0x000fe200000f0eff */
[----:B0-----:R-:W-:Y:S01]  /*1340*/  IMAD R10, R14, UR5, RZ ;  /* 0x000000050e0a7c24 */ /* 0x001fe2000f8e02ff */
[----:B------:R-:W-:Y:S01]  /*1350*/  LEA.HI R6, R6, R5, RZ, 0x3 ;  /* 0x0000000506067211 */ /* 0x000fe200078f18ff */
[----:B------:R-:W-:Y:S01]  /*1360*/  IMAD.IADD R8, R9, 0x1, -R8 ;  /* 0x0000000109087824 */ /* 0x000fe200078e0a08 */
[----:B------:R-:W-:Y:S01]  /*1370*/  SHF.R.S32.HI R7, RZ, 0x1f, R233 ;  /* 0x0000001fff077819 */ /* 0x000fe200000114e9 */
[----:B------:R-:W-:Y:S01]  /*1380*/  IMAD.WIDE.U32 R2, R14, UR4, R2 ;  /* 0x000000040e027c25 */ /* 0x000fe2000f8e0002 */
[----:B------:R-:W-:-:S02]  /*1390*/  LOP3.LUT R6, R6, 0xfffffff8, RZ, 0xc0, !PT ;  /* 0xfffffff806067812 */ /* 0x000fc400078ec0ff */
[----:B------:R-:W-:Y:S02]  /*13a0*/  CS2R R124, SRZ ;  /* 0x00000000007c7805 */ /* 0x000fe4000001ff00 */
[----:B------:R-:W-:Y:S01]  /*13b0*/  LEA.HI R0, R0, R9, RZ, 0x5 ;  /* 0x0000000900007211 */ /* 0x000fe200078f28ff */
[----:B------:R-:W-:Y:S01]  /*13c0*/  IMAD R9, R15, UR4, R10 ;  /* 0x000000040f097c24 */ /* 0x000fe2000f8e020a */
[----:B------:R-:W-:Y:S01]  /*13d0*/  SEL R7, R7, RZ, !P1 ;  /* 0x000000ff07077207 */ /* 0x000fe20004800000 */
[----:B------:R-:W-:Y:S01]  /*13e0*/  ULDC.64 UR4, c[0x0][0x2e0] ;  /* 0x0000b80000047ab9 */ /* 0x000fe20000000a00 */
[----:B------:R-:W-:Y:S01]  /*13f0*/  IMAD.IADD R5, R5, 0x1, -R6 ;  /* 0x0000000105057824 */ /* 0x000fe200078e0a06 */
[----:B------:R-:W-:Y:S01]  /*1400*/  SHF.R.S32.HI R232, RZ, 0x5, R0 ;  /* 0x00000005ffe87819 */ /* 0x000fe20000011400 */
[----:B------:R-:W-:Y:S01]  /*1410*/  IMAD.IADD R3, R3, 0x1, R9 ;  /* 0x0000000103037824 */ /* 0x000fe200078e0209 */
[----:B------:R-:W-:Y:S01]  /*1420*/  CS2R R122, SRZ ;  /* 0x00000000007a7805 */ /* 0x000fe2000001ff00 */
[----:B------:R-:W-:Y:S01]  /*1430*/  IMAD R6, R7, UR4, RZ ;  /* 0x0000000407067c24 */ /* 0x000fe2000f8e02ff */
[----:B------:R-:W-:Y:S01]  /*1440*/  CS2R R120, SRZ ;  /* 0x0000000000787805 */ /* 0x000fe2000001ff00 */
[----:B------:R-:W-:Y:S01]  /*1450*/  IMAD R232, R232, 0x10, R5 ;  /* 0x00000010e8e87824 */ /* 0x000fe200078e0205 */
[----:B------:R-:W-:Y:S01]  /*1460*/  CS2R R118, SRZ ;  /* 0x0000000000767805 */ /* 0x000fe2000001ff00 */
[C---:B------:R-:W-:Y:S01]  /*1470*/  IMAD R7, R231.reuse, UR5, R6 ;  /* 0x00000005e7077c24 */ /* 0x040fe2000f8e0206 */
[----:B------:R-:W-:Y:S01]  /*1480*/  CS2R R116, SRZ ;  /* 0x0000000000747805 */ /* 0x000fe2000001ff00 */
[----:B------:R-:W-:Y:S01]  /*1490*/  IMAD.WIDE.U32 R230, R231, UR4, R2 ;  /* 0x00000004e7e67c25 */ /* 0x000fe2000f8e0002 */
[----:B------:R-:W-:-:S02]  /*14a0*/  CS2R R114, SRZ ;  /* 0x0000000000727805 */ /* 0x000fc4000001ff00 */
[----:B------:R-:W-:Y:S02]  /*14b0*/  CS2R R112, SRZ ;  /* 0x0000000000707805 */ /* 0x000fe4000001ff00 */
[----:B------:R-:W-:Y:S01]  /*14c0*/  CS2R R110, SRZ ;  /* 0x00000000006e7805 */ /* 0x000fe2000001ff00 */
[----:B------:R-:W-:Y:S01]  /*14d0*/  IMAD.SHL.U32 R5, R11, 0x8, RZ ;  /* 0x000000080b057824 */ /* 0x000fe200078e00ff */
[----:B------:R-:W-:Y:S01]  /*14e0*/  CS2R R108, SRZ ;  /* 0x00000000006c7805 */ /* 0x000fe2000001ff00 */
[----:B------:R-:W-:Y:S01]  /*14f0*/  IMAD R0, R8, -0x2, R13 ;  /* 0xfffffffe08007824 */ /* 0x000fe200078e020d */
[----:B------:R-:W-:Y:S01]  /*1500*/  CS2R R106, SRZ ;  /* 0x00000000006a7805 */ /* 0x000fe2000001ff00 */
[----:B------:R-:W-:Y:S01]  /*1510*/  IMAD.MOV.U32 R3, RZ, RZ, RZ ;  /* 0x000000ffff037224 */ /* 0x000fe200078e00ff */
        /* <DEDUP_REMOVED lines=66> */
[----:B------:R-:W-:Y:S01]  /*1940*/  IMAD R2, R5, 0x2, R18 ;  /* 0x0000000205027824 */ /* 0x000fe200078e0212 */
[----:B------:R-:W-:Y:S01]  /*1950*/  ULDC UR61, c[0x0][0x75c] ;  /* 0x0001d700003d7ab9 */ /* 0x000fe20000000800 */
[----:B------:R-:W-:Y:S01]  /*1960*/  IMAD.IADD R234, R231, 0x1, R7 ;  /* 0x00000001e7ea7824 */ /* 0x000fe200078e0207 */
[----:B------:R-:W-:-:S06]  /*1970*/  ULDC UR60, c[0x0][0x744] ;  /* 0x0001d100003c7ab9 */ /* 0x000fcc0000000800 */
.L_x_134:
[----:B------:R-:W-:-:S13]  /*1980*/  ISETP.NE.AND P0, PT, R229, 0x3, PT ;  /* 0x00000003e500780c */ /* 0x000fda0003f05270 */
[----:B0-----:R-:W-:Y:S05]  /*1990*/  @!P0 BRA `(.L_x_124) ;  /* 0x0000000000048947 */ /* 0x001fea0003800000 */
[----:B------:R-:W-:Y:S01]  /*19a0*/  BPT.TRAP 0x1 ;  /* 0x000000040000795c */ /* 0x000fe20000300000 */
.L_x_124:
[----:B------:R-:W-:Y:S01]  /*19b0*/  IMAD R17, R3, 0x8, R18 ;  /* 0x0000000803117824 */ /* 0x000fe200078e0212 */
[----:B------:R-:W-:-:S04]  /*19c0*/  SHF.L.U32 R8, R228, 0x1f, RZ ;  /* 0x0000001fe4087819 */ /* 0x000fc800000006ff */
[----:B------:R0:W1:Y:S01]  /*19d0*/  SYNCS.PHASECHK.TRANS64.TRYWAIT P1, [R17+URZ+0x31610], R8 ;  /* 0x03161008110075a7 */ /* 0x000062000802017f */
[----:B------:R-:W-:Y:S05]  /*19e0*/  @!P0 BRA `(.L_x_125) ;  /* 0x0000000000048947 */ /* 0x000fea0003800000 */
[----:B------:R-:W-:Y:S01]  /*19f0*/  BPT.TRAP 0x1 ;  /* 0x000000040000795c */ /* 0x000fe20000300000 */
.L_x_125:
[----:B------:R-:W-:Y:S02]  /*1a00*/  VIADD R6, R18, 0x14100 ;  /* 0x0001410012067836 */ /* 0x000fe40000000000 */
[----:B------:R-:W-:-:S03]  /*1a10*/  IMAD R5, R4, 0x400, R18 ;  /* 0x0000040004057824 */ /* 0x000fc600078e0212 */
[----:B------:R-:W-:Y:S02]  /*1a20*/  SHF.R.U32.HI R6, RZ, 0x4, R6 ;  /* 0x00000004ff067819 */ /* 0x000fe40000011606 */
[----:B------:R-:W-:Y:S02]  /*1a30*/  SHF.R.U32.HI R7, RZ, 0x4, R5 ;  /* 0x00000004ff077819 */ /* 0x000fe40000011605 */
[----:B------:R-:W-:Y:S02]  /*1a40*/  LOP3.LUT R6, R6, 0x3fff, RZ, 0xc0, !PT ;  /* 0x00003fff06067812 */ /* 0x000fe400078ec0ff */
[----:B------:R-:W-:Y:S02]  /*1a50*/  LOP3.LUT R7, R7, 0x3fff, RZ, 0xc0, !PT ;  /* 0x00003fff07077812 */ /* 0x000fe400078ec0ff */
[----:B------:R-:W-:Y:S02]  /*1a60*/  LOP3.LUT R10, R6, 0x10000, RZ, 0xfc, !PT ;  /* 0x00010000060a7812 */ /* 0x000fe400078efcff */
[----:B------:R-:W-:Y:S01]  /*1a70*/  LOP3.LUT R6, R7, 0x10000, RZ, 0xfc, !PT ;  /* 0x0001000007067812 */ /* 0x000fe200078efcff */
[----:B-1----:R-:W-:Y:S06]  /*1a80*/  @P1 BRA `(.L_x_126) ;  /* 0x0000000000081947 */ /* 0x002fec0003800000 */
[----:B------:R-:W1:Y:S02]  /*1a90*/  SYNCS.PHASECHK.TRANS64.TRYWAIT P1, [R17+URZ+0x31610], R8 ;  /* 0x03161008110075a7 */ /* 0x000e64000802017f */
[----:B-1----:R-:W-:Y:S05]  /*1aa0*/  @!P1 BRA `(.L_x_127) ;  /* 0x000000d0008c9947 */ /* 0x002fea0003800000 */
.L_x_126:
[----:B------:R-:W-:Y:S01]  /*1ab0*/  IMAD R7, R3, 0x800, R10 ;  /* 0x0000080003077824 */ /* 0x000fe200078e020a */
[C---:B------:R-:W-:Y:S01]  /*1ac0*/  R2UR UR6, R6.reuse ;  /* 0x00000000060672ca */ /* 0x040fe200000e0000 */
[C---:B01----:R-:W-:Y:S01]  /*1ad0*/  VIADD R8, R6.reuse, 0x80 ;  /* 0x0000008006087836 */ /* 0x043fe20000000000 */
        /* <DEDUP_REMOVED lines=407> */
[----:B------:R-:W-:Y:S01]  /*3450*/  VIADD R8, R6, 0x806 ;  /* 0x0000080606087836 */ /* 0x000fe20000000000 */
[----:B------:R-:W-:Y:S01]  /*3460*/  UMOV UR7, 0x40000000 ;  /* 0x4000000000077882 */ /* 0x000fe20000000000 */
[----:B------:R-:W-:Y:S01]  /*3470*/  UMOV UR5, 0x40000040 ;  /* 0x4000004000057882 */ /* 0x000fe20000000000 */
[----:B------:R-:W-:Y:S01]  /*3480*/  R2UR UR9, R7 ;  /* 0x00000000070972ca */ /* 0x000fe200000e0000 */
[----:B------:R-:W-:Y:S01]  /*3490*/  IMAD R7, R3, 0x40, R232 ;  /* 0x0000004003077824 */ /* 0x000fe200078e02e8 */
[----:B------:R-:W-:Y:S01]  /*34a0*/  R2UR UR8, R8 ;  /* 0x00000000080872ca */ /* 0x000fe200000e0000 */
[----:B------:R-:W-:-:S02]  /*34b0*/  VIADD R8, R6, 0x906 ;  /* 0x0000090606087836 */ /* 0x000fc40000000000 */
[----:B------:R-:W-:Y:S02]  /*34c0*/  IMAD R7, R7, 0x4, R18 ;  /* 0x0000000407077824 */ /* 0x000fe400078e0212 */
[----:B------:R-:W-:Y:S01]  /*34d0*/  VIADD R6, R6, 0x986 ;  /* 0x0000098606067836 */ /* 0x000fe20000000000 */
[----:B------:R-:W-:Y:S02]  /*34e0*/  R2UR UR10, R8 ;  /* 0x00000000080a72ca */ /* 0x000fe400000e0000 */
[----:B------:R0:W1:Y:S02]  /*34f0*/  LDS R8, [R7+0x2c100] ;  /* 0x02c1000007087984 */ /* 0x0000640000000800 */
[----:B------:R-:W-:Y:S02]  /*3500*/  R2UR UR11, R6 ;  /* 0x00000000060b72ca */ /* 0x000fe400000e0000 */
[----:B------:R0:W2:Y:S01]  /*3510*/  LDS R9, [R7+0x2c120] ;  /* 0x02c1200007097984 */ /* 0x0000a20000000800 */
        /* <DEDUP_REMOVED lines=12> */
[----:B------:R-:W-:Y:S01]  /*35e0*/  HGMMA.64x8x16.F32.BF16 R40, gdesc[UR4], R40, gsb0 ;  /* 0x00000000042879f0 */ /* 0x000fe20008001828 */
[----:B0-----:R-:W-:Y:S05]  /*35f0*/  @!P0 BRA `(.L_x_128) ;  /* 0x0000000000048947 */ /* 0x001fea0003800000 */
[----:B------:R-:W-:Y:S01]  /*3600*/  BPT.TRAP 0x1 ;  /* 0x000000040000795c */ /* 0x000fe20000300000 */
.L_x_128:
[----:B------:R-:W-:-:S04]  /*3610*/  SHF.L.U32 R11, R19, 0x1f, RZ ;  /* 0x0000001f130b7819 */ /* 0x000fc800000006ff */
[----:B------:R0:W3:Y:S01]  /*3620*/  SYNCS.PHASECHK.TRANS64.TRYWAIT P1, [R18+URZ+0x31630], R11 ;  /* 0x0316300b120075a7 */ /* 0x0000e2000802017f */
[----:B------:R-:W-:Y:S05]  /*3630*/  @!P0 BRA `(.L_x_129) ;  /* 0x0000000000048947 */ /* 0x000fea0003800000 */
[----:B------:R-:W-:Y:S01]  /*3640*/  BPT.TRAP 0x1 ;  /* 0x000000040000795c */ /* 0x000fe20000300000 */
.L_x_129:
        /* <DEDUP_REMOVED lines=8> */
[----:B---3--:R-:W-:Y:S06]  /*36d0*/  @P1 BRA `(.L_x_130) ;  /* 0x0000000000081947 */ /* 0x008fec0003800000 */
[----:B------:R-:W3:Y:S02]  /*36e0*/  SYNCS.PHASECHK.TRANS64.TRYWAIT P1, [R18+URZ+0x31630], R11 ;  /* 0x0316300b120075a7 */ /* 0x000ee4000802017f */
[----:B---3--:R-:W-:Y:S05]  /*36f0*/  @!P1 BRA `(.L_x_131) ;  /* 0x000000b4008c9947 */ /* 0x008fea0003800000 */
.L_x_130:
[C---:B------:R-:W-:Y:S01]  /*3700*/  VIADD R10, R6.reuse, 0x80 ;  /* 0x00000080060a7836 */ /* 0x040fe20000000000 */
[----:B------:R-:W-:Y:S01]  /*3710*/  R2UR UR4, R7 ;  /* 0x00000000070472ca */ /* 0x000fe200000e0000 */
[C---:B0--3--:R-:W-:Y:S01]  /*3720*/  VIADD R11, R6.reuse, 0x100 ;  /* 0x00000100060b7836 */ /* 0x049fe20000000000 */
[----:B------:R-:W-:Y:S01]  /*3730*/  R2UR UR6, R6 ;  /* 0x00000000060672ca */ /* 0x000fe200000e0000 */
[----:B------:R-:W-:Y:S01]  /*3740*/  WARPGROUP.ARRIVE ;  /* 0x00000000000079c5 */ /* 0x000fe20000000000 */
[----:B------:R-:W-:Y:S01]  /*3750*/  R2UR UR8, R10 ;  /* 0x000000000a0872ca */ /* 0x000fe200000e0000 */
[C---:B------:R-:W-:Y:S01]  /*3760*/  VIADD R10, R6.reuse, 0x180 ;  /* 0x00000180060a7836 */ /* 0x040fe20000000000 */
[----:B------:R-:W-:Y:S01]  /*3770*/  R2UR UR9, R11 ;  /* 0x000000000b0972ca */ /* 0x000fe200000e0000 */
[----:B------:R-:W-:Y:S01]  /*3780*/  VIADD R11, R6, 0x200 ;  /* 0x00000200060b7836 */ /* 0x000fe20000000000 */
[----:B------:R-:W-:Y:S01]  /*3790*/  UMOV UR5, 0x40000040 ;  /* 0x4000004000057882 */ /* 0x000fe20000000000 */
[----:B------:R-:W-:Y:S01]  /*37a0*/  UMOV UR7, 0x40000000 ;  /* 0x4000000000077882 */ /* 0x000fe20000000000 */
[----:B------:R-:W-:Y:S01]  /*37b0*/  R2UR UR10, R10 ;  /* 0x000000000a0a72ca */ /* 0x000fe200000e0000 */
[----:B------:R-:W-:Y:S01]  /*37c0*/  VIADD R10, R6, 0x2 ;  /* 0x00000002060a7836 */ /* 0x000fe20000000000 */
[----:B------:R-:W-:Y:S01]  /*37d0*/  R2UR UR11, R11 ;  /* 0x000000000b0b72ca */ /* 0x000fe200000e0000 */
[----:B------:R-:W-:Y:S01]  /*37e0*/  UMOV UR57, 0x40000040 ;  /* 0x4000004000397882 */ /* 0x000fe20000000000 */
[C---:B------:R-:W-:Y:S01]  /*37f0*/  ISETP.GT.AND P1, PT, R0.reuse, RZ, PT ;  /* 0x000000ff0000720c */ /* 0x040fe20003f24270 */
[----:B------:R-:W-:Y:S01]  /*3800*/  HGMMA.64x8x16.F32.BF16 R44, gdesc[UR4], RZ, !UPT ;  /* 0x00000000042c79f0 */ /* 0x000fe2000c7018ff */
[----:B------:R-:W-:Y:S01]  /*3810*/  UMOV UR7, 0x40000000 ;  /* 0x4000000000077882 */ /* 0x000fe20000000000 */
[----:B------:R-:W-:Y:S01]  /*3820*/  UMOV UR6, UR8 ;  /* 0x0000000800067c82 */ /* 0x000fe20008000000 */
[C---:B------:R-:W-:Y:S01]  /*3830*/  ISETP.GT.AND P6, PT, R0.reuse, 0x10, PT ;  /* 0x000000100000780c */ /* 0x040fe20003fc4270 */
[----:B------:R-:W-:Y:S01]  /*3840*/  HGMMA.64x8x16.F32.BF16 R48, gdesc[UR4], RZ, !UPT ;  /* 0x00000000043079f0 */ /* 0x000fe2000c7018ff */
[----:B------:R-:W-:Y:S01]  /*3850*/  UMOV UR6, UR9 ;  /* 0x0000000900067c82 */ /* 0x000fe20008000000 */
[----:B------:R-:W-:Y:S01]  /*3860*/  UMOV UR7, 0x40000000 ;  /* 0x4000000000077882 */ /* 0x000fe20000000000 */
        /* <DEDUP_REMOVED lines=11> */
[C---:B------:R-:W-:Y:S01]  /*3920*/  VIADD R10, R7.reuse, 0x2 ;  /* 0x00000002070a7836 */ /* 0x040fe20000000000 */
[----:B------:R-:W-:Y:S01]  /*3930*/  UMOV UR7, 0x40000000 ;  /* 0x4000000000077882 */ /* 0x000fe20000000000 */
[----:B------:R-:W-:Y:S01]  /*3940*/  UMOV UR5, 0x40000040 ;  /* 0x4000004000057882 */ /* 0x000fe20000000000 */
[----:B------:R-:W-:Y:S01]  /*3950*/  ISETP.GT.AND P5, PT, R0, 0x31, PT ;  /* 0x000000310000780c */ /* 0x000fe20003fa4270 */
[----:B------:R-:W-:Y:S01]  /*3960*/  UMOV UR59, 0x40 ;  /* 0x00000040003b7882 */ /* 0x000fe20000000000 */
[----:B------:R-:W-:Y:S01]  /*3970*/  R2UR UR4, R10 ;  /* 0x000000000a0472ca */ /* 0x000fe200000e0000 */
[----:B------:R-:W-:Y:S01]  /*3980*/  VIADD R10, R6, 0x82 ;  /* 0x00000082060a7836 */ /* 0x000fe20000000000 */
[----:B------:R-:W-:Y:S01]  /*3990*/  UMOV UR13, UR57 ;  /* 0x00000039000d7c82 */ /* 0x000fe20008000000 */
[----:B------:R-:W-:Y:S01]  /*39a0*/  UMOV UR15, 0x40 ;  /* 0x00000040000f7882 */ /* 0x000fe20000000000 */
[----:B------:R-:W-:Y:S01]  /*39b0*/  UMOV UR17, UR57 ;  /* 0x0000003900117c82 */ /* 0x000fe20008000000 */
[----:B------:R-:W-:Y:S01]  /*39c0*/  UMOV UR19, 0x40 ;  /* 0x0000004000137882 */ /* 0x000fe20000000000 */
[----:B------:R-:W-:Y:S01]  /*39d0*/  R2UR UR8, R10 ;  /* 0x000000000a0872ca */ /* 0x000fe200000e0000 */
[----:B------:R-:W-:Y:S01]  /*39e0*/  VIADD R10, R6, 0x102 ;  /* 0x00000102060a7836 */ /* 0x000fe20000000000 */
[----:B------:R-:W-:Y:S01]  /*39f0*/  UMOV UR49, 0x40000040 ;  /* 0x4000004000317882 */ /* 0x000fe20000000000 */
[----:B------:R-:W-:Y:S01]  /*3a00*/  UMOV UR51, 0x40 ;  /* 0x0000004000337882 */ /* 0x000fe20000000000 */
[----:B------:R-:W-:Y:S01]  /*3a10*/  UMOV UR53, UR49 ;  /* 0x0000003100357c82 */ /* 0x000fe20008000000 */
[----:B------:R-:W-:Y:S01]  /*3a20*/  UMOV UR55, 0x40 ;  /* 0x0000004000377882 */ /* 0x000fe20000000000 */
[----:B------:R-:W-:Y:S01]  /*3a30*/  R2UR UR9, R10 ;  /* 0x000000000a0972ca */ /* 0x000fe200000e0000 */
[----:B------:R-:W-:Y:S01]  /*3a40*/  VIADD R10, R6, 0x182 ;  /* 0x00000182060a7836 */ /* 0x000fe20000000000 */
[----:B------:R-:W-:Y:S01]  /*3a50*/  UMOV UR45, UR49 ;  /* 0x00000031002d7c82 */ /* 0x000fe20008000000 */
[----:B------:R-:W-:Y:S01]  /*3a60*/  UMOV UR47, 0x40 ;  /* 0x00000040002f7882 */ /* 0x000fe20000000000 */
[----:B------:R-:W-:Y:S01]  /*3a70*/  UMOV UR29, 0x40000040 ;  /* 0x40000040001d7882 */ /* 0x000fe20000000000 */
        /* <DEDUP_REMOVED lines=8> */
[----:B------:R-:W-:Y:S01]  /*3b00*/  HGMMA.64x8x16.F32.BF16 R44, gdesc[UR4], R44 ;  /* 0x00000000042c79f0 */ /* 0x000fe2000870182c */
[----:B------:R-:W-:Y:S01]  /*3b10*/  UMOV UR6, UR8 ;  /* 0x0000000800067c82 */ /* 0x000fe20008000000 */
[----:B------:R-:W-:Y:S01]  /*3b20*/  UMOV UR7, 0x40000000 ;  /* 0x4000000000077882 */ /* 0x000fe20000000000 */
[----:B------:R-:W-:Y:S01]  /*3b30*/  VIADD R10, R6, 0x4 ;  /* 0x00000004060a7836 */ /* 0x000fe20000000000 */
        /* <DEDUP_REMOVED lines=15> */
[----:B------:R-:W-:Y:S01]  /*3c30*/  UMOV UR7, 0x40000000 ;  /* 0x4000000000077882 */ /* 0x000fe20000000000 */
[----:B------:R-:W-:Y:S01]  /*3c40*/  UMOV UR5, 0x40000040 ;  /* 0x4000004000057882 */ /* 0x000fe20000000000 */
[----:B------:R-:W-:Y:S01]  /*3c50*/  UMOV UR27, 0x40 ;  /* 0x00000040001b7882 */ /* 0x000fe20000000000 */
[----:B------:R-:W-:Y:S01]  /*3c60*/  UMOV UR23, 0x40 ;  /* 0x0000004000177882 */ /* 0x000fe20000000000 */
[----:B------:R-:W-:Y:S01]  /*3c70*/  R2UR UR4, R10 ;  /* 0x000000000a0472ca */ /* 0x000fe200000e0000 */
[----:B------:R-:W-:-:S05]  /*3c80*/  VIADD R10, R6, 0x84 ;  /* 0x00000084060a7836 */ /* 0x000fca0000000000 */
[----:B------:R-:W-:Y:S01]  /*3c90*/  R2UR UR8, R10 ;  /* 0x000000000a0872ca */ /* 0x000fe200000e0000 */
[----:B------:R-:W-:-:S05]  /*3ca0*/  VIADD R10, R6, 0x104 ;  /* 0x00000104060a7836 */ /* 0x000fca0000000000 */
[----:B------:R-:W-:Y:S01]  /*3cb0*/  R2UR UR9, R10 ;  /* 0x000000000a0972ca */ /* 0x000fe200000e0000 */
[----:B------:R-:W-:-:S05]  /*3cc0*/  VIADD R10, R6, 0x184 ;  /* 0x00000184060a7836 */ /* 0x000fca0000000000 */
[----:B------:R-:W-:Y:S01]  /*3cd0*/  R2UR UR10, R10 ;  /* 0x000000000a0a72ca */ /* 0x000fe200000e0000 */
[----:B------:R-:W-:-:S05]  /*3ce0*/  VIADD R10, R6, 0x204 ;  /* 0x00000204060a7836 */ /* 0x000fca0000000000 */
[----:B------:R-:W-:Y:S01]  /*3cf0*/  R2UR UR11, R10 ;  /* 0x000000000a0b72ca */ /* 0x000fe200000e0000 */
[----:B------:R-:W-:Y:S01]  /*3d00*/  HGMMA.64x8x16.F32.BF16 R44, gdesc[UR4], R44 ;  /* 0x00000000042c79f0 */ /* 0x000fe2000870182c */
[----:B------:R-:W-:Y:S01]  /*3d10*/  UMOV UR6, UR8 ;  /* 0x0000000800067c82 */ /* 0x000fe20008000000 */
[----:B------:R-:W-:Y:S01]  /*3d20*/  UMOV UR7, 0x40000000 ;  /* 0x4000000000077882 */ /* 0x000fe20000000000 */
        /* <DEDUP_REMOVED lines=13> */
[----:B------:R-:W-:Y:S01]  /*3e00*/  UMOV UR7, 0x40000000 ;  /* 0x4000000000077882 */ /* 0x000fe20000000000 */
[----:B------:R-:W-:-:S03]  /*3e10*/  UMOV UR5, 0x40000040 ;  /* 0x4000004000057882 */ /* 0x000fc60000000000 */
        /* <DEDUP_REMOVED lines=294> */
[C---:B------:R-:W-:Y:S01]  /*5080*/  VIADD R10, R7.reuse, 0x604 ;  /* 0x00000604070a7836 */ /* 0x040fe20000000000 */
[----:B------:R-:W-:Y:S01]  /*5090*/  UMOV UR7, 0x40000000 ;  /* 0x4000000000077882 */ /* 0x000fe20000000000 */
[----:B------:R-:W-:Y:S01]  /*50a0*/  UMOV UR5, 0x40000040 ;  /* 0x4000004000057882 */ /* 0x000fe20000000000 */
[----:B------:R-:W-:Y:S02]  /*50b0*/  VIADD R7, R7, 0x606 ;  /* 0x0000060607077836 */ /* 0x000fe40000000000 */
        /* <DEDUP_REMOVED lines=31> */
[C---:B------:R-:W-:Y:S02]  /*52b0*/  VIADD R7, R6.reuse, 0x906 ;  /* 0x0000090606077836 */ /* 0x040fe40000000000 */
[----:B------:R-:W-:-:S03]  /*52c0*/  VIADD R6, R6, 0x986 ;  /* 0x0000098606067836 */ /* 0x000fc60000000000 */
[----:B------:R-:W-:Y:S02]  /*52d0*/  R2UR UR10, R7 ;  /* 0x00000000070a72ca */ /* 0x000fe400000e0000 */
[----:B------:R-:W-:Y:S01]  /*52e0*/  R2UR UR11, R6 ;  /* 0x00000000060b72ca */ /* 0x000fe200000e0000 */
[----:B------:R-:W-:Y:S01]  /*52f0*/  HGMMA.64x8x16.F32.BF16 R44, gdesc[UR4], R44 ;  /* 0x00000000042c79f0 */ /* 0x000fe2000870182c */
[----:B------:R-:W-:Y:S01]  /*5300*/  UMOV UR6, UR8 ;  /* 0x0000000800067c82 */ /* 0x000fe20008000000 */
[----:B------:R-:W-:Y:S02]  /*5310*/  UMOV UR7, 0x40000000 ;  /* 0x4000000000077882 */ /* 0x000fe40000000000 */
[----:B------:R-:W-:Y:S01]  /*5320*/  HGMMA.64x8x16.F32.BF16 R48, gdesc[UR4], R48 ;  /* 0x00000000043079f0 */ /* 0x000fe20008701830 */
[----:B------:R-:W-:Y:S01]  /*5330*/  UMOV UR6, UR9 ;  /* 0x0000000900067c82 */ /* 0x000fe20008000000 */
[----:B------:R-:W-:Y:S01]  /*5340*/  UMOV UR7, 0x40000000 ;  /* 0x4000000000077882 */ /* 0x000fe20000000000 */
[----:B------:R-:W-:Y:S01]  /*5350*/  UMOV UR9, UR57 ;  /* 0x0000003900097c82 */ /* 0x000fe20008000000 */
[----:B------:R-:W-:Y:S02]  /*5360*/  HGMMA.64x8x16.F32.BF16 R52, gdesc[UR4], R52 ;  /* 0x00000000043479f0 */ /* 0x000fe40008701834 */
[----:B------:R-:W-:Y:S01]  /*5370*/  UMOV UR6, UR10 ;  /* 0x0000000a00067c82 */ /* 0x000fe20008000000 */
[----:B------:R-:W-:-:S02]  /*5380*/  UMOV UR7, 0x40000000 ;  /* 0x4000000000077882 */ /* 0x000fc40000000000 */
[----:B------:R-:W-:Y:S01]  /*5390*/  HGMMA.64x8x16.F32.BF16 R216, gdesc[UR4], R216 ;  /* 0x0000000004d879f0 */ /* 0x000fe200087018d8 */
[----:B------:R-:W-:Y:S01]  /*53a0*/  UMOV UR6, UR11 ;  /* 0x0000000b00067c82 */ /* 0x000fe20008000000 */
[----:B------:R-:W-:Y:S01]  /*53b0*/  UMOV UR7, 0x40000000 ;  /* 0x4000000000077882 */ /* 0x000fe20000000000 */
[----:B------:R-:W-:Y:S01]  /*53c0*/  UMOV UR11, 0x40 ;  /* 0x00000040000b7882 */ /* 0x000fe20000000000 */
[----:B------:R-:W-:Y:S03]  /*53d0*/  HGMMA.64x8x16.F32.BF16 R220, gdesc[UR4], R220, gsb0 ;  /* 0x0000000004dc79f0 */ /* 0x000fe600080018dc */
[----:B------:R-:W-:Y:S02]  /*53e0*/  WARPGROUP.DEPBAR.LE gsb0, 0x1 ;  /* 0x00008000000079c5 */ /* 0x000fe40000010100 */
[----:B------:R-:W-:Y:S01]  /*53f0*/  FMUL.FTZ R10, R24, UR61 ;  /* 0x0000003d180a7c20 */ /* 0x000fe20008410000 */
[----:B------:R-:W-:Y:S01]  /*5400*/  FMUL.FTZ R11, R26, UR61 ;  /* 0x0000003d1a0b7c20 */ /* 0x000fe20008410000 */
[----:B------:R-:W-:Y:S01]  /*5410*/  FMUL.FTZ R12, R25, UR61 ;  /* 0x0000003d190c7c20 */ /* 0x000fe20008410000 */
[----:B------:R-:W-:Y:S01]  /*5420*/  FMUL.FTZ R13, R27, UR61 ;  /* 0x0000003d1b0d7c20 */ /* 0x000fe20008410000 */
[----:B------:R-:W-:-:S02]  /*5430*/  IMAD R27, R232, 0x4, R18 ;  /* 0x00000004e81b7824 */ /* 0x000fc400078e0212 */
[----:B------:R-:W-:Y:S01]  /*5440*/  FMUL.FTZ R24, R28, UR61 ;  /* 0x0000003d1c187c20 */ /* 0x000fe20008410000 */
[----:B------:R-:W0:Y:S01]  /*5450*/  MUFU.TANH R10, R10 ;  /* 0x0000000a000a7308 */ /* 0x000e220000002400 */
[----:B------:R-:W-:Y:S01]  /*5460*/  FMUL.FTZ R25, R29, UR61 ;  /* 0x0000003d1d197c20 */ /* 0x000fe20008410000 */
[----:B------:R-:W-:Y:S01]  /*5470*/  FMUL.FTZ R28, R32, UR61 ;  /* 0x0000003d201c7c20 */ /* 0x000fe20008410000 */
[----:B------:R-:W3:Y:S01]  /*5480*/  LDS R15, [R27+0x2c300] ;  /* 0x02c300001b0f7984 */ /* 0x000ee20000000800 */
[----:B------:R-:W-:Y:S01]  /*5490*/  FMUL.FTZ R29, R35, UR61 ;  /* 0x0000003d231d7c20 */ /* 0x000fe20008410000 */
[----:B------:R-:W-:Y:S01]  /*54a0*/  FMUL.FTZ R26, R30, UR61 ;  /* 0x0000003d1e1a7c20 */ /* 0x000fe20008410000 */
[----:B------:R-:W-:Y:S01]  /*54b0*/  FMUL.FTZ R30, R36, UR61 ;  /* 0x0000003d241e7c20 */ /* 0x000fe20008410000 */
[----:B------:R4:W5:Y:S01]  /*54c0*/  LDS R14, [R27+0x2c320] ;  /* 0x02c320001b0e7984 */ /* 0x0009620000000800 */
[----:B------:R-:W2:Y:S01]  /*54d0*/  MUFU.TANH R11, R11 ;  /* 0x0000000b000b7308 */ /* 0x000ea20000002400 */
[----:B------:R-:W-:Y:S01]  /*54e0*/  FMUL.FTZ R36, R40, UR61 ;  /* 0x0000003d28247c20 */ /* 0x000fe20008410000 */
[----:B------:R-:W-:Y:S01]  /*54f0*/  FMUL.FTZ R32, R38, UR61 ;  /* 0x0000003d26207c20 */ /* 0x000fe20008410000 */
[----:B------:R-:W-:Y:S01]  /*5500*/  FMUL.FTZ R39, R39, UR61 ;  /* 0x0000003d27277c20 */ /* 0x000fe20008410000 */
[----:B------:R-:W-:Y:S01]  /*5510*/  FMUL.FTZ R40, R42, UR61 ;  /* 0x0000003d2a287c20 */ /* 0x000fe20008410000 */
[----:B----4-:R-:W-:-:S03]  /*5520*/  FMUL.FTZ R27, R31, UR61 ;  /* 0x0000003d1f1b7c20 */ /* 0x010fc60008410000 */
[----:B------:R-:W4:Y:S01]  /*5530*/  MUFU.TANH R12, R12 ;  /* 0x0000000c000c7308 */ /* 0x000f220000002400 */
[C---:B0-----:R-:W-:Y:S01]  /*5540*/  FSEL R7, R10.reuse, -INF , P1 ;  /* 0xff8000000a077808 */ /* 0x041fe20000800000 */
[----:B------:R-:W-:Y:S01]  /*5550*/  FFMA.FTZ R10, -R10, R10, 1 ;  /* 0x3f8000000a0a7423 */ /* 0x000fe2000001010a */
[----:B------:R-:W-:-:S03]  /*5560*/  FMUL.FTZ R31, R37, UR61 ;  /* 0x0000003d251f7c20 */ /* 0x000fc60008410000 */
[----:B-1----:R-:W-:Y:S02]  /*5570*/  FFMA.FTZ R23, R7, UR60, -R8 ;  /* 0x0000003c07177c23 */ /* 0x002fe40008010808 */
[----:B------:R-:W0:Y:S01]  /*5580*/  MUFU.TANH R13, R13 ;  /* 0x0000000d000d7308 */ /* 0x000e220000002400 */
[----:B--2---:R-:W-:Y:S02]  /*5590*/  FSEL R6, R11, -INF , P1 ;  /* 0xff8000000b067808 */ /* 0x004fe40000800000 */
[----:B------:R-:W-:-:S03]  /*55a0*/  ISETP.GT.AND P1, PT, R0, 0x1, PT ;  /* 0x000000010000780c */ /* 0x000fc60003f24270 */
[----:B------:R-:W-:Y:S02]  /*55b0*/  FFMA.FTZ R21, R6, UR60, -R9 ;  /* 0x0000003c06157c23 */ /* 0x000fe40008010809 */
[----:B------:R-:W-:Y:S01]  /*55c0*/  MUFU.EX2 R23, R23 ;  /* 0x0000001700177308 */ /* 0x000fe20000000800 */
[----:B----4-:R-:W-:Y:S01]  /*55d0*/  FSEL R7, R12, -INF , P1 ;  /* 0xff8000000c077808 */ /* 0x010fe20000800000 */
[----:B------:R-:W-:-:S04]  /*55e0*/  WARPGROUP.DEPBAR.LE gsb0, 0x0 ;  /* 0x00008000000079c5 */ /* 0x000fc80000010000 */
[----:B------:R-:W-:Y:S02]  /*55f0*/  FFMA.FTZ R22, R7, UR60, -R8 ;  /* 0x0000003c07167c23 */ /* 0x000fe40008010808 */
[----:B------:R-:W-:Y:S01]  /*5600*/  MUFU.EX2 R21, R21 ;  /* 0x0000001500157308 */ /* 0x000fe20000000800 */
[C---:B0-----:R-:W-:Y:S01]  /*5610*/  FSEL R6, R13.reuse, -INF , P1 ;  /* 0xff8000000d067808 */ /* 0x041fe20000800000 */
[----:B------:R-:W-:Y:S01]  /*5620*/  FFMA.FTZ R13, -R13, R13, 1 ;  /* 0x3f8000000d0d7423 */ /* 0x000fe2000001010d */
[--C-:B---3--:R-:W-:Y:S01]  /*5630*/  FADD.FTZ R44, R44, -R15.reuse ;  /* 0x8000000f2c2c7221 */ /* 0x108fe20000010000 */
[----:B------:R-:W-:Y:S01]  /*5640*/  ISETP.GT.AND P1, PT, R0, 0x11, PT ;  /* 0x000000110000780c */ /* 0x000fe20003f24270 */
[----:B------:R-:W-:Y:S01]  /*5650*/  FADD.FTZ R48, R48, -R15 ;  /* 0x8000000f30307221 */ /* 0x000fe20000010000 */
[----:B------:R-:W-:Y:S01]  /*5660*/  FFMA.FTZ R20, R6, UR60, -R9 ;  /* 0x0000003c06147c23 */ /* 0x000fe20008010809 */
[--C-:B-----5:R-:W-:Y:S01]  /*5670*/  FADD.FTZ R46, R46, -R14.reuse ;  /* 0x8000000e2e2e7221 */ /* 0x120fe20000010000 */
[----:B------:R-:W0:Y:S01]  /*5680*/  MUFU.EX2 R22, R22 ;  /* 0x0000001600167308 */ /* 0x000e220000000800 */
[--C-:B------:R-:W-:Y:S01]  /*5690*/  FADD.FTZ R47, R47, -R14.reuse ;  /* 0x8000000e2f2f7221 */ /* 0x100fe20000010000 */
[--C-:B------:R-:W-:Y:S01]  /*56a0*/  FADD.FTZ R45, R45, -R15.reuse ;  /* 0x8000000f2d2d7221 */ /* 0x100fe20000010000 */
[--C-:B------:R-:W-:Y:S01]  /*56b0*/  FADD.FTZ R49, R49, -R15.reuse ;  /* 0x8000000f31317221 */ /* 0x100fe20000010000 */
[--C-:B------:R-:W-:Y:S01]  /*56c0*/  FADD.FTZ R52, R52, -R15.reuse ;  /* 0x8000000f34347221 */ /* 0x100fe20000010000 */
[--C-:B------:R-:W-:Y:S01]  /*56d0*/  FADD.FTZ R53, R53, -R15.reuse ;  /* 0x8000000f35357221 */ /* 0x100fe20000010000 */
[--C-:B------:R-:W-:Y:S01]  /*56e0*/  FADD.FTZ R220, R220, -R15.reuse ;  /* 0x8000000fdcdc7221 */ /* 0x100fe20000010000 */
[--C-:B------:R-:W-:Y:S01]  /*56f0*/  FADD.FTZ R216, R216, -R15.reuse ;  /* 0x8000000fd8d87221 */ /* 0x100fe20000010000 */
[----:B------:R-:W1:Y:S01]  /*5700*/  MUFU.EX2 R20, R20 ;  /* 0x0000001400147308 */ /* 0x000e620000000800 */
[--C-:B------:R-:W-:Y:S01]  /*5710*/  FADD.FTZ R217, R217, -R15.reuse ;  /* 0x8000000fd9d97221 */ /* 0x100fe20000010000 */
[----:B------:R-:W-:Y:S01]  /*5720*/  FADD.FTZ R15, R221, -R15 ;  /* 0x8000000fdd0f7221 */ /* 0x000fe20000010000 */
[--C-:B------:R-:W-:Y:S01]  /*5730*/  FADD.FTZ R50, R50, -R14.reuse ;  /* 0x8000000e32327221 */ /* 0x100fe20000010000 */
[--C-:B------:R-:W-:Y:S01]  /*5740*/  FADD.FTZ R54, R54, -R14.reuse ;  /* 0x8000000e36367221 */ /* 0x100fe20000010000 */
[--C-:B------:R-:W-:Y:S01]  /*5750*/  FADD.FTZ R51, R51, -R14.reuse ;  /* 0x8000000e33337221 */ /* 0x100fe20000010000 */
[--C-:B------:R-:W-:Y:S01]  /*5760*/  FADD.FTZ R55, R55, -R14.reuse ;  /* 0x8000000e37377221 */ /* 0x100fe20000010000 */
[--C-:B------:R-:W-:Y:S01]  /*5770*/  FADD.FTZ R218, R218, -R14.reuse ;  /* 0x8000000edada7221 */ /* 0x100fe20000010000 */
[----:B------:R-:W2:Y:S01]  /*5780*/  MUFU.TANH R24, R24 ;  /* 0x0000001800187308 */ /* 0x000ea20000002400 */
[C---:B0-----:R-:W-:Y:S01]  /*5790*/  F2FP.BF16.F32.PACK_AB R6, R22.reuse, R23 ;  /* 0x000000171606723e */ /* 0x041fe200000010ff */
[----:B------:R-:W-:Y:S01]  /*57a0*/  FMUL.FTZ R38, R22, R45 ;  /* 0x0000002d16267220 */ /* 0x000fe20000410000 */
[--C-:B------:R-:W-:Y:S01]  /*57b0*/  FADD.FTZ R219, R219, -R14.reuse ;  /* 0x8000000edbdb7221 */ /* 0x100fe20000010000 */
[--C-:B------:R-:W-:Y:S01]  /*57c0*/  FADD.FTZ R222, R222, -R14.reuse ;  /* 0x8000000edede7221 */ /* 0x100fe20000010000 */
[----:B------:R-:W-:-:S03]  /*57d0*/  FADD.FTZ R14, R223, -R14 ;  /* 0x8000000edf0e7221 */ /* 0x000fc60000010000 */
[----:B------:R-:W0:Y:S01]  /*57e0*/  MUFU.TANH R25, R25 ;  /* 0x0000001900197308 */ /* 0x000e220000002400 */
[----:B-1----:R-:W-:Y:S01]  /*57f0*/  F2FP.BF16.F32.PACK_AB R7, R20, R21 ;  /* 0x000000151407723e */ /* 0x002fe200000010ff */
[----:B------:R-:W-:Y:S06]  /*5800*/  BAR.SYNC.DEFER_BLOCKING 0x9, 0x100 ;  /* 0x0244000000007b1d */ /* 0x000fec0000010000 */
[----:B------:R-:W1:Y:S08]  /*5810*/  MUFU.TANH R28, R28 ;  /* 0x0000001c001c7308 */ /* 0x000e700000002400 */
[----:B------:R-:W-:Y:S08]  /*5820*/  MUFU.TANH R30, R30 ;  /* 0x0000001e001e7308 */ /* 0x000ff00000002400 */
[----:B------:R-:W-:Y:S01]  /*5830*/  MUFU.TANH R31, R31 ;  /* 0x0000001f001f7308 */ /* 0x000fe20000002400 */
[----:B------:R3:W-:Y:S07]  /*5840*/  STSM.16.M88.2 [R2+0x2c500], R6 ;  /* 0x02c5000602007844 */ /* 0x0007ee0000000100 */
[----:B------:R-:W4:Y:S01]  /*5850*/  MUFU.TANH R26, R26 ;  /* 0x0000001a001a7308 */ /* 0x000f220000002400 */
[----:B---3--:R-:W-:Y:S01]  /*5860*/  FMUL.FTZ R6, R33, UR61 ;  /* 0x0000003d21067c20 */ /* 0x008fe20008410000 */
[----:B------:R-:W-:Y:S01]  /*5870*/  FMUL.FTZ R33, R23, R44 ;  /* 0x0000002c17217220 */ /* 0x000fe20000410000 */
[----:B------:R-:W-:Y:S01]  /*5880*/  FMUL.FTZ R23, R21, R46 ;  /* 0x0000002e15177220 */ /* 0x000fe20000410000 */
[----:B--2---:R-:W-:Y:S01]  /*5890*/  FSEL R21, R24, -INF , P6 ;  /* 0xff80000018157808 */ /* 0x004fe20003000000 */
[----:B------:R-:W-:Y:S01]  /*58a0*/  FMUL.FTZ R7, R34, UR61 ;  /* 0x0000003d22077c20 */ /* 0x000fe20008410000 */
[----:B------:R-:W-:-:S02]  /*58b0*/  FMUL.FTZ R34, R20, R47 ;  /* 0x0000002f14227220 */ /* 0x000fc40000410000 */
[----:B------:R-:W-:Y:S01]  /*58c0*/  MUFU.TANH R6, R6 ;  /* 0x0000000600067308 */ /* 0x000fe20000002400 */
[----:B------:R-:W-:Y:S01]  /*58d0*/  FMUL.FTZ R10, R10, R33 ;  /* 0x000000210a0a7220 */ /* 0x000fe20000410000 */
[--C-:B------:R-:W-:Y:S01]  /*58e0*/  FFMA.FTZ R35, R21, UR60, -R8.reuse ;  /* 0x0000003c15237c23 */ /* 0x100fe20008010808 */
[----:B0-----:R-:W-:Y:S01]  /*58f0*/  FSEL R21, R25, -INF , P1 ;  /* 0xff80000019157808 */ /* 0x001fe20000800000 */
[----:B------:R-:W-:Y:S01]  /*5900*/  FMUL.FTZ R44, R41, UR61 ;  /* 0x0000003d292c7c20 */ /* 0x000fe20008410000 */
[----:B-1----:R-:W-:Y:S01]  /*5910*/  FSEL R33, R28, -INF , P2 ;  /* 0xff8000001c217808 */ /* 0x002fe20001000000 */
[----:B------:R-:W-:Y:S01]  /*5920*/  FFMA.FTZ R25, -R25, R25, 1 ;  /* 0x3f80000019197423 */ /* 0x000fe20000010119 */
[----:B----4-:R-:W-:Y:S01]  /*5930*/  FSEL R46, R26, -INF , P6 ;  /* 0xff8000001a2e7808 */ /* 0x010fe20003000000 */
[----:B------:R-:W0:Y:S01]  /*5940*/  MUFU.EX2 R35, R35 ;  /* 0x0000002300237308 */ /* 0x000e220000000800 */
[--C-:B------:R-:W-:Y:S01]  /*5950*/  FFMA.FTZ R20, R21, UR60, -R8.reuse ;  /* 0x0000003c15147c23 */ /* 0x100fe20008010808 */
[----:B------:R-:W-:Y:S01]  /*5960*/  FFMA.FTZ R33, R33, UR60, -R8 ;  /* 0x0000003c21217c23 */ /* 0x000fe20008010808 */
[----:B------:R-:W-:Y:S01]  /*5970*/  FFMA.FTZ R21, -R12, R12, 1 ;  /* 0x3f8000000c157423 */ /* 0x000fe2000001010c */
[----:B------:R-:W-:Y:S01]  /*5980*/  FFMA.FTZ R12, -R24, R24, 1 ;  /* 0x3f800000180c7423 */ /* 0x000fe20000010118 */
[----:B------:R-:W-:Y:S01]  /*5990*/  ISETP.GT.AND P6, PT, R0, 0x40, PT ;  /* 0x000000400000780c */ /* 0x000fe20003fc4270 */
[----:B------:R-:W-:Y:S01]  /*59a0*/  FMUL.FTZ R34, R13, R34 ;  /* 0x000000220d227220 */ /* 0x000fe20000410000 */
[----:B------:R-:W-:Y:S01]  /*59b0*/  FMUL.FTZ R21, R21, R38 ;  /* 0x0000002615157220 */ /* 0x000fe20000410000 */
[----:B------:R-:W1:Y:S08]  /*59c0*/  MUFU.EX2 R20, R20 ;  /* 0x0000001400147308 */ /* 0x000e700000000800 */
[----:B------:R-:W2:Y:S01]  /*59d0*/  MUFU.TANH R27, R27 ;  /* 0x0000001b001b7308 */ /* 0x000ea20000002400 */
[----:B0-----:R-:W-:-:S04]  /*59e0*/  FMUL.FTZ R37, R35, R48 ;  /* 0x0000003023257220 */ /* 0x001fc80000410000 */
[----:B------:R-:W-:Y:S01]  /*59f0*/  FMUL.FTZ R12, R12, R37 ;  /* 0x000000250c0c7220 */ /* 0x000fe20000410000 */
[----:B------:R-:W-:Y:S02]  /*5a00*/  FSEL R37, R6, -INF , P3 ;  /* 0xff80000006257808 */ /* 0x000fe40001800000 */
[----:B------:R-:W-:Y:S01]  /*5a10*/  MUFU.EX2 R33, R33 ;  /* 0x0000002100217308 */ /* 0x000fe20000000800 */
[----:B-1----:R-:W-:Y:S02]  /*5a20*/  FMUL.FTZ R24, R20, R49 ;  /* 0x0000003114187220 */ /* 0x002fe40000410000 */
[--C-:B------:R-:W-:Y:S01]  /*5a30*/  FFMA.FTZ R38, R37, UR60, -R8.reuse ;  /* 0x0000003c25267c23 */ /* 0x100fe20008010808 */
[----:B------:R-:W-:Y:S01]  /*5a40*/  FSEL R37, R30, -INF , P4 ;  /* 0xff8000001e257808 */ /* 0x000fe20002000000 */
[----:B------:R-:W-:Y:S01]  /*5a50*/  FMUL.FTZ R25, R25, R24 ;  /* 0x0000001819197220 */ /* 0x000fe20000410000 */
[----:B------:R-:W-:Y:S02]  /*5a60*/  FFMA.FTZ R24, -R28, R28, 1 ;  /* 0x3f8000001c187423 */ /* 0x000fe4000001011c */
[----:B------:R-:W0:Y:S01]  /*5a70*/  MUFU.TANH R36, R36 ;  /* 0x0000002400247308 */ /* 0x000e220000002400 */
[----:B------:R-:W-:Y:S01]  /*5a80*/  FFMA.FTZ R41, R37, UR60, -R8 ;  /* 0x0000003c25297c23 */ /* 0x000fe20008010808 */
[C---:B------:R-:W-:Y:S01]  /*5a90*/  FSEL R37, R31.reuse, -INF , P5 ;  /* 0xff8000001f257808 */ /* 0x040fe20002800000 */
[----:B------:R-:W-:Y:S01]  /*5aa0*/  FFMA.FTZ R31, -R31, R31, 1 ;  /* 0x3f8000001f1f7423 */ /* 0x000fe2000001011f */
[----:B--2---:R-:W-:-:S02]  /*5ab0*/  FSEL R42, R27, -INF , P1 ;  /* 0xff8000001b2a7808 */ /* 0x004fc40000800000 */
[----:B------:R-:W-:Y:S01]  /*5ac0*/  ISETP.GT.AND P1, PT, R0, 0x41, PT ;  /* 0x000000410000780c */ /* 0x000fe20003f24270 */
[----:B------:R-:W-:Y:S01]  /*5ad0*/  FFMA.FTZ R28, R37, UR60, -R8 ;  /* 0x0000003c251c7c23 */ /* 0x000fe20008010808 */
[----:B------:R-:W1:Y:S01]  /*5ae0*/  MUFU.TANH R44, R44 ;  /* 0x0000002c002c7308 */ /* 0x000e620000002400 */
[----:B------:R-:W-:-:S07]  /*5af0*/  FFMA.FTZ R42, R42, UR60, -R9 ;  /* 0x0000003c2a2a7c23 */ /* 0x000fce0008010809 */
[----:B------:R2:W-:Y:S01]  /*5b00*/  MUFU.TANH R22, R39 ;  /* 0x0000002700167308 */ /* 0x0005e20000002400 */
[C---:B0-----:R-:W-:Y:S01]  /*5b10*/  FSEL R37, R36.reuse, -INF , P6 ;  /* 0xff80000024257808 */ /* 0x041fe20003000000 */
[----:B------:R-:W-:-:S04]  /*5b20*/  FFMA.FTZ R36, -R36, R36, 1 ;  /* 0x3f80000024247423 */ /* 0x000fc80000010124 */
[----:B------:R-:W-:Y:S01]  /*5b30*/  FFMA.FTZ R45, R37, UR60, -R8 ;  /* 0x0000003c252d7c23 */ /* 0x000fe20008010808 */
[----:B------:R-:W-:Y:S01]  /*5b40*/  FFMA.FTZ R37, -R6, R6, 1 ;  /* 0x3f80000006257423 */ /* 0x000fe20000010106 */
[----:B------:R-:W0:Y:S01]  /*5b50*/  MUFU.EX2 R38, R38 ;  /* 0x0000002600267308 */ /* 0x000e220000000800 */
[----:B--2---:R-:W-:-:S04]  /*5b60*/  FMUL.FTZ R39, R33, R52 ;  /* 0x0000003421277220 */ /* 0x004fc80000410000 */
[----:B------:R-:W-:Y:S01]  /*5b70*/  FMUL.FTZ R24, R24, R39 ;  /* 0x0000002718187220 */ /* 0x000fe20000410000 */
[----:B-1----:R-:W-:Y:S02]  /*5b80*/  FSEL R39, R44, -INF , P1 ;  /* 0xff8000002c277808 */ /* 0x002fe40000800000 */
[----:B------:R-:W1:Y:S03]  /*5b90*/  MUFU.TANH R7, R7 ;  /* 0x0000000700077308 */ /* 0x000e660000002400 */
[----:B------:R-:W-:Y:S01]  /*5ba0*/  FFMA.FTZ R47, R39, UR60, -R8 ;  /* 0x0000003c272f7c23 */ /* 0x000fe20008010808 */
[----:B------:R-:W-:-:S04]  /*5bb0*/  FFMA.FTZ R8, -R30, R30, 1 ;  /* 0x3f8000001e087423 */ /* 0x000fc8000001011e */
[----:B------:R2:W3:Y:S01]  /*5bc0*/  MUFU.EX2 R39, R45 ;  /* 0x0000002d00277308 */ /* 0x0004e20000000800 */
[----:B0-----:R-:W-:-:S04]  /*5bd0*/  FMUL.FTZ R6, R38, R53 ;  /* 0x0000003526067220 */ /* 0x001fc80000410000 */
[----:B------:R-:W-:Y:S01]  /*5be0*/  FMUL.FTZ R37, R37, R6 ;  /* 0x0000000625257220 */ /* 0x000fe20000410000 */
[----:B------:R-:W-:Y:S02]  /*5bf0*/  FMUL.FTZ R6, R43, UR61 ;  /* 0x0000003d2b067c20 */ /* 0x000fe40008410000 */
[----:B------:R-:W0:Y:S01]  /*5c00*/  MUFU.EX2 R30, R47 ;  /* 0x0000002f001e7308 */ /* 0x000e220000000800 */
[----:B--2---:R-:W-:Y:S01]  /*5c10*/  FFMA.FTZ R45, R46, UR60, -R9 ;  /* 0x0000003c2e2d7c23 */ /* 0x004fe20008010809 */
[----:B-1----:R-:W-:Y:S02]  /*5c20*/  FSEL R46, R7, -INF , P2 ;  /* 0xff800000072e7808 */ /* 0x002fe40001000000 */
[----:B------:R-:W-:-:S04]  /*5c30*/  F2FP.BF16.F32.PACK_AB R24, R37, R24 ;  /* 0x000000182518723e */ /* 0x000fc800000010ff */
[----:B------:R-:W1:Y:S01]  /*5c40*/  MUFU.TANH R29, R29 ;  /* 0x0000001d001d7308 */ /* 0x000e620000002400 */
[----:B---3--:R-:W-:-:S04]  /*5c50*/  FMUL.FTZ R43, R39, R220 ;  /* 0x000000dc272b7220 */ /* 0x008fc80000410000 */
[----:B------:R-:W-:Y:S01]  /*5c60*/  FMUL.FTZ R36, R36, R43 ;  /* 0x0000002b24247220 */ /* 0x000fe20000410000 */
[----:B------:R-:W-:Y:S02]  /*5c70*/  FFMA.FTZ R43, -R44, R44, 1 ;  /* 0x3f8000002c2b7423 */ /* 0x000fe4000001012c */
[----:B------:R-:W2:Y:S01]  /*5c80*/  MUFU.TANH R32, R32 ;  /* 0x0000002000207308 */ /* 0x000ea20000002400 */
[----:B0-----:R-:W-:Y:S01]  /*5c90*/  FMUL.FTZ R44, R30, R15 ;  /* 0x0000000f1e2c7220 */ /* 0x001fe20000410000 */
[----:B------:R-:W-:-:S03]  /*5ca0*/  FFMA.FTZ R15, R46, UR60, -R9 ;  /* 0x0000003c2e0f7c23 */ /* 0x000fc60008010809 */
[----:B------:R-:W-:Y:S01]  /*5cb0*/  FMUL.FTZ R43, R43, R44 ;  /* 0x0000002c2b2b7220 */ /* 0x000fe20000410000 */
[----:B------:R-:W-:Y:S01]  /*5cc0*/  FFMA.FTZ R44, -R11, R11, 1 ;  /* 0x3f8000000b2c7423 */ /* 0x000fe2000001010b */
[----:B------:R-:W-:Y:S01]  /*5cd0*/  FFMA.FTZ R11, -R26, R26, 1 ;  /* 0x3f8000001a0b7423 */ /* 0x000fe2000001011a */
[----:B------:R-:W0:Y:S01]  /*5ce0*/  MUFU.EX2 R45, R45 ;  /* 0x0000002d002d7308 */ /* 0x000e220000000800 */
[----:B-1----:R-:W-:Y:S01]  /*5cf0*/  FSEL R46, R29, -INF , P3 ;  /* 0xff8000001d2e7808 */ /* 0x002fe20001800000 */
[----:B------:R-:W-:Y:S01]  /*5d00*/  FMUL.FTZ R23, R44, R23 ;  /* 0x000000172c177220 */ /* 0x000fe20000410000 */
[----:B------:R-:W-:Y:S01]  /*5d10*/  FFMA.FTZ R44, -R27, R27, 1 ;  /* 0x3f8000001b2c7423 */ /* 0x000fe2000001011b */
[----:B------:R-:W-:Y:S02]  /*5d20*/  F2FP.BF16.F32.PACK_AB R36, R43, R36 ;  /* 0x000000242b24723e */ /* 0x000fe400000010ff */
[----:B------:R-:W-:Y:S02]  /*5d30*/  FFMA.FTZ R13, R46, UR60, -R9 ;  /* 0x0000003c2e0d7c23 */ /* 0x000fe40008010809 */
[----:B------:R-:W1:Y:S01]  /*5d40*/  MUFU.TANH R40, R40 ;  /* 0x0000002800287308 */ /* 0x000e620000002400 */
[C---:B--2---:R-:W-:Y:S01]  /*5d50*/  FSEL R46, R32.reuse, -INF , P4 ;  /* 0xff800000202e7808 */ /* 0x044fe20002000000 */
[----:B------:R-:W-:-:S04]  /*5d60*/  FFMA.FTZ R32, -R32, R32, 1 ;  /* 0x3f80000020207423 */ /* 0x000fc80000010120 */
[----:B------:R-:W-:Y:S01]  /*5d70*/  FFMA.FTZ R27, R46, UR60, -R9 ;  /* 0x0000003c2e1b7c23 */ /* 0x000fe20008010809 */
[----:B------:R-:W-:Y:S01]  /*5d80*/  VIADD R46, R18, 0x2c500 ;  /* 0x0002c500122e7836 */ /* 0x000fe20000000000 */
[----:B------:R-:W2:Y:S01]  /*5d90*/  MUFU.EX2 R41, R41 ;  /* 0x0000002900297308 */ /* 0x000ea20000000800 */
[----:B0-----:R-:W-:-:S03]  /*5da0*/  FMUL.FTZ R50, R45, R50 ;  /* 0x000000322d327220 */ /* 0x001fc60000410000 */
[----:B------:R-:W-:Y:S01]  /*5db0*/  SHF.R.U32.HI R47, RZ, 0x4, R46 ;  /* 0x00000004ff2f7819 */ /* 0x000fe2000001162e */
[----:B------:R-:W-:Y:S01]  /*5dc0*/  FMUL.FTZ R11, R11, R50 ;  /* 0x000000320b0b7220 */ /* 0x000fe20000410000 */
[----:B------:R-:W-:Y:S02]  /*5dd0*/  FFMA.FTZ R46, -R7, R7, 1 ;  /* 0x3f800000072e7423 */ /* 0x000fe40000010107 */
[----:B------:R-:W-:Y:S01]  /*5de0*/  MUFU.TANH R6, R6 ;  /* 0x0000000600067308 */ /* 0x000fe20000002400 */
[C---:B-1----:R-:W-:Y:S01]  /*5df0*/  FSEL R50, R40.reuse, -INF , P6 ;  /* 0xff80000028327808 */ /* 0x042fe20003000000 */
[----:B------:R-:W-:-:S06]  /*5e00*/  FFMA.FTZ R40, -R40, R40, 1 ;  /* 0x3f80000028287423 */ /* 0x000fcc0000010128 */
[----:B------:R-:W0:Y:S01]  /*5e10*/  MUFU.EX2 R28, R28 ;  /* 0x0000001c001c7308 */ /* 0x000e220000000800 */
[----:B--2---:R-:W-:-:S04]  /*5e20*/  FMUL.FTZ R49, R41, R216 ;  /* 0x000000d829317220 */ /* 0x004fc80000410000 */
[----:B------:R-:W-:-:S03]  /*5e30*/  FMUL.FTZ R8, R8, R49 ;  /* 0x0000003108087220 */ /* 0x000fc60000410000 */
[----:B------:R-:W1:Y:S08]  /*5e40*/  MUFU.EX2 R15, R15 ;  /* 0x0000000f000f7308 */ /* 0x000e700000000800 */
[----:B------:R2:W3:Y:S01]  /*5e50*/  MUFU.EX2 R26, R13 ;  /* 0x0000000d001a7308 */ /* 0x0004e20000000800 */
[C---:B0-----:R-:W-:Y:S01]  /*5e60*/  FMUL.FTZ R48, R28.reuse, R217 ;  /* 0x000000d91c307220 */ /* 0x041fe20000410000 */
[----:B------:R-:W-:-:S03]  /*5e70*/  F2FP.BF16.F32.PACK_AB R28, R28, R41 ;  /* 0x000000291c1c723e */ /* 0x000fc600000010ff */
[----:B------:R-:W-:Y:S01]  /*5e80*/  FMUL.FTZ R31, R31, R48 ;  /* 0x000000301f1f7220 */ /* 0x000fe20000410000 */
[C---:B------:R-:W-:Y:S01]  /*5e90*/  FSEL R48, R22.reuse, -INF , P5 ;  /* 0xff80000016307808 */ /* 0x040fe20002800000 */
[----:B------:R-:W-:Y:S01]  /*5ea0*/  FFMA.FTZ R22, -R22, R22, 1 ;  /* 0x3f80000016167423 */ /* 0x000fe20000010116 */
[----:B------:R-:W0:Y:S01]  /*5eb0*/  MUFU.EX2 R42, R42 ;  /* 0x0000002a002a7308 */ /* 0x000e220000000800 */
[----:B--2---:R-:W-:Y:S01]  /*5ec0*/  LOP3.LUT R13, R47, 0x3fff, RZ, 0xc0, !PT ;  /* 0x00003fff2f0d7812 */ /* 0x004fe200078ec0ff */
[--C-:B------:R-:W-:Y:S01]  /*5ed0*/  FFMA.FTZ R47, R50, UR60, -R9.reuse ;  /* 0x0000003c322f7c23 */ /* 0x100fe20008010809 */
[----:B------:R-:W-:Y:S01]  /*5ee0*/  FSEL R50, R6, -INF , P1 ;  /* 0xff80000006327808 */ /* 0x000fe20000800000 */
[----:B-1----:R-:W-:Y:S01]  /*5ef0*/  FMUL.FTZ R7, R15, R54 ;  /* 0x000000360f077220 */ /* 0x002fe20000410000 */
[----:B------:R-:W-:Y:S01]  /*5f00*/  LOP3.LUT R13, R13, 0x80000, RZ, 0xfc, !PT ;  /* 0x000800000d0d7812 */ /* 0x000fe200078efcff */
[--C-:B------:R-:W-:Y:S01]  /*5f10*/  FFMA.FTZ R48, R48, UR60, -R9.reuse ;  /* 0x0000003c30307c23 */ /* 0x100fe20008010809 */
[----:B------:R-:W-:Y:S01]  /*5f20*/  FFMA.FTZ R6, -R6, R6, 1 ;  /* 0x3f80000006067423 */ /* 0x000fe20000010106 */
[----:B------:R-:W-:Y:S01]  /*5f30*/  FFMA.FTZ R49, R50, UR60, -R9 ;  /* 0x0000003c32317c23 */ /* 0x000fe20008010809 */
[----:B------:R-:W1:Y:S01]  /*5f40*/  MUFU.EX2 R27, R27 ;  /* 0x0000001b001b7308 */ /* 0x000e620000000800 */
[----:B------:R-:W-:Y:S01]  /*5f50*/  FMUL.FTZ R46, R46, R7 ;  /* 0x000000072e2e7220 */ /* 0x000fe20000410000 */
[----:B------:R-:W-:-:S02]  /*5f60*/  VIADD R7, R13, 0x80 ;  /* 0x000000800d077836 */ /* 0x000fc40000000000 */
[----:B------:R-:W-:Y:S01]  /*5f70*/  FFMA.FTZ R9, -R29, R29, 1 ;  /* 0x3f8000001d097423 */ /* 0x000fe2000001011d */
[----:B------:R-:W-:Y:S01]  /*5f80*/  VIADD R29, R13, 0x180 ;  /* 0x000001800d1d7836 */ /* 0x000fe20000000000 */
[C---:B---3--:R-:W-:Y:S01]  /*5f90*/  F2FP.BF16.F32.PACK_AB R15, R26.reuse, R15 ;  /* 0x0000000f1a0f723e */ /* 0x048fe200000010ff */
[----:B------:R-:W-:Y:S01]  /*5fa0*/  FMUL.FTZ R50, R26, R55 ;  /* 0x000000371a327220 */ /* 0x000fe20000410000 */
[----:B------:R-:W-:Y:S01]  /*5fb0*/  R2UR UR4, R7 ;  /* 0x00000000070472ca */ /* 0x000fe200000e0000 */
[----:B------:R-:W2:Y:S01]  /*5fc0*/  MUFU.EX2 R49, R49 ;  /* 0x0000003100317308 */ /* 0x000ea20000000800 */
[----:B------:R-:W-:Y:S02]  /*5fd0*/  VIADD R7, R13, 0x100 ;  /* 0x000001000d077836 */ /* 0x000fe40000000000 */
[----:B0-----:R-:W-:Y:S01]  /*5fe0*/  FMUL.FTZ R51, R42, R51 ;  /* 0x000000332a337220 */ /* 0x001fe20000410000 */
[----:B------:R-:W-:Y:S01]  /*5ff0*/  R2UR UR6, R29 ;  /* 0x000000001d0672ca */ /* 0x000fe200000e0000 */
[----:B------:R-:W-:Y:S01]  /*6000*/  FMUL.FTZ R9, R9, R50 ;  /* 0x0000003209097220 */ /* 0x000fe20000410000 */
[----:B------:R-:W-:Y:S01]  /*6010*/  F2FP.BF16.F32.PACK_AB R26, R30, R39 ;  /* 0x000000271e1a723e */ /* 0x000fe200000010ff */
[----:B------:R-:W-:Y:S01]  /*6020*/  FMUL.FTZ R44, R44, R51 ;  /* 0x000000332c2c7220 */ /* 0x000fe20000410000 */
[----:B------:R-:W-:Y:S01]  /*6030*/  R2UR UR5, R7 ;  /* 0x00000000070572ca */ /* 0x000fe200000e0000 */
[----:B------:R-:W0:Y:S01]  /*6040*/  MUFU.EX2 R47, R47 ;  /* 0x0000002f002f7308 */ /* 0x000e220000000800 */
[----:B-1----:R-:W-:Y:S01]  /*6050*/  FMUL.FTZ R7, R27, R218 ;  /* 0x000000da1b077220 */ /* 0x002fe20000410000 */
[----:B------:R-:W-:-:S02]  /*6060*/  F2FP.BF16.F32.PACK_AB R8, R31, R8 ;  /* 0x000000081f08723e */ /* 0x000fc400000010ff */
[----:B------:R-:W-:Y:S01]  /*6070*/  F2FP.BF16.F32.PACK_AB R11, R44, R11 ;  /* 0x0000000b2c0b723e */ /* 0x000fe200000010ff */
[----:B------:R-:W-:Y:S01]  /*6080*/  FMUL.FTZ R32, R32, R7 ;  /* 0x0000000720207220 */ /* 0x000fe20000410000 */
[----:B------:R-:W-:Y:S01]  /*6090*/  F2FP.BF16.F32.PACK_AB R7, R42, R45 ;  /* 0x0000002d2a07723e */ /* 0x000fe200000010ff */
[----:B------:R-:W-:Y:S01]  /*60a0*/  UMOV UR14, UR4 ;  /* 0x00000004000e7c82 */ /* 0x000fe20008000000 */
[----:B------:R-:W1:Y:S01]  /*60b0*/  MUFU.EX2 R48, R48 ;  /* 0x0000003000307308 */ /* 0x000e620000000800 */
[----:B--2---:R-:W-:Y:S01]  /*60c0*/  FMUL.FTZ R51, R49, R14 ;  /* 0x0000000e31337220 */ /* 0x004fe20000410000 */
[----:B------:R-:W-:Y:S01]  /*60d0*/  F2FP.BF16.F32.PACK_AB R14, R38, R33 ;  /* 0x00000021260e723e */ /* 0x000fe200000010ff */
[----:B------:R-:W-:Y:S01]  /*60e0*/  UMOV UR18, UR6 ;  /* 0x0000000600127c82 */ /* 0x000fe20008000000 */
[----:B------:R-:W-:Y:S01]  /*60f0*/  R2UR UR58, R13 ;  /* 0x000000000d3a72ca */ /* 0x000fe200000e0000 */
[----:B------:R-:W-:Y:S01]  /*6100*/  FMUL.FTZ R51, R6, R51 ;  /* 0x0000003306337220 */ /* 0x000fe20000410000 */
[----:B------:R-:W-:Y:S01]  /*6110*/  F2FP.BF16.F32.PACK_AB R6, R20, R35 ;  /* 0x000000231406723e */ /* 0x000fe200000010ff */
[----:B------:R-:W-:Y:S01]  /*6120*/  UMOV UR10, UR5 ;  /* 0x00000005000a7c82 */ /* 0x000fe20008000000 */
[----:B------:R-:W-:Y:S01]  /*6130*/  F2FP.BF16.F32.PACK_AB R20, R21, R10 ;  /* 0x0000000a1514723e */ /* 0x000fe200000010ff */
[----:B0-----:R-:W-:Y:S01]  /*6140*/  FMUL.FTZ R29, R47, R222 ;  /* 0x000000de2f1d7220 */ /* 0x001fe20000410000 */
[----:B------:R-:W-:Y:S01]  /*6150*/  F2FP.BF16.F32.PACK_AB R21, R34, R23 ;  /* 0x000000172215723e */ /* 0x000fe200000010ff */
[----:B------:R0:W-:Y:S01]  /*6160*/  STSM.16.M88.2 [R2+0x2cd00], R6 ;  /* 0x02cd000602007844 */ /* 0x0001e20000000100 */
[----:B------:R-:W-:Y:S01]  /*6170*/  F2FP.BF16.F32.PACK_AB R10, R25, R12 ;  /* 0x0000000c190a723e */ /* 0x000fe200000010ff */
[----:B------:R-:W-:Y:S01]  /*6180*/  FMUL.FTZ R40, R40, R29 ;  /* 0x0000001d28287220 */ /* 0x000fe20000410000 */
[----:B------:R-:W-:Y:S01]  /*6190*/  F2FP.BF16.F32.PACK_AB R25, R9, R46 ;  /* 0x0000002e0919723e */ /* 0x000fe200000010ff */
[----:B------:R-:W-:Y:S01]  /*61a0*/  STSM.16.M88.2 [R2+0x2d500], R14 ;  /* 0x02d5000e02007844 */ /* 0x000fe20000000100 */
[C---:B-1----:R-:W-:Y:S01]  /*61b0*/  F2FP.BF16.F32.PACK_AB R29, R48.reuse, R27 ;  /* 0x0000001b301d723e */ /* 0x042fe200000010ff */
[----:B------:R-:W-:Y:S01]  /*61c0*/  FMUL.FTZ R219, R48, R219 ;  /* 0x000000db30db7220 */ /* 0x000fe20000410000 */
[----:B------:R-:W-:-:S02]  /*61d0*/  F2FP.BF16.F32.PACK_AB R27, R49, R47 ;  /* 0x0000002f311b723e */ /* 0x000fc400000010ff */
[----:B------:R-:W-:Y:S01]  /*61e0*/  F2FP.BF16.F32.PACK_AB R37, R51, R40 ;  /* 0x000000283325723e */ /* 0x000fe200000010ff */
[----:B------:R-:W-:Y:S01]  /*61f0*/  STSM.16.M88.2 [R2+0x2dd00], R28 ;  /* 0x02dd001c02007844 */ /* 0x000fe20000000100 */
[----:B------:R-:W-:Y:S01]  /*6200*/  FMUL.FTZ R219, R22, R219 ;  /* 0x000000db16db7220 */ /* 0x000fe20000410000 */
[----:B------:R-:W-:Y:S02]  /*6210*/  IMAD R22, R4, 0x2000, R5 ;  /* 0x0000200004167824 */ /* 0x000fe400078e0205 */
[----:B------:R-:W-:Y:S01]  /*6220*/  STSM.16.M88.2 [R2+0x2e500], R26 ;  /* 0x02e5001a02007844 */ /* 0x000fe20000000100 */
[----:B0-----:R-:W-:Y:S01]  /*6230*/  VIADD R6, R13, 0x10 ;  /* 0x000000100d067836 */ /* 0x001fe20000000000 */
[----:B------:R-:W-:Y:S01]  /*6240*/  F2FP.BF16.F32.PACK_AB R9, R219, R32 ;  /* 0x00000020db09723e */ /* 0x000fe200000010ff */
[----:B------:R0:W-:Y:S06]  /*6250*/  MEMBAR.ALL.CTA ;  /* 0x0000000000007992 */ /* 0x0001ec0000008000 */
[----:B0-----:R-:W0:Y:S01]  /*6260*/  FENCE.VIEW.ASYNC.S ;  /* 0x00000000000073c6 */ /* 0x001e220000000000 */
[----:B------:R-:W-:-:S02]  /*6270*/  SHF.R.U32.HI R5, RZ, 0x4, R22 ;  /* 0x00000004ff057819 */ /* 0x000fc40000011616 */
[----:B------:R-:W-:Y:S01]  /*6280*/  R2UR UR50, R6 ;  /* 0x00000000063272ca */ /* 0x000fe200000e0000 */
[----:B------:R-:W-:Y:S01]  /*6290*/  VIADD R6, R13, 0x110 ;  /* 0x000001100d067836 */ /* 0x000fe20000000000 */
[----:B------:R-:W-:Y:S01]  /*62a0*/  LOP3.LUT R23, R5, 0x3fff, RZ, 0xc0, !PT ;  /* 0x00003fff05177812 */ /* 0x000fe200078ec0ff */
[----:B------:R-:W-:-:S03]  /*62b0*/  VIADD R5, R13, 0x200 ;  /* 0x000002000d057836 */ /* 0x000fc60000000000 */
[C---:B------:R-:W-:Y:S01]  /*62c0*/  R2UR UR56, R23.reuse ;  /* 0x00000000173872ca */ /* 0x040fe200000e0000 */
[----:B------:R-:W-:Y:S01]  /*62d0*/  VIADD R7, R23, 0x180 ;  /* 0x0000018017077836 */ /* 0x000fe20000000000 */
[----:B------:R-:W-:Y:S01]  /*62e0*/  R2UR UR7, R5 ;  /* 0x00000000050772ca */ /* 0x000fe200000e0000 */
[----:B------:R-:W-:Y:S01]  /*62f0*/  VIADD R5, R23, 0x80 ;  /* 0x0000008017057836 */ /* 0x000fe20000000000 */
[----:B------:R-:W-:Y:S01]  /*6300*/  R2UR UR5, R6 ;  /* 0x00000000060572ca */ /* 0x000fe200000e0000 */
[----:B------:R-:W-:-:S03]  /*6310*/  VIADD R6, R13, 0x20 ;  /* 0x000000200d067836 */ /* 0x000fc60000000000 */
[----:B------:R-:W-:Y:S01]  /*6320*/  R2UR UR48, R5 ;  /* 0x00000000053072ca */ /* 0x000fe200000e0000 */
[C---:B------:R-:W-:Y:S01]  /*6330*/  VIADD R5, R13.reuse, 0x90 ;  /* 0x000000900d057836 */ /* 0x040fe20000000000 */
[----:B------:R-:W-:Y:S01]  /*6340*/  R2UR UR30, R6 ;  /* 0x00000000061e72ca */ /* 0x000fe200000e0000 */
[----:B------:R-:W-:Y:S02]  /*6350*/  VIADD R6, R13, 0x120 ;  /* 0x000001200d067836 */ /* 0x000fe40000000000 */
[----:B------:R-:W-:Y:S01]  /*6360*/  UMOV UR12, UR56 ;  /* 0x00000038000c7c82 */ /* 0x000fe20008000000 */
[----:B------:R-:W-:Y:S01]  /*6370*/  UMOV UR8, UR56 ;  /* 0x0000003800087c82 */ /* 0x000fe20008000000 */
[----:B0-----:R-:W-:Y:S01]  /*6380*/  BAR.SYNC.DEFER_BLOCKING 0x9, 0x100 ;  /* 0x0244000000007b1d */ /* 0x001fe20000010000 */
[----:B------:R-:W-:Y:S01]  /*6390*/  R2UR UR4, R5 ;  /* 0x00000000050472ca */ /* 0x000fe200000e0000 */
[----:B------:R-:W-:Y:S01]  /*63a0*/  VIADD R5, R13, 0x190 ;  /* 0x000001900d057836 */ /* 0x000fe20000000000 */
[----:B------:R-:W-:Y:S01]  /*63b0*/  R2UR UR38, R6 ;  /* 0x00000000062672ca */ /* 0x000fe200000e0000 */
[----:B------:R-:W-:-:S02]  /*63c0*/  VIADD R6, R18, 0x2ed00 ;  /* 0x0002ed0012067836 */ /* 0x000fc40000000000 */
[----:B------:R-:W-:Y:S01]  /*63d0*/  UMOV UR16, UR56 ;  /* 0x0000003800107c82 */ /* 0x000fe20008000000 */
[----:B------:R-:W-:Y:S01]  /*63e0*/  R2UR UR54, R5 ;  /* 0x00000000053672ca */ /* 0x000fe200000e0000 */
[----:B------:R-:W-:Y:S01]  /*63f0*/  VIADD R5, R13, 0x210 ;  /* 0x000002100d057836 */ /* 0x000fe20000000000 */
[----:B------:R-:W-:Y:S01]  /*6400*/  UMOV UR52, UR48 ;  /* 0x0000003000347c82 */ /* 0x000fe20008000000 */
[----:B------:R-:W-:Y:S01]  /*6410*/  UMOV UR44, UR48 ;  /* 0x00000030002c7c82 */ /* 0x000fe20008000000 */
[----:B------:R-:W-:Y:S02]  /*6420*/  SHF.R.U32.HI R6, RZ, 0x4, R6 ;  /* 0x00000004ff067819 */ /* 0x000fe40000011606 */
[----:B------:R-:W-:Y:S01]  /*6430*/  R2UR UR46, R5 ;  /* 0x00000000052e72ca */ /* 0x000fe200000e0000 */
[----:B------:R-:W-:Y:S01]  /*6440*/  VIADD R5, R23, 0x100 ;  /* 0x0000010017057836 */ /* 0x000fe20000000000 */
[----:B------:R-:W-:-:S04]  /*6450*/  LOP3.LUT R216, R6, 0x3fff, RZ, 0xc0, !PT ;  /* 0x00003fff06d87812 */ /* 0x000fc800078ec0ff */
[----:B------:R-:W-:Y:S01]  /*6460*/  R2UR UR28, R5 ;  /* 0x00000000051c72ca */ /* 0x000fe200000e0000 */
[----:B------:R-:W-:Y:S01]  /*6470*/  VIADD R5, R13, 0xa0 ;  /* 0x000000a00d057836 */ /* 0x000fe20000000000 */
[----:B------:R-:W-:Y:S01]  /*6480*/  LOP3.LUT R6, R216, 0x400000, RZ, 0xfc, !PT ;  /* 0x00400000d8067812 */ /* 0x000fe200078efcff */
[----:B------:R-:W-:Y:S03]  /*6490*/  STSM.16.M88.2 [R2+0x2ed00], R20 ;  /* 0x02ed001402007844 */ /* 0x000fe60000000100 */
[----:B------:R-:W-:Y:S01]  /*64a0*/  R2UR UR42, R5 ;  /* 0x00000000052a72ca */ /* 0x000fe200000e0000 */
[----:B------:R-:W-:Y:S01]  /*64b0*/  VIADD R5, R13, 0x1a0 ;  /* 0x000001a00d057836 */ /* 0x000fe20000000000 */
[----:B------:R0:W-:Y:S04]  /*64c0*/  STSM.16.M88.2 [R2+0x2f500], R10 ;  /* 0x02f5000a02007844 */ /* 0x0001e80000000100 */
[----:B------:R-:W-:Y:S01]  /*64d0*/  R2UR UR34, R5 ;  /* 0x00000000052272ca */ /* 0x000fe200000e0000 */
[----:B------:R-:W-:Y:S01]  /*64e0*/  STSM.16.M88.2 [R2+0x2fd00], R24 ;  /* 0x02fd001802007844 */ /* 0x000fe20000000100 */
[----:B------:R-:W-:Y:S01]  /*64f0*/  VIADD R5, R13, 0x220 ;  /* 0x000002200d057836 */ /* 0x000fe20000000000 */
[----:B------:R-:W-:Y:S01]  /*6500*/  UMOV UR40, UR28 ;  /* 0x0000001c00287c82 */ /* 0x000fe20008000000 */
[----:B------:R-:W-:Y:S01]  /*6510*/  UMOV UR36, UR28 ;  /* 0x0000001c00247c82 */ /* 0x000fe20008000000 */
[----:B------:R1:W-:Y:S01]  /*6520*/  STSM.16.M88.2 [R2+0x30500], R8 ;  /* 0x0305000802007844 */ /* 0x0003e20000000100 */
[----:B------:R-:W-:Y:S01]  /*6530*/  UMOV UR32, UR28 ;  /* 0x0000001c00207c82 */ /* 0x000fe20008000000 */
[----:B------:R-:W-:Y:S01]  /*6540*/  R2UR UR26, R5 ;  /* 0x00000000051a72ca */ /* 0x000fe200000e0000 */
[----:B------:R-:W-:Y:S01]  /*6550*/  UMOV UR24, UR28 ;  /* 0x0000001c00187c82 */ /* 0x000fe20008000000 */
[----:B------:R2:W-:Y:S01]  /*6560*/  STSM.16.M88.2 [R2+0x30d00], R36 ;  /* 0x030d002402007844 */ /* 0x0005e20000000100 */
[----:B------:R-:W-:Y:S01]  /*6570*/  WARPGROUP.ARRIVE ;  /* 0x00000000000079c5 */ /* 0x000fe20000000000 */
[----:B------:R-:W-:-:S02]  /*6580*/  IMAD R5, R4, 0x2800, R18 ;  /* 0x0000280004057824 */ /* 0x000fc400078e0212 */
[C---:B0-----:R-:W-:Y:S02]  /*6590*/  VIADD R10, R13.reuse, 0x30 ;  /* 0x000000300d0a7836 */ /* 0x041fe40000000000 */
[----:B------:R-:W-:Y:S01]  /*65a0*/  VIADD R11, R13, 0xb0 ;  /* 0x000000b00d0b7836 */ /* 0x000fe20000000000 */
[----:B------:R-:W-:Y:S01]  /*65b0*/  HGMMA.64x16x16.F32.BF16 R136, gdesc[UR56].tnspA.tnspB, R136 ;  /* 0x60200000388879f0 */ /* 0x000fe20008701888 */
[----:B------:R-:W-:Y:S02]  /*65c0*/  SHF.R.U32.HI R5, RZ, 0x4, R5 ;  /* 0x00000004ff057819 */ /* 0x000fe40000011605 */
[----:B-1----:R-:W-:Y:S01]  /*65d0*/  MOV R9, UR30 ;  /* 0x0000001e00097c02 */ /* 0x002fe20008000f00 */
[----:B------:R-:W-:Y:S01]  /*65e0*/  HGMMA.64x16x16.F32.BF16 R152, gdesc[UR12].tnspA.tnspB, R152 ;  /* 0x602000000c9879f0 */ /* 0x000fe20008701898 */
[----:B------:R-:W-:Y:S01]  /*65f0*/  LOP3.LUT R5, R5, 0x3fff, RZ, 0xc0, !PT ;  /* 0x00003fff05057812 */ /* 0x000fe200078ec0ff */
[----:B------:R-:W-:Y:S01]  /*6600*/  UMOV UR12, UR14 ;  /* 0x0000000e000c7c82 */ /* 0x000fe20008000000 */
[----:B------:R-:W-:Y:S01]  /*6610*/  UMOV UR13, UR15 ;  /* 0x0000000f000d7c82 */ /* 0x000fe20008000000 */
[----:B------:R-:W-:Y:S01]  /*6620*/  HGMMA.64x16x16.F32.BF16 R168, gdesc[UR8].tnspA.tnspB, R168 ;  /* 0x6020000008a879f0 */ /* 0x000fe200087018a8 */
[----:B------:R-:W-:Y:S01]  /*6630*/  UMOV UR8, UR18 ;  /* 0x0000001200087c82 */ /* 0x000fe20008000000 */
[----:B------:R-:W-:Y:S01]  /*6640*/  UMOV UR9, UR19 ;  /* 0x0000001300097c82 */ /* 0x000fe20008000000 */
[----:B------:R-:W-:Y:S01]  /*6650*/  UMOV UR15, 0x40 ;  /* 0x00000040000f7882 */ /* 0x000fe20000000000 */
[----:B------:R-:W-:Y:S01]  /*6660*/  HGMMA.64x16x16.F32.BF16 R184, gdesc[UR16].tnspA.tnspB, R184 ;  /* 0x6020000010b879f0 */ /* 0x000fe200087018b8 */
[----:B------:R-:W-:Y:S01]  /*6670*/  UMOV UR16, UR56 ;  /* 0x0000003800107c82 */ /* 0x000fe20008000000 */
        /* <DEDUP_REMOVED lines=13> */
[----:B------:R-:W-:Y:S04]  /*6750*/  HGMMA.64x16x16.F32.BF16 R136, gdesc[UR48].tnspA.tnspB, R136 ;  /* 0x60200000308879f0 */ /* 0x000fe80008701888 */
        /* <DEDUP_REMOVED lines=8> */
[----:B------:R-:W-:Y:S01]  /*67e0*/  R2UR UR18, R11 ;  /* 0x000000000b1272ca */ /* 0x000fe200000e0000 */
[----:B------:R-:W-:Y:S01]  /*67f0*/  UMOV UR48, UR6 ;  /* 0x0000000600307c82 */ /* 0x000fe20008000000 */
[----:B------:R-:W-:Y:S01]  /*6800*/  HGMMA.64x16x16.F32.BF16 R184, gdesc[UR52].tnspA.tnspB, R184 ;  /* 0x6020000034b879f0 */ /* 0x000fe200087018b8 */
[----:B------:R-:W-:Y:S01]  /*6810*/  UMOV UR52, UR4 ;  /* 0x0000000400347c82 */ /* 0x000fe20008000000 */
[----:B------:R-:W-:Y:S01]  /*6820*/  UMOV UR53, UR5 ;  /* 0x0000000500357c82 */ /* 0x000fe20008000000 */
[----:B------:R-:W-:Y:S01]  /*6830*/  R2UR UR5, R5 ;  /* 0x00000000050572ca */ /* 0x000fe200000e0000 */
[----:B------:R-:W-:Y:S01]  /*6840*/  HGMMA.64x16x16.F32.BF16 R200, gdesc[UR44].tnspA.tnspB, R200 ;  /* 0x602000002cc879f0 */ /* 0x000fe200087018c8 */
[----:B------:R-:W-:Y:S01]  /*6850*/  R2UR UR4, R6 ;  /* 0x00000000060472ca */ /* 0x000fe200000e0000 */
[----:B------:R-:W-:Y:S01]  /*6860*/  UMOV UR19, 0x40 ;  /* 0x0000004000137882 */ /* 0x000fe20000000000 */
[----:B------:R-:W-:Y:S01]  /*6870*/  UMOV UR44, UR12 ;  /* 0x0000000c002c7c82 */ /* 0x000fe20008000000 */
[----:B------:R-:W-:Y:S01]  /*6880*/  UMOV UR45, UR13 ;  /* 0x0000000d002d7c82 */ /* 0x000fe20008000000 */
[----:B------:R-:W-:Y:S01]  /*6890*/  UMOV UR49, UR7 ;  /* 0x0000000700317c82 */ /* 0x000fe20008000000 */
[----:B------:R-:W-:Y:S01]  /*68a0*/  UMOV UR7, 0x40 ;  /* 0x0000004000077882 */ /* 0x000fe20000000000 */
[----:B------:R-:W-:Y:S05]  /*68b0*/  HGMMA.64x16x16.F32.BF16 R136, gdesc[UR28].tnspA.tnspB, R136 ;  /* 0x602000001c8879f0 */ /* 0x000fea0008701888 */
[----:B------:R-:W-:-:S02]  /*68c0*/  UMOV UR28, UR5 ;  /* 0x00000005001c7c82 */ /* 0x000fc40008000000 */
[----:B------:R-:W-:Y:S01]  /*68d0*/  UMOV UR30, UR4 ;  /* 0x00000004001e7c82 */ /* 0x000fe20008000000 */
[----:B------:R-:W-:Y:S01]  /*68e0*/  UMOV UR29, 0x40000040 ;  /* 0x40000040001d7882 */ /* 0x000fe20000000000 */
[----:B------:R-:W-:Y:S01]  /*68f0*/  HGMMA.64x16x16.F32.BF16 R152, gdesc[UR40].tnspA.tnspB, R152 ;  /* 0x60200000289879f0 */ /* 0x000fe20008701898 */
[----:B------:R-:W-:Y:S01]  /*6900*/  UMOV UR40, UR8 ;  /* 0x0000000800287c82 */ /* 0x000fe20008000000 */
[----:B------:R-:W-:Y:S01]  /*6910*/  R2UR UR8, R7 ;  /* 0x00000000070872ca */ /* 0x000fe200000e0000 */
[C---:B------:R-:W-:Y:S01]  /*6920*/  VIADD R7, R13.reuse, 0x130 ;  /* 0x000001300d077836 */ /* 0x040fe20000000000 */
[----:B------:R-:W-:Y:S01]  /*6930*/  UMOV UR41, UR9 ;  /* 0x0000000900297c82 */ /* 0x000fe20008000000 */
[----:B------:R-:W-:Y:S01]  /*6940*/  UMOV UR9, 0x40000040 ;  /* 0x4000004000097882 */ /* 0x000fe20000000000 */
[----:B------:R-:W-:Y:S01]  /*6950*/  HGMMA.64x16x16.F32.BF16 R168, gdesc[UR36].tnspA.tnspB, R168 ;  /* 0x6020000024a879f0 */ /* 0x000fe200087018a8 */
[----:B------:R-:W-:Y:S01]  /*6960*/  UMOV UR36, UR10 ;  /* 0x0000000a00247c82 */ /* 0x000fe20008000000 */
[----:B------:R-:W-:Y:S01]  /*6970*/  R2UR UR10, R10 ;  /* 0x000000000a0a72ca */ /* 0x000fe200000e0000 */
[C---:B------:R-:W-:Y:S01]  /*6980*/  VIADD R10, R13.reuse, 0x1b0 ;  /* 0x000001b00d0a7836 */ /* 0x040fe20000000000 */
[----:B------:R-:W-:Y:S01]  /*6990*/  HGMMA.64x16x16.F32.BF16 R184, gdesc[UR32].tnspA.tnspB, R184 ;  /* 0x6020000020b879f0 */ /* 0x000fe200087018b8 */
[----:B------:R-:W-:Y:S01]  /*69a0*/  VIADD R13, R13, 0x230 ;  /* 0x000002300d0d7836 */ /* 0x000fe20000000000 */
[----:B------:R-:W-:Y:S01]  /*69b0*/  R2UR UR22, R7 ;  /* 0x00000000071672ca */ /* 0x000fe200000e0000 */
[----:B------:R-:W-:Y:S01]  /*69c0*/  UMOV UR37, UR11 ;  /* 0x0000000b00257c82 */ /* 0x000fe20008000000 */
[----:B------:R-:W-:Y:S01]  /*69d0*/  HGMMA.64x16x16.F32.BF16 R200, gdesc[UR24].tnspA.tnspB, R200 ;  /* 0x6020000018c879f0 */ /* 0x000fe200087018c8 */
[----:B------:R-:W-:Y:S01]  /*69e0*/  R2UR UR14, R10 ;  /* 0x000000000a0e72ca */ /* 0x000fe200000e0000 */
[----:B------:R-:W-:Y:S01]  /*69f0*/  UMOV UR11, 0x40 ;  /* 0x00000040000b7882 */ /* 0x000fe20000000000 */
[----:B------:R-:W-:Y:S01]  /*6a00*/  R2UR UR6, R13 ;  /* 0x000000000d0672ca */ /* 0x000fe200000e0000 */
        /* <DEDUP_REMOVED lines=9> */
[----:B------:R-:W-:Y:S01]  /*6aa0*/  VIADD R7, R5, 0x80 ;  /* 0x0000008005077836 */ /* 0x000fe20000000000 */
[----:B------:R-:W-:Y:S01]  /*6ab0*/  UMOV UR32, UR44 ;  /* 0x0000002c00207c82 */ /* 0x000fe20008000000 */
[----:B------:R-:W-:Y:S01]  /*6ac0*/  VIADD R10, R6, 0x80 ;  /* 0x00000080060a7836 */ /* 0x000fe20000000000 */
[----:B------:R-:W-:Y:S01]  /*6ad0*/  UMOV UR44, UR56 ;  /* 0x00000038002c7c82 */ /* 0x000fe20008000000 */
[----:B------:R-:W-:Y:S01]  /*6ae0*/  IMAD.U32 R20, RZ, RZ, UR30 ;  /* 0x0000001eff147e24 */ /* 0x000fe2000f8e00ff */
[----:B------:R-:W-:Y:S01]  /*6af0*/  UMOV UR33, UR45 ;  /* 0x0000002d00217c82 */ /* 0x000fe20008000000 */
[----:B------:R-:W-:Y:S01]  /*6b00*/  IMAD.U32 R21, RZ, RZ, UR31 ;  /* 0x0000001fff157e24 */ /* 0x000fe2000f8e00ff */
[----:B------:R-:W-:Y:S01]  /*6b10*/  UMOV UR45, UR57 ;  /* 0x00000039002d7c82 */ /* 0x000fe20008000000 */
[----:B------:R-:W-:Y:S01]  /*6b20*/  UMOV UR57, 0x40000040 ;  /* 0x4000004000397882 */ /* 0x000fe20000000000 */
[----:B------:R-:W-:Y:S01]  /*6b30*/  HGMMA.64x16x16.F32.BF16 R136, gdesc[UR8].tnspA.tnspB, R136 ;  /* 0x60200000088879f0 */ /* 0x000fe20008701888 */
[----:B------:R-:W-:-:S03]  /*6b40*/  UMOV UR9, 0x40000040 ;  /* 0x4000004000097882 */ /* 0x000fc60000000000 */
[----:B------:R-:W-:Y:S01]  /*6b50*/  HGMMA.64x16x16.F32.BF16 R152, gdesc[UR16].tnspA.tnspB, R152 ;  /* 0x60200000109879f0 */ /* 0x000fe20008701898 */
[----:B------:R-:W-:Y:S01]  /*6b60*/  VIADD R22, R22, 0xffff0000 ;  /* 0xffff000016167836 */ /* 0x000fe20000000000 */
[----:B------:R-:W-:Y:S02]  /*6b70*/  UMOV UR17, UR9 ;  /* 0x0000000900117c82 */ /* 0x000fe40008000000 */
[----:B------:R-:W-:Y:S01]  /*6b80*/  HGMMA.64x16x16.F32.BF16 R168, gdesc[UR20].tnspA.tnspB, R168 ;  /* 0x6020000014a879f0 */ /* 0x000fe200087018a8 */
[----:B------:R-:W-:-:S03]  /*6b90*/  UMOV UR21, UR9 ;  /* 0x0000000900157c82 */ /* 0x000fc60008000000 */
[----:B------:R-:W-:Y:S01]  /*6ba0*/  HGMMA.64x16x16.F32.BF16 R184, gdesc[UR12].tnspA.tnspB, R184 ;  /* 0x602000000cb879f0 */ /* 0x000fe200087018b8 */
[----:B------:R-:W-:-:S03]  /*6bb0*/  UMOV UR13, UR9 ;  /* 0x00000009000d7c82 */ /* 0x000fc60008000000 */
[----:B------:R-:W-:Y:S01]  /*6bc0*/  HGMMA.64x16x16.F32.BF16 R200, gdesc[UR4].tnspA.tnspB, R200, gsb0 ;  /* 0x6020000004c879f0 */ /* 0x000fe200080018c8 */
[----:B------:R0:W-:Y:S06]  /*6bd0*/  MEMBAR.ALL.CTA ;  /* 0x0000000000007992 */ /* 0x0001ec0000008000 */
[----:B0-----:R-:W0:Y:S01]  /*6be0*/  FENCE.VIEW.ASYNC.S ;  /* 0x00000000000073c6 */ /* 0x001e220000000000 */
[----:B------:R-:W-:Y:S01]  /*6bf0*/  R2UR UR4, R7 ;  /* 0x00000000070472ca */ /* 0x000fe200000e0000 */
[----:B------:R-:W-:Y:S01]  /*6c00*/  VIADD R7, R5, 0x100 ;  /* 0x0000010005077836 */ /* 0x000fe20000000000 */
[----:B------:R-:W-:Y:S01]  /*6c10*/  R2UR UR5, R10 ;  /* 0x000000000a0572ca */ /* 0x000fe200000e0000 */
[----:B------:R-:W-:Y:S01]  /*6c20*/  VIADD R10, R6, 0x100 ;  /* 0x00000100060a7836 */ /* 0x000fe20000000000 */
[----:B0-----:R-:W-:Y:S06]  /*6c30*/  BAR.SYNC.DEFER_BLOCKING 0x9, 0x100 ;  /* 0x0244000000007b1d */ /* 0x001fec0000010000 */
[----:B--2---:R-:W-:-:S06]  /*6c40*/  WARPGROUP.ARRIVE ;  /* 0x00000000000079c5 */ /* 0x004fcc0000000000 */
[----:B------:R-:W-:Y:S01]  /*6c50*/  HGMMA.64x64x16.F32.BF16 R24, gdesc[UR28].tnspA, RZ, !UPT ;  /* 0x20e000001c1879f0 */ /* 0x000fe2000c7018ff */
[----:B------:R-:W-:Y:S01]  /*6c60*/  UMOV UR28, UR4 ;  /* 0x00000004001c7c82 */ /* 0x000fe20008000000 */
[----:B------:R-:W-:Y:S01]  /*6c70*/  UMOV UR29, 0x40000040 ;  /* 0x40000040001d7882 */ /* 0x000fe20000000000 */
[----:B------:R-:W-:Y:S01]  /*6c80*/  UMOV UR30, UR5 ;  /* 0x00000005001e7c82 */ /* 0x000fe20008000000 */
[----:B------:R-:W-:Y:S01]  /*6c90*/  UMOV UR31, 0x8 ;  /* 0x00000008001f7882 */ /* 0x000fe20000000000 */
[----:B------:R-:W-:Y:S01]  /*6ca0*/  R2UR UR4, R7 ;  /* 0x00000000070472ca */ /* 0x000fe200000e0000 */
[----:B------:R-:W-:Y:S01]  /*6cb0*/  IMAD.U32 R14, RZ, RZ, UR30 ;  /* 0x0000001eff0e7e24 */ /* 0x000fe2000f8e00ff */
[----:B------:R-:W-:Y:S01]  /*6cc0*/  R2UR UR5, R10 ;  /* 0x000000000a0572ca */ /* 0x000fe200000e0000 */
[----:B------:R-:W-:Y:S02]  /*6cd0*/  IMAD.U32 R15, RZ, RZ, UR31 ;  /* 0x0000001fff0f7e24 */ /* 0x000fe4000f8e00ff */
[----:B------:R-:W-:-:S02]  /*6ce0*/  VIADD R7, R5, 0x180 ;  /* 0x0000018005077836 */ /* 0x000fc40000000000 */
[C---:B------:R-:W-:Y:S02]  /*6cf0*/  VIADD R10, R6.reuse, 0x180 ;  /* 0x00000180060a7836 */ /* 0x040fe40000000000 */
[----:B------:R-:W-:Y:S01]  /*6d00*/  VIADD R6, R6, 0x200 ;  /* 0x0000020006067836 */ /* 0x000fe20000000000 */
[----:B------:R-:W-:Y:S03]  /*6d10*/  HGMMA.64x64x16.F32.BF16 R24, gdesc[UR28].tnspA, R24 ;  /* 0x20e000001c1879f0 */ /* 0x000fe60008701818 */
[----:B------:R-:W-:Y:S01]  /*6d20*/  UMOV UR28, UR4 ;  /* 0x00000004001c7c82 */ /* 0x000fe20008000000 */
[----:B------:R-:W-:Y:S01]  /*6d30*/  UMOV UR29, 0x40000040 ;  /* 0x40000040001d7882 */ /* 0x000fe20000000000 */
[----:B------:R-:W-:Y:S01]  /*6d40*/  UMOV UR30, UR5 ;  /* 0x00000005001e7c82 */ /* 0x000fe20008000000 */
[----:B------:R-:W-:Y:S01]  /*6d50*/  UMOV UR31, 0x8 ;  /* 0x00000008001f7882 */ /* 0x000fe20000000000 */
[----:B------:R-:W-:Y:S01]  /*6d60*/  R2UR UR4, R7 ;  /* 0x00000000070472ca */ /* 0x000fe200000e0000 */
[----:B------:R-:W-:Y:S01]  /*6d70*/  IMAD.U32 R12, RZ, RZ, UR30 ;  /* 0x0000001eff0c7e24 */ /* 0x000fe2000f8e00ff */
[----:B------:R-:W-:Y:S01]  /*6d80*/  R2UR UR5, R10 ;  /* 0x000000000a0572ca */ /* 0x000fe200000e0000 */
[----:B------:R-:W-:-:S02]  /*6d90*/  IMAD.U32 R13, RZ, RZ, UR31 ;  /* 0x0000001fff0d7e24 */ /* 0x000fc4000f8e00ff */
[----:B------:R-:W-:Y:S01]  /*6da0*/  VIADD R7, R5, 0x200 ;  /* 0x0000020005077836 */ /* 0x000fe20000000000 */
[----:B------:R-:W-:Y:S07]  /*6db0*/  HGMMA.64x64x16.F32.BF16 R24, gdesc[UR28].tnspA, R24 ;  /* 0x20e000001c1879f0 */ /* 0x000fee0008701818 */
[----:B------:R-:W-:Y:S01]  /*6dc0*/  UMOV UR28, UR4 ;  /* 0x00000004001c7c82 */ /* 0x000fe20008000000 */
[----:B------:R-:W-:Y:S01]  /*6dd0*/  UMOV UR29, 0x40000040 ;  /* 0x40000040001d7882 */ /* 0x000fe20000000000 */
[----:B------:R-:W-:Y:S01]  /*6de0*/  UMOV UR30, UR5 ;  /* 0x00000005001e7c82 */ /* 0x000fe20008000000 */
[----:B------:R-:W-:Y:S01]  /*6df0*/  UMOV UR31, 0x8 ;  /* 0x00000008001f7882 */ /* 0x000fe20000000000 */
[----:B------:R-:W-:Y:S01]  /*6e00*/  R2UR UR4, R7 ;  /* 0x00000000070472ca */ /* 0x000fe200000e0000 */
[----:B------:R-:W-:Y:S01]  /*6e10*/  VIADD R7, R23, 0x400 ;  /* 0x0000040017077836 */ /* 0x000fe20000000000 */
[----:B------:R-:W-:Y:S01]  /*6e20*/  R2UR UR5, R6 ;  /* 0x00000000060572ca */ /* 0x000fe200000e0000 */
[----:B------:R-:W-:-:S02]  /*6e30*/  IMAD.U32 R10, RZ, RZ, UR30 ;  /* 0x0000001eff0a7e24 */ /* 0x000fc4000f8e00ff */
[----:B------:R-:W-:Y:S01]  /*6e40*/  IMAD.U32 R11, RZ, RZ, UR31 ;  /* 0x0000001fff0b7e24 */ /* 0x000fe2000f8e00ff */
[----:B------:R-:W-:Y:S01]  /*6e50*/  R2UR UR56, R7 ;  /* 0x00000000073872ca */ /* 0x000fe200000e0000 */
[----:B------:R-:W-:Y:S06]  /*6e60*/  HGMMA.64x64x16.F32.BF16 R24, gdesc[UR28].tnspA, R24 ;  /* 0x20e000001c1879f0 */ /* 0x000fec0008701818 */
[----:B------:R-:W-:Y:S01]  /*6e70*/  UMOV UR28, UR4 ;  /* 0x00000004001c7c82 */ /* 0x000fe20008000000 */
[----:B------:R-:W-:Y:S01]  /*6e80*/  UMOV UR29, 0x40000040 ;  /* 0x40000040001d7882 */ /* 0x000fe20000000000 */
[----:B------:R-:W-:Y:S01]  /*6e90*/  UMOV UR30, UR5 ;  /* 0x00000005001e7c82 */ /* 0x000fe20008000000 */
[----:B------:R-:W-:Y:S01]  /*6ea0*/  UMOV UR31, 0x8 ;  /* 0x00000008001f7882 */ /* 0x000fe20000000000 */
[----:B------:R-:W-:Y:S01]  /*6eb0*/  IMAD.U32 R6, RZ, RZ, UR30 ;  /* 0x0000001eff067e24 */ /* 0x000fe2000f8e00ff */
[----:B------:R-:W-:Y:S01]  /*6ec0*/  ULDC.64 UR4, c[0x0][0x2c0] ;  /* 0x0000b00000047ab9 */ /* 0x000fe20000000a00 */
[----:B------:R-:W-:Y:S01]  /*6ed0*/  IMAD.U32 R7, RZ, RZ, UR31 ;  /* 0x0000001fff077e24 */ /* 0x000fe2000f8e00ff */
[----:B------:R-:W-:Y:S01]  /*6ee0*/  HGMMA.64x64x16.F32.BF16 R24, gdesc[UR28].tnspA, R24, gsb0 ;  /* 0x20e000001c1879f0 */ /* 0x000fe20008001818 */
[----:B------:R-:W-:Y:S01]  /*6ef0*/  WARPGROUP.ARRIVE ;  /* 0x00000000000079c5 */ /* 0x000fe20000000000 */
[----:B------:R-:W-:Y:S01]  /*6f00*/  R2UR UR31, R8 ;  /* 0x00000000081f72ca */ /* 0x000fe200000e0000 */
[----:B------:R-:W-:Y:S01]  /*6f10*/  VIADD R8, R23, 0x480 ;  /* 0x0000048017087836 */ /* 0x000fe20000000000 */
[----:B------:R-:W-:Y:S01]  /*6f20*/  R2UR UR30, R9 ;  /* 0x00000000091e72ca */ /* 0x000fe200000e0000 */
[----:B------:R-:W-:Y:S01]  /*6f30*/  UMOV UR29, 0x40000040 ;  /* 0x40000040001d7882 */ /* 0x000fe20000000000 */
[----:B------:R-:W-:Y:S01]  /*6f40*/  IMAD.SHL.U32 R9, R16, 0x4000, RZ ;  /* 0x0000400010097824 */ /* 0x000fe200078e00ff */
        /* <DEDUP_REMOVED lines=18> */
[C---:B------:R-:W-:Y:S01]  /*7070*/  VIADD R8, R23.reuse, 0x500 ;  /* 0x0000050017087836 */ /* 0x040fe20000000000 */
[----:B------:R-:W-:Y:S01]  /*7080*/  UMOV UR25, UR29 ;  /* 0x0000001d00197c82 */ /* 0x000fe20008000000 */
[----:B------:R-:W-:Y:S01]  /*7090*/  VIADD R23, R23, 0x580 ;  /* 0x0000058017177836 */ /* 0x000fe20000000000 */
[----:B------:R-:W-:Y:S01]  /*70a0*/  SHF.R.U32.HI R22, RZ, 0x4, R22 ;  /* 0x00000004ff167819 */ /* 0x000fe20000011616 */
[----:B------:R-:W-:Y:S01]  /*70b0*/  ULDC.64 UR56, c[0x0][0x208] ;  /* 0x0000820000387ab9 */ /* 0x000fe20000000a00 */
[----:B------:R-:W-:-:S02]  /*70c0*/  R2UR UR28, R8 ;  /* 0x00000000081c72ca */ /* 0x000fc400000e0000 */
[----:B------:R-:W-:Y:S02]  /*70d0*/  R2UR UR8, R23 ;  /* 0x00000000170872ca */ /* 0x000fe400000e0000 */
[----:B------:R-:W-:-:S04]  /*70e0*/  IADD3 R23, P1, R9, R230, RZ ;  /* 0x000000e609177210 */ /* 0x000fc80007f3e0ff */
[----:B------:R-:W-:Y:S02]  /*70f0*/  LEA.HI.X.SX32 R218, R9, R234, 0x1, P1 ;  /* 0x000000ea09da7211 */ /* 0x000fe400008f0eff */
[----:B------:R-:W-:-:S03]  /*7100*/  LEA R8, P1, R23, UR4, 0x2 ;  /* 0x0000000417087c11 */ /* 0x000fc6000f8210ff */
[----:B------:R-:W-:Y:S01]  /*7110*/  UMOV UR40, UR28 ;  /* 0x0000001c00287c82 */ /* 0x000fe20008000000 */
[----:B------:R-:W-:Y:S01]  /*7120*/  UMOV UR36, UR28 ;  /* 0x0000001c00247c82 */ /* 0x000fe20008000000 */
[----:B------:R-:W-:Y:S01]  /*7130*/  UMOV UR32, UR28 ;  /* 0x0000001c00207c82 */ /* 0x000fe20008000000 */
[----:B------:R-:W-:Y:S01]  /*7140*/  UMOV UR24, UR28 ;  /* 0x0000001c00187c82 */ /* 0x000fe20008000000 */
[----:B------:R-:W-:Y:S01]  /*7150*/  UMOV UR16, UR8 ;  /* 0x0000000800107c82 */ /* 0x000fe20008000000 */
[----:B------:R-:W-:Y:S01]  /*7160*/  UMOV UR20, UR8 ;  /* 0x0000000800147c82 */ /* 0x000fe20008000000 */
[----:B------:R-:W-:Y:S01]  /*7170*/  LEA.HI.X R9, R23, UR5, R218, 0x2, P1 ;  /* 0x0000000517097c11 */ /* 0x000fe200088f14da */
        /* <DEDUP_REMOVED lines=11> */
[----:B------:R-:W-:Y:S01]  /*7230*/  UMOV UR53, UR49 ;  /* 0x0000003100357c82 */ /* 0x000fe20008000000 */
[----:B------:R-:W-:Y:S01]  /*7240*/  HGMMA.64x16x16.F32.BF16 R176, gdesc[UR48].tnspA.tnspB, R176 ;  /* 0x6020000030b079f0 */ /* 0x000fe200087018b0 */
[----:B------:R-:W-:-:S03]  /*7250*/  UMOV UR45, UR49 ;  /* 0x00000031002d7c82 */ /* 0x000fc60008000000 */
[----:B------:R-:W-:Y:S04]  /*7260*/  HGMMA.64x16x16.F32.BF16 R192, gdesc[UR52].tnspA.tnspB, R192 ;  /* 0x6020000034c079f0 */ /* 0x000fe800087018c0 */
[----:B------:R-:W-:Y:S04]  /*7270*/  HGMMA.64x16x16.F32.BF16 R208, gdesc[UR44].tnspA.tnspB, R208 ;  /* 0x602000002cd079f0 */ /* 0x000fe800087018d0 */
[----:B------:R-:W-:Y:S04]  /*7280*/  HGMMA.64x16x16.F32.BF16 R144, gdesc[UR28].tnspA.tnspB, R144 ;  /* 0x602000001c9079f0 */ /* 0x000fe80008701890 */
[----:B------:R-:W-:Y:S04]  /*7290*/  HGMMA.64x16x16.F32.BF16 R160, gdesc[UR40].tnspA.tnspB, R160 ;  /* 0x6020000028a079f0 */ /* 0x000fe800087018a0 */
[----:B------:R-:W-:Y:S04]  /*72a0*/  HGMMA.64x16x16.F32.BF16 R176, gdesc[UR36].tnspA.tnspB, R176 ;  /* 0x6020000024b079f0 */ /* 0x000fe800087018b0 */
[----:B------:R-:W-:Y:S04]  /*72b0*/  HGMMA.64x16x16.F32.BF16 R192, gdesc[UR32].tnspA.tnspB, R192 ;  /* 0x6020000020c079f0 */ /* 0x000fe800087018c0 */
[----:B------:R-:W-:Y:S01]  /*72c0*/  HGMMA.64x16x16.F32.BF16 R208, gdesc[UR24].tnspA.tnspB, R208 ;  /* 0x6020000018d079f0 */ /* 0x000fe200087018d0 */
[----:B------:R-:W-:-:S05]  /*72d0*/  LOP3.LUT R22, R22, 0x3fff, RZ, 0xc0, !PT ;  /* 0x00003fff16167812 */ /* 0x000fca00078ec0ff */
[----:B------:R-:W-:-:S05]  /*72e0*/  IMAD R236, R3, 0x800, R22 ;  /* 0x0000080003ec7824 */ /* 0x000fca00078e0216 */
[----:B------:R-:W-:Y:S01]  /*72f0*/  R2UR UR52, R236 ;  /* 0x00000000ec3472ca */ /* 0x000fe200000e0000 */
[----:B------:R-:W-:Y:S04]  /*7300*/  HGMMA.64x16x16.F32.BF16 R144, gdesc[UR8].tnspA.tnspB, R144 ;  /* 0x60200000089079f0 */ /* 0x000fe80008701890 */
[----:B------:R-:W-:Y:S04]  /*7310*/  HGMMA.64x16x16.F32.BF16 R160, gdesc[UR16].tnspA.tnspB, R160 ;  /* 0x6020000010a079f0 */ /* 0x000fe800087018a0 */
[----:B------:R-:W-:Y:S04]  /*7320*/  HGMMA.64x16x16.F32.BF16 R176, gdesc[UR20].tnspA.tnspB, R176 ;  /* 0x6020000014b079f0 */ /* 0x000fe800087018b0 */
[----:B------:R-:W-:Y:S04]  /*7330*/  HGMMA.64x16x16.F32.BF16 R192, gdesc[UR12].tnspA.tnspB, R192 ;  /* 0x602000000cc079f0 */ /* 0x000fe800087018c0 */
[----:B------:R-:W-:Y:S03]  /*7340*/  HGMMA.64x16x16.F32.BF16 R208, gdesc[UR4].tnspA.tnspB, R208, gsb0 ;  /* 0x6020000004d079f0 */ /* 0x000fe600080018d0 */
[----:B------:R-:W-:-:S02]  /*7350*/  WARPGROUP.DEPBAR.LE gsb0, 0x1 ;  /* 0x00008000000079c5 */ /* 0x000fc40000010100 */
[----:B------:R0:W-:Y:S01]  /*7360*/  REDG.E.ADD.F32x4.FTZ.RN.STRONG.GPU desc[UR56][R8.64], R24 ;  /* 0x00000018080079a6 */ /* 0x0001e2000c10f7b8 */
[----:B------:R-:W-:Y:S01]  /*7370*/  WARPGROUP.ARRIVE ;  /* 0x00000000000079c5 */ /* 0x000fe20000000000 */
[----:B------:R-:W-:Y:S01]  /*7380*/  UMOV UR53, 0x40000040 ;  /* 0x4000004000357882 */ /* 0x000fe20000000000 */
[----:B0-----:R-:W-:Y:S01]  /*7390*/  LOP3.LUT R24, R216, 0x80000, RZ, 0xfc, !PT ;  /* 0x00080000d8187812 */ /* 0x001fe200078efcff */
[----:B------:R-:W-:Y:S01]  /*73a0*/  UMOV UR55, 0x40 ;  /* 0x0000004000377882 */ /* 0x000fe20000000000 */
[----:B------:R-:W-:Y:S01]  /*73b0*/  UMOV UR8, UR52 ;  /* 0x0000003400087c82 */ /* 0x000fe20008000000 */
[----:B------:R-:W-:Y:S01]  /*73c0*/  UMOV UR11, 0x40 ;  /* 0x00000040000b7882 */ /* 0x000fe20000000000 */
[----:B------:R-:W-:Y:S01]  /*73d0*/  VIADD R25, R236, 0x80 ;  /* 0x00000080ec197836 */ /* 0x000fe20000000000 */
[----:B------:R-:W-:Y:S01]  /*73e0*/  UMOV UR45, 0x40000040 ;  /* 0x40000040002d7882 */ /* 0x000fe20000000000 */
[C---:B------:R-:W-:Y:S01]  /*73f0*/  VIADD R22, R24.reuse, 0x80 ;  /* 0x0000008018167836 */ /* 0x040fe20000000000 */
[----:B------:R-:W-:Y:S01]  /*7400*/  UMOV UR47, 0x40 ;  /* 0x00000040002f7882 */ /* 0x000fe20000000000 */
[C---:B------:R-:W-:Y:S01]  /*7410*/  VIADD R23, R24.reuse, 0x100 ;  /* 0x0000010018177836 */ /* 0x040fe20000000000 */
[----:B------:R-:W-:Y:S01]  /*7420*/  R2UR UR54, R24 ;  /* 0x00000000183672ca */ /* 0x000fe200000e0000 */
[----:B------:R-:W-:Y:S01]  /*7430*/  UMOV UR51, 0x40 ;  /* 0x0000004000337882 */ /* 0x000fe20000000000 */
[----:B------:R-:W-:Y:S01]  /*7440*/  R2UR UR4, R22 ;  /* 0x00000000160472ca */ /* 0x000fe200000e0000 */
[C---:B------:R-:W-:Y:S01]  /*7450*/  VIADD R22, R24.reuse, 0x180 ;  /* 0x0000018018167836 */ /* 0x040fe20000000000 */
[----:B------:R-:W-:Y:S01]  /*7460*/  R2UR UR5, R23 ;  /* 0x00000000170572ca */ /* 0x000fe200000e0000 */
[----:B------:R-:W-:Y:S01]  /*7470*/  VIADD R23, R24, 0x200 ;  /* 0x0000020018177836 */ /* 0x000fe20000000000 */
[----:B------:R-:W-:Y:S01]  /*7480*/  UMOV UR25, 0x40000040 ;  /* 0x4000004000197882 */ /* 0x000fe20000000000 */
[----:B------:R-:W-:Y:S01]  /*7490*/  UMOV UR27, 0x40 ;  /* 0x00000040001b7882 */ /* 0x000fe20000000000 */
[----:B------:R-:W-:Y:S01]  /*74a0*/  R2UR UR6, R22 ;  /* 0x00000000160672ca */ /* 0x000fe200000e0000 */
[----:B------:R-:W-:Y:S01]  /*74b0*/  UMOV UR43, 0x40 ;  /* 0x00000040002b7882 */ /* 0x000fe20000000000 */
[----:B------:R-:W-:Y:S01]  /*74c0*/  R2UR UR7, R23 ;  /* 0x00000000170772ca */ /* 0x000fe200000e0000 */
[----:B------:R-:W-:Y:S01]  /*74d0*/  UMOV UR9, UR53 ;  /* 0x0000003500097c82 */ /* 0x000fe20008000000 */
[----:B------:R-:W-:Y:S01]  /*74e0*/  IMAD.U32 R23, RZ, RZ, UR11 ;  /* 0x0000000bff177e24 */ /* 0x000fe2000f8e00ff */
[----:B------:R-:W-:Y:S01]  /*74f0*/  HGMMA.64x16x16.F32.BF16 R56, gdesc[UR52].tnspA.tnspB, R56 ;  /* 0x60200000343879f0 */ /* 0x000fe20008701838 */
[----:B------:R-:W-:Y:S01]  /*7500*/  UMOV UR39, 0x40 ;  /* 0x0000004000277882 */ /* 0x000fe20000000000 */
[----:B------:R-:W-:Y:S01]  /*7510*/  UMOV UR10, UR4 ;  /* 0x00000004000a7c82 */ /* 0x000fe20008000000 */
[----:B------:R-:W-:Y:S01]  /*7520*/  UMOV UR35, 0x40 ;  /* 0x0000004000237882 */ /* 0x000fe20000000000 */
        /* <DEDUP_REMOVED lines=20> */
[----:B------:R-:W-:Y:S01]  /*7670*/  UMOV UR31, 0x40 ;  /* 0x00000040001f7882 */ /* 0x000fe20000000000 */
[----:B------:R-:W-:Y:S01]  /*7680*/  HGMMA.64x16x16.F32.BF16 R88, gdesc[UR8].tnspA.tnspB, R88 ;  /* 0x60200000085879f0 */ /* 0x000fe20008701858 */
[----:B------:R-:W-:Y:S01]  /*7690*/  VIADD R26, R24, 0x10 ;  /* 0x00000010181a7836 */ /* 0x000fe20000000000 */
[----:B------:R-:W-:Y:S01]  /*76a0*/  R2UR UR44, R25 ;  /* 0x00000000192c72ca */ /* 0x000fe200000e0000 */
[----:B------:R-:W-:Y:S01]  /*76b0*/  UMOV UR23, 0x40 ;  /* 0x0000004000177882 */ /* 0x000fe20000000000 */
[----:B------:R-:W-:Y:S01]  /*76c0*/  UMOV UR19, 0x40 ;  /* 0x0000004000137882 */ /* 0x000fe20000000000 */
[----:B------:R0:W-:Y:S01]  /*76d0*/  REDG.E.ADD.F32x4.FTZ.RN.STRONG.GPU desc[UR56][R8.64+0x800], R28 ;  /* 0x0008001c080079a6 */ /* 0x0001e2000c10f7b8 */
[----:B------:R-:W-:Y:S01]  /*76e0*/  R2UR UR46, R26 ;  /* 0x000000001a2e72ca */ /* 0x000fe200000e0000 */
[----:B------:R-:W-:-:S02]  /*76f0*/  VIADD R26, R24, 0x90 ;  /* 0x00000090181a7836 */ /* 0x000fc40000000000 */
[----:B------:R-:W-:Y:S01]  /*7700*/  VIADD R25, R24, 0x110 ;  /* 0x0000011018197836 */ /* 0x000fe20000000000 */
[----:B------:R-:W-:Y:S01]  /*7710*/  UMOV UR9, UR45 ;  /* 0x0000002d00097c82 */ /* 0x000fe20008000000 */
[----:B------:R-:W-:Y:S01]  /*7720*/  IMAD.U32 R220, RZ, RZ, UR10 ;  /* 0x0000000affdc7e24 */ /* 0x000fe2000f8e00ff */
[----:B------:R-:W-:Y:S01]  /*7730*/  R2UR UR4, R26 ;  /* 0x000000001a0472ca */ /* 0x000fe200000e0000 */
[C---:B------:R-:W-:Y:S01]  /*7740*/  VIADD R26, R24.reuse, 0x190 ;  /* 0x00000190181a7836 */ /* 0x040fe20000000000 */
[----:B------:R-:W-:Y:S01]  /*7750*/  R2UR UR5, R25 ;  /* 0x00000000190572ca */ /* 0x000fe200000e0000 */
[----:B------:R-:W-:Y:S01]  /*7760*/  VIADD R25, R24, 0x210 ;  /* 0x0000021018197836 */ /* 0x000fe20000000000 */
[----:B------:R-:W-:Y:S01]  /*7770*/  UMOV UR8, UR44 ;  /* 0x0000002c00087c82 */ /* 0x000fe20008000000 */
[----:B------:R-:W-:Y:S01]  /*7780*/  IMAD.U32 R221, RZ, RZ, UR11 ;  /* 0x0000000bffdd7e24 */ /* 0x000fe2000f8e00ff */
[----:B------:R-:W-:Y:S01]  /*7790*/  R2UR UR6, R26 ;  /* 0x000000001a0672ca */ /* 0x000fe200000e0000 */
[----:B------:R-:W-:Y:S01]  /*77a0*/  UMOV UR48, UR44 ;  /* 0x0000002c00307c82 */ /* 0x000fe20008000000 */
[----:B------:R-:W-:Y:S01]  /*77b0*/  R2UR UR50, R25 ;  /* 0x00000000193272ca */ /* 0x000fe200000e0000 */
[----:B------:R-:W-:Y:S01]  /*77c0*/  UMOV UR11, 0x40 ;  /* 0x00000040000b7882 */ /* 0x000fe20000000000 */
[----:B------:R-:W-:Y:S01]  /*77d0*/  UMOV UR49, UR45 ;  /* 0x0000002d00317c82 */ /* 0x000fe20008000000 */
[----:B------:R-:W-:Y:S01]  /*77e0*/  IMAD.U32 R223, RZ, RZ, UR11 ;  /* 0x0000000bffdf7e24 */ /* 0x000fe2000f8e00ff */
[----:B------:R-:W-:Y:S01]  /*77f0*/  UMOV UR41, UR25 ;  /* 0x0000001900297c82 */ /* 0x000fe20008000000 */
[----:B------:R-:W-:Y:S01]  /*7800*/  UMOV UR10, UR4 ;  /* 0x00000004000a7c82 */ /* 0x000fe20008000000 */
[----:B------:R-:W-:Y:S01]  /*7810*/  UMOV UR37, UR25 ;  /* 0x0000001900257c82 */ /* 0x000fe20008000000 */
[----:B------:R-:W-:Y:S01]  /*7820*/  HGMMA.64x16x16.F32.BF16 R56, gdesc[UR44].tnspA.tnspB, R56 ;  /* 0x602000002c3879f0 */ /* 0x000fe20008701838 */
[----:B------:R-:W-:Y:S01]  /*7830*/  IMAD.U32 R222, RZ, RZ, UR10 ;  /* 0x0000000affde7e24 */ /* 0x000fe2000f8e00ff */
        /* <DEDUP_REMOVED lines=17> */
[----:B------:R0:W-:Y:S01]  /*7950*/  REDG.E.ADD.F32x4.FTZ.RN.STRONG.GPU desc[UR56][R8.64+0x1000], R32 ;  /* 0x00100020080079a6 */ /* 0x0001e2000c10f7b8 */
[----:B------:R-:W-:-:S02]  /*7960*/  VIADD R26, R24, 0x20 ;  /* 0x00000020181a7836 */ /* 0x000fc40000000000 */
[----:B------:R-:W-:Y:S01]  /*7970*/  VIADD R25, R236, 0x100 ;  /* 0x00000100ec197836 */ /* 0x000fe20000000000 */
[----:B------:R-:W-:Y:S01]  /*7980*/  UMOV UR5, 0x40000040 ;  /* 0x4000004000057882 */ /* 0x000fe20000000000 */
[----:B------:R-:W-:Y:S01]  /*7990*/  IMAD.U32 R226, RZ, RZ, UR10 ;  /* 0x0000000affe27e24 */ /* 0x000fe2000f8e00ff */
[----:B------:R-:W-:Y:S01]  /*79a0*/  HGMMA.64x16x16.F32.BF16 R88, gdesc[UR48].tnspA.tnspB, R88 ;  /* 0x60200000305879f0 */ /* 0x000fe20008701858 */
[----:B------:R-:W-:Y:S01]  /*79b0*/  R2UR UR26, R26 ;  /* 0x000000001a1a72ca */ /* 0x000fe200000e0000 */
[C---:B------:R-:W-:Y:S01]  /*79c0*/  VIADD R26, R24.reuse, 0xa0 ;  /* 0x000000a0181a7836 */ /* 0x040fe20000000000 */
[----:B------:R-:W-:Y:S01]  /*79d0*/  R2UR UR24, R25 ;  /* 0x00000000191872ca */ /* 0x000fe200000e0000 */
[----:B------:R-:W-:Y:S01]  /*79e0*/  VIADD R25, R24, 0x120 ;  /* 0x0000012018197836 */ /* 0x000fe20000000000 */
[----:B------:R0:W-:Y:S02]  /*79f0*/  REDG.E.ADD.F32x4.FTZ.RN.STRONG.GPU desc[UR56][R8.64+0x1800], R36 ;  /* 0x00180024080079a6 */ /* 0x0001e4000c10f7b8 */
[----:B------:R-:W-:Y:S01]  /*7a00*/  R2UR UR42, R26 ;  /* 0x000000001a2a72ca */ /* 0x000fe200000e0000 */
[C---:B------:R-:W-:Y:S01]  /*7a10*/  VIADD R26, R24.reuse, 0x1a0 ;  /* 0x000001a0181a7836 */ /* 0x040fe20000000000 */
[----:B------:R-:W-:Y:S01]  /*7a20*/  R2UR UR38, R25 ;  /* 0x00000000192672ca */ /* 0x000fe200000e0000 */
[----:B------:R-:W-:Y:S01]  /*7a30*/  VIADD R25, R24, 0x220 ;  /* 0x0000022018197836 */ /* 0x000fe20000000000 */
[----:B------:R-:W-:Y:S01]  /*7a40*/  UMOV UR21, UR5 ;  /* 0x0000000500157c82 */ /* 0x000fe20008000000 */
[----:B------:R-:W-:Y:S01]  /*7a50*/  UMOV UR17, UR5 ;  /* 0x0000000500117c82 */ /* 0x000fe20008000000 */
[----:B------:R-:W-:Y:S01]  /*7a60*/  R2UR UR34, R26 ;  /* 0x000000001a2272ca */ /* 0x000fe200000e0000 */
[----:B------:R-:W-:Y:S01]  /*7a70*/  IMAD.U32 R227, RZ, RZ, UR11 ;  /* 0x0000000bffe37e24 */ /* 0x000fe2000f8e00ff */
[----:B------:R-:W-:Y:S01]  /*7a80*/  R2UR UR30, R25 ;  /* 0x00000000191e72ca */ /* 0x000fe200000e0000 */
[----:B------:R-:W-:Y:S01]  /*7a90*/  UMOV UR40, UR24 ;  /* 0x0000001800287c82 */ /* 0x000fe20008000000 */
[----:B------:R-:W-:Y:S01]  /*7aa0*/  UMOV UR36, UR24 ;  /* 0x0000001800247c82 */ /* 0x000fe20008000000 */
[----:B------:R-:W-:Y:S01]  /*7ab0*/  UMOV UR32, UR24 ;  /* 0x0000001800207c82 */ /* 0x000fe20008000000 */
[----:B------:R-:W-:Y:S01]  /*7ac0*/  UMOV UR28, UR24 ;  /* 0x00000018001c7c82 */ /* 0x000fe20008000000 */
[----:B------:R-:W-:Y:S01]  /*7ad0*/  HGMMA.64x16x16.F32.BF16 R56, gdesc[UR24].tnspA.tnspB, R56 ;  /* 0x60200000183879f0 */ /* 0x000fe20008701838 */
[----:B------:R-:W-:Y:S01]  /*7ae0*/  UMOV UR13, UR5 ;  /* 0x00000005000d7c82 */ /* 0x000fe20008000000 */
[----:B------:R-:W-:Y:S01]  /*7af0*/  UMOV UR9, UR5 ;  /* 0x0000000500097c82 */ /* 0x000fe20008000000 */
[----:B------:R0:W-:Y:S01]  /*7b00*/  REDG.E.ADD.F32x4.FTZ.RN.STRONG.GPU desc[UR56][R8.64+0x2000], R40 ;  /* 0x00200028080079a6 */ /* 0x0001e2000c10f7b8 */
[----:B------:R-:W-:Y:S01]  /*7b10*/  HGMMA.64x16x16.F32.BF16 R64, gdesc[UR40].tnspA.tnspB, R64 ;  /* 0x60200000284079f0 */ /* 0x000fe20008701840 */
[----:B------:R-:W-:Y:S01]  /*7b20*/  VIADD R26, R24, 0x30 ;  /* 0x00000030181a7836 */ /* 0x000fe20000000000 */
[----:B------:R-:W-:Y:S01]  /*7b30*/  UMOV UR11, 0x40 ;  /* 0x00000040000b7882 */ /* 0x000fe20000000000 */
[----:B------:R-:W-:Y:S01]  /*7b40*/  VIADD R25, R236, 0x180 ;  /* 0x00000180ec197836 */ /* 0x000fe20000000000 */
[----:B------:R0:W-:Y:S01]  /*7b50*/  REDG.E.ADD.F32x4.FTZ.RN.STRONG.GPU desc[UR56][R8.64+0x2800], R44 ;  /* 0x0028002c080079a6 */ /* 0x0001e2000c10f7b8 */
[----:B------:R-:W-:Y:S01]  /*7b60*/  HGMMA.64x16x16.F32.BF16 R72, gdesc[UR36].tnspA.tnspB, R72 ;  /* 0x60200000244879f0 */ /* 0x000fe20008701848 */
[----:B------:R-:W-:-:S02]  /*7b70*/  R2UR UR6, R26 ;  /* 0x000000001a0672ca */ /* 0x000fc400000e0000 */
[----:B------:R0:W-:Y:S01]  /*7b80*/  REDG.E.ADD.F32x4.FTZ.RN.STRONG.GPU desc[UR56][R8.64+0x3000], R48 ;  /* 0x00300030080079a6 */ /* 0x0001e2000c10f7b8 */
[----:B------:R-:W-:Y:S01]  /*7b90*/  HGMMA.64x16x16.F32.BF16 R80, gdesc[UR32].tnspA.tnspB, R80 ;  /* 0x60200000205079f0 */ /* 0x000fe20008701850 */
[C---:B------:R-:W-:Y:S01]  /*7ba0*/  VIADD R26, R24.reuse, 0xb0 ;  /* 0x000000b0181a7836 */ /* 0x040fe20000000000 */
[----:B------:R-:W-:Y:S01]  /*7bb0*/  R2UR UR4, R25 ;  /* 0x00000000190472ca */ /* 0x000fe200000e0000 */
[----:B------:R0:W-:Y:S01]  /*7bc0*/  REDG.E.ADD.F32x4.FTZ.RN.STRONG.GPU desc[UR56][R8.64+0x3800], R52 ;  /* 0x00380034080079a6 */ /* 0x0001e2000c10f7b8 */
[----:B------:R-:W-:Y:S02]  /*7bd0*/  VIADD R25, R24, 0x130 ;  /* 0x0000013018197836 */ /* 0x000fe40000000000 */
[----:B------:R-:W-:Y:S01]  /*7be0*/  R2UR UR22, R26 ;  /* 0x000000001a1672ca */ /* 0x000fe200000e0000 */
[----:B------:R-:W-:Y:S01]  /*7bf0*/  HGMMA.64x16x16.F32.BF16 R88, gdesc[UR28].tnspA.tnspB, R88 ;  /* 0x602000001c5879f0 */ /* 0x000fe20008701858 */
[C---:B------:R-:W-:Y:S01]  /*7c00*/  VIADD R26, R24.reuse, 0x1b0 ;  /* 0x000001b0181a7836 */ /* 0x040fe20000000000 */
[----:B------:R-:W-:Y:S01]  /*7c10*/  R2UR UR18, R25 ;  /* 0x00000000191272ca */ /* 0x000fe200000e0000 */
[----:B------:R-:W-:-:S03]  /*7c20*/  VIADD R24, R24, 0x230 ;  /* 0x0000023018187836 */ /* 0x000fc60000000000 */
[----:B------:R-:W-:Y:S02]  /*7c30*/  R2UR UR14, R26 ;  /* 0x000000001a0e72ca */ /* 0x000fe400000e0000 */
[----:B------:R-:W-:Y:S01]  /*7c40*/  R2UR UR10, R24 ;  /* 0x00000000180a72ca */ /* 0x000fe200000e0000 */
[----:B------:R-:W-:Y:S01]  /*7c50*/  UMOV UR20, UR4 ;  /* 0x0000000400147c82 */ /* 0x000fe20008000000 */
[----:B------:R-:W-:Y:S01]  /*7c60*/  UMOV UR16, UR4 ;  /* 0x0000000400107c82 */ /* 0x000fe20008000000 */
[----:B------:R-:W-:Y:S01]  /*7c70*/  UMOV UR12, UR4 ;  /* 0x00000004000c7c82 */ /* 0x000fe20008000000 */
[----:B------:R-:W-:Y:S01]  /*7c80*/  UMOV UR8, UR4 ;  /* 0x0000000400087c82 */ /* 0x000fe20008000000 */
[----:B------:R-:W-:Y:S04]  /*7c90*/  HGMMA.64x16x16.F32.BF16 R56, gdesc[UR4].tnspA.tnspB, R56 ;  /* 0x60200000043879f0 */ /* 0x000fe80008701838 */
[----:B------:R-:W-:Y:S04]  /*7ca0*/  HGMMA.64x16x16.F32.BF16 R64, gdesc[UR20].tnspA.tnspB, R64 ;  /* 0x60200000144079f0 */ /* 0x000fe80008701840 */
[----:B------:R-:W-:Y:S04]  /*7cb0*/  HGMMA.64x16x16.F32.BF16 R72, gdesc[UR16].tnspA.tnspB, R72 ;  /* 0x60200000104879f0 */ /* 0x000fe80008701848 */
[----:B------:R-:W-:Y:S04]  /*7cc0*/  HGMMA.64x16x16.F32.BF16 R80, gdesc[UR12].tnspA.tnspB, R80 ;  /* 0x602000000c5079f0 */ /* 0x000fe80008701850 */
[----:B------:R-:W-:Y:S03]  /*7cd0*/  HGMMA.64x16x16.F32.BF16 R88, gdesc[UR8].tnspA.tnspB, R88, gsb0 ;  /* 0x60200000085879f0 */ /* 0x000fe60008001858 */
[----:B------:R-:W-:-:S02]  /*7ce0*/  WARPGROUP.DEPBAR.LE gsb0, 0x1 ;  /* 0x00008000000079c5 */ /* 0x000fc40000010100 */
[----:B0-----:R-:W-:Y:S05]  /*7cf0*/  @!P0 BRA `(.L_x_132) ;  /* 0x0000000000048947 */ /* 0x001fea0003800000 */
[----:B------:R-:W-:Y:S01]  /*7d00*/  BPT.TRAP 0x1 ;  /* 0x000000040000795c */ /* 0x000fe20000300000 */
.L_x_132:
[----:B------:R-:W-:Y:S01]  /*7d10*/  VIADD R24, R5, 0x500 ;  /* 0x0000050005187836 */ /* 0x000fe20000000000 */
[----:B------:R-:W-:Y:S01]  /*7d20*/  R2UR UR58, R20 ;  /* 0x00000000143a72ca */ /* 0x000fe200000e0000 */
[----:B------:R-:W-:Y:S01]  /*7d30*/  UMOV UR57, 0x40000040 ;  /* 0x4000004000397882 */ /* 0x000fe20000000000 */
[----:B------:R-:W-:Y:S01]  /*7d40*/  R2UR UR59, R21 ;  /* 0x00000000153b72ca */ /* 0x000fe200000e0000 */
[----:B------:R-:W-:Y:S01]  /*7d50*/  VIADD R20, R5, 0x580 ;  /* 0x0000058005147836 */ /* 0x000fe20000000000 */
[----:B------:R-:W-:Y:S01]  /*7d60*/  R2UR UR56, R24 ;  /* 0x00000000183872ca */ /* 0x000fe200000e0000 */
[----:B------:R-:W-:Y:S01]  /*7d70*/  VIADD R24, R18, 0x31638 ;  /* 0x0003163812187836 */ /* 0x000fe20000000000 */
[----:B------:R-:W-:-:S04]  /*7d80*/  ULDC.64 UR4, c[0x0][0x208] ;  /* 0x0000820000047ab9 */ /* 0x000fc80000000a00 */
[----:B------:R-:W-:-:S04]  /*7d90*/  PRMT R24, RZ, 0x654, R24 ;  /* 0x00000654ff187816 */ /* 0x000fc80000000018 */
[----:B------:R0:W-:Y:S02]  /*7da0*/  SYNCS.ARRIVE.TRANS64.RED.A1T0 RZ, [R24+URZ], RZ ;  /* 0x000000ff18ff79a7 */ /* 0x0001e4000810043f */
[----:B0-----:R-:W-:-:S06]  /*7db0*/  WARPGROUP.ARRIVE ;  /* 0x00000000000079c5 */ /* 0x001fcc0000000000 */
        /* <DEDUP_REMOVED lines=34> */
[----:B------:R0:W-:Y:S02]  /*7fe0*/  REDG.E.ADD.F32x4.FTZ.RN.STRONG.GPU desc[UR4][R8.64+0x4000], R24 ;  /* 0x00400018080079a6 */ /* 0x0001e4000c10f784 */
[----:B------:R-:W-:Y:S01]  /*7ff0*/  HGMMA.64x16x16.F32.BF16 R96, gdesc[UR52].tnspA.tnspB, R96 ;  /* 0x60200000346079f0 */ /* 0x000fe20008701860 */
[----:B------:R-:W-:-:S02]  /*8000*/  R2UR UR54, R22 ;  /* 0x00000000163672ca */ /* 0x000fc400000e0000 */
[----:B------:R-:W-:Y:S01]  /*8010*/  R2UR UR24, R5 ;  /* 0x00000000051872ca */ /* 0x000fe200000e0000 */
[----:B------:R-:W-:Y:S01]  /*8020*/  UMOV UR41, UR25 ;  /* 0x0000001900297c82 */ /* 0x000fe20008000000 */
[----:B------:R-:W-:Y:S01]  /*8030*/  R2UR UR55, R23 ;  /* 0x00000000173772ca */ /* 0x000fe200000e0000 */
[----:B------:R-:W-:Y:S01]  /*8040*/  UMOV UR37, UR25 ;  /* 0x0000001900257c82 */ /* 0x000fe20008000000 */
[----:B------:R-:W-:Y:S01]  /*8050*/  UMOV UR33, UR25 ;  /* 0x0000001900217c82 */ /* 0x000fe20008000000 */
[----:B------:R0:W-:Y:S01]  /*8060*/  REDG.E.ADD.F32x4.FTZ.RN.STRONG.GPU desc[UR4][R8.64+0x4800], R28 ;  /* 0x0048001c080079a6 */ /* 0x0001e2000c10f784 */
[----:B------:R-:W-:-:S03]  /*8070*/  VIADD R236, R236, 0x580 ;  /* 0x00000580ecec7836 */ /* 0x000fc60000000000 */
[----:B------:R0:W-:Y:S04]  /*8080*/  REDG.E.ADD.F32x4.FTZ.RN.STRONG.GPU desc[UR4][R8.64+0x5000], R32 ;  /* 0x00500020080079a6 */ /* 0x0001e8000c10f784 */
[----:B------:R-:W-:Y:S01]  /*8090*/  UMOV UR40, UR24 ;  /* 0x0000001800287c82 */ /* 0x000fe20008000000 */
[----:B------:R-:W-:Y:S01]  /*80a0*/  UMOV UR36, UR24 ;  /* 0x0000001800247c82 */ /* 0x000fe20008000000 */
[----:B------:R-:W-:Y:S01]  /*80b0*/  HGMMA.64x16x16.F32.BF16 R104, gdesc[UR52].tnspA.tnspB, R104 ;  /* 0x60200000346879f0 */ /* 0x000fe20008701868 */
[----:B------:R-:W-:Y:S01]  /*80c0*/  R2UR UR54, R216 ;  /* 0x00000000d83672ca */ /* 0x000fe200000e0000 */
[----:B------:R-:W-:Y:S01]  /*80d0*/  UMOV UR32, UR24 ;  /* 0x0000001800207c82 */ /* 0x000fe20008000000 */
[----:B------:R-:W-:Y:S01]  /*80e0*/  R2UR UR55, R217 ;  /* 0x00000000d93772ca */ /* 0x000fe200000e0000 */
[----:B------:R0:W-:Y:S04]  /*80f0*/  REDG.E.ADD.F32x4.FTZ.RN.STRONG.GPU desc[UR4][R8.64+0x5800], R36 ;  /* 0x00580024080079a6 */ /* 0x0001e8000c10f784 */
[----:B------:R0:W-:Y:S04]  /*8100*/  REDG.E.ADD.F32x4.FTZ.RN.STRONG.GPU desc[UR4][R8.64+0x6000], R40 ;  /* 0x00600028080079a6 */ /* 0x0001e8000c10f784 */
[----:B------:R0:W-:Y:S04]  /*8110*/  REDG.E.ADD.F32x4.FTZ.RN.STRONG.GPU desc[UR4][R8.64+0x6800], R44 ;  /* 0x0068002c080079a6 */ /* 0x0001e8000c10f784 */
[----:B------:R-:W-:Y:S01]  /*8120*/  HGMMA.64x16x16.F32.BF16 R112, gdesc[UR52].tnspA.tnspB, R112 ;  /* 0x60200000347079f0 */ /* 0x000fe20008701870 */
[----:B------:R-:W-:Y:S01]  /*8130*/  R2UR UR54, R218 ;  /* 0x00000000da3672ca */ /* 0x000fe200000e0000 */
[----:B------:R0:W-:Y:S01]  /*8140*/  REDG.E.ADD.F32x4.FTZ.RN.STRONG.GPU desc[UR4][R8.64+0x7000], R48 ;  /* 0x00700030080079a6 */ /* 0x0001e2000c10f784 */
[----:B------:R-:W-:-:S03]  /*8150*/  R2UR UR55, R219 ;  /* 0x00000000db3772ca */ /* 0x000fc600000e0000 */
[----:B------:R0:W-:Y:S01]  /*8160*/  REDG.E.ADD.F32x4.FTZ.RN.STRONG.GPU desc[UR4][R8.64+0x7800], R52 ;  /* 0x00780034080079a6 */ /* 0x0001e2000c10f784 */
[----:B------:R-:W-:Y:S01]  /*8170*/  R2UR UR4, R236 ;  /* 0x00000000ec0472ca */ /* 0x000fe200000e0000 */
[----:B------:R-:W-:Y:S02]  /*8180*/  UMOV UR5, 0x40000040 ;  /* 0x4000004000057882 */ /* 0x000fe40000000000 */
[----:B------:R-:W-:Y:S01]  /*8190*/  UMOV UR21, UR5 ;  /* 0x0000000500157c82 */ /* 0x000fe20008000000 */
[----:B------:R-:W-:Y:S01]  /*81a0*/  UMOV UR17, UR5 ;  /* 0x0000000500117c82 */ /* 0x000fe20008000000 */
[----:B------:R-:W-:-:S04]  /*81b0*/  UMOV UR13, UR5 ;  /* 0x00000005000d7c82 */ /* 0x000fc80008000000 */
[----:B------:R-:W-:Y:S01]  /*81c0*/  HGMMA.64x16x16.F32.BF16 R120, gdesc[UR52].tnspA.tnspB, R120 ;  /* 0x60200000347879f0 */ /* 0x000fe20008701878 */
[----:B------:R-:W-:Y:S02]  /*81d0*/  R2UR UR54, R220 ;  /* 0x00000000dc3672ca */ /* 0x000fe400000e0000 */
[----:B------:R-:W-:Y:S01]  /*81e0*/  R2UR UR55, R221 ;  /* 0x00000000dd3772ca */ /* 0x000fe200000e0000 */
[----:B------:R-:W-:Y:S01]  /*81f0*/  UMOV UR20, UR4 ;  /* 0x0000000400147c82 */ /* 0x000fe20008000000 */
[----:B------:R-:W-:Y:S01]  /*8200*/  UMOV UR16, UR4 ;  /* 0x0000000400107c82 */ /* 0x000fe20008000000 */
[----:B------:R-:W-:-:S10]  /*8210*/  UMOV UR12, UR4 ;  /* 0x00000004000c7c82 */ /* 0x000fd40008000000 */
        /* <DEDUP_REMOVED lines=29> */
[----:B0-----:R-:W-:Y:S05]  /*83f0*/  @!P0 BRA `(.L_x_133) ;  /* 0x0000000000048947 */ /* 0x001fea0003800000 */
[----:B------:R-:W-:Y:S01]  /*8400*/  BPT.TRAP 0x1 ;  /* 0x000000040000795c */ /* 0x000fe20000300000 */
.L_x_133:
[----:B------:R-:W-:Y:S01]  /*8410*/  VIADD R16, R16, 0x1 ;  /* 0x0000000110107836 */ /* 0x000fe20000000000 */
[----:B------:R-:W-:Y:S01]  /*8420*/  LOP3.LUT R19, R19, 0x1, RZ, 0x3c, !PT ;  /* 0x0000000113137812 */ /* 0x000fe200078e3cff */
[----:B------:R-:W-:Y:S02]  /*8430*/  VIADD R3, R3, 0x1 ;  /* 0x0000000103037836 */ /* 0x000fe40000000000 */
[----:B------:R-:W-:Y:S01]  /*8440*/  VIADD R17, R17, 0x31620 ;  /* 0x0003162011117836 */ /* 0x000fe20000000000 */
[----:B------:R-:W-:Y:S02]  /*8450*/  ISETP.GE.AND P1, PT, R16, R235, PT ;  /* 0x000000eb1000720c */ /* 0x000fe40003f26270 */
[----:B------:R-:W-:Y:S02]  /*8460*/  ISETP.NE.AND P0, PT, R3, 0x2, PT ;  /* 0x000000020300780c */ /* 0x000fe40003f05270 */
[----:B------:R-:W-:Y:S02]  /*8470*/  PRMT R17, RZ, 0x654, R17 ;  /* 0x00000654ff117816 */ /* 0x000fe40000000011 */
[----:B------:R-:W-:-:S02]  /*8480*/  SEL R5, RZ, 0x1, P0 ;  /* 0x00000001ff057807 */ /* 0x000fc40000000000 */
[----:B------:R0:W-:Y:S01]  /*8490*/  SYNCS.ARRIVE.TRANS64.RED.A1T0 RZ, [R17+URZ], RZ ;  /* 0x000000ff11ff79a7 */ /* 0x0001e2000810043f */
[----:B------:R-:W-:Y:S02]  /*84a0*/  SEL R3, R3, RZ, P0 ;  /* 0x000000ff03037207 */ /* 0x000fe40000000000 */
[----:B------:R-:W-:Y:S02]  /*84b0*/  LOP3.LUT R228, R228, R5, RZ, 0x3c, !PT ;  /* 0x00000005e4e47212 */ /* 0x000fe400078e3cff */
[----:B------:R-:W-:Y:S05]  /*84c0*/  @!P1 BRA `(.L_x_134) ;  /* 0xffffff94002c9947 */ /* 0x000fea000383ffff */
[----:B------:R-:W-:Y:S01]  /*84d0*/  ULDC UR4, c[0x0][0x740] ;  /* 0x0001d00000047ab9 */ /* 0x000fe20000000800 */
[----:B------:R-:W-:Y:S01]  /*84e0*/  PLOP3.LUT P0, PT, PT, PT, PT, 0x8, 0x0 ;  /* 0x000000000000781c */ /* 0x000fe20003f0e170 */
        /* <DEDUP_REMOVED lines=79> */
[----:B------:R-:W-:-:S07]  /*89e0*/  FMUL.FTZ R135, R135, UR4 ;  /* 0x0000000487877c20 */ /* 0x000fce0008410000 */
.L_x_121:
[----:B------:R-:W-:Y:S05]  /*89f0*/  @P0 BRA `(.L_x_135) ;  /* 0x0000002400900947 */ /* 0x000fea0003800000 */
[----:B0-----:R-:W0:Y:S01]  /*8a00*/  S2R R2, SR_TID.X ;  /* 0x0000000000027919 */ /* 0x001e220000002100 */
[----:B------:R-:W1:Y:S01]  /*8a10*/  S2UR UR5, SR_CgaCtaId ;  /* 0x00000000000579c3 */ /* 0x000e620000008800 */
[----:B------:R-:W-:Y:S01]  /*8a20*/  UMOV UR4, 0x400 ;  /* 0x0000040000047882 */ /* 0x000fe20000000000 */
[----:B------:R-:W-:-:S06]  /*8a30*/  F2FP.BF16.F32.PACK_AB R136, R137, R136 ;  /* 0x000000888988723e */ /* 0x000fcc00000010ff */
[----:B------:R-:W-:Y:S01]  /*8a40*/  BAR.SYNC.DEFER_BLOCKING 0x1, 0x100 ;  /* 0x0044000000007b1d */ /* 0x000fe20000010000 */
[----:B------:R-:W-:Y:S02]  /*8a50*/  F2FP.BF16.F32.PACK_AB R137, R139, R138 ;  /* 0x0000008a8b89723e */ /* 0x000fe400000010ff */
[----:B------:R-:W-:Y:S02]  /*8a60*/  F2FP.BF16.F32.PACK_AB R144, R145, R144 ;  /* 0x000000909190723e */ /* 0x000fe400000010ff */
[----:B------:R-:W-:Y:S01]  /*8a70*/  F2FP.BF16.F32.PACK_AB R138, R141, R140 ;  /* 0x0000008c8d8a723e */ /* 0x000fe200000010ff */
[----:B------:R-:W-:Y:S01]  /*8a80*/  ULDC.64 UR8, c[0x0][0x208] ;  /* 0x0000820000087ab9 */ /* 0x000fe20000000a00 */
[----:B------:R-:W-:Y:S02]  /*8a90*/  F2FP.BF16.F32.PACK_AB R139, R143, R142 ;  /* 0x0000008e8f8b723e */ /* 0x000fe400000010ff */
[----:B------:R-:W-:Y:S02]  /*8aa0*/  F2FP.BF16.F32.PACK_AB R152, R153, R152 ;  /* 0x000000989998723e */ /* 0x000fe400000010ff */
[----:B------:R-:W-:-:S02]  /*8ab0*/  F2FP.BF16.F32.PACK_AB R160, R161, R160 ;  /* 0x000000a0a1a0723e */ /* 0x000fc400000010ff */
[----:B------:R-:W-:Y:S02]  /*8ac0*/  F2FP.BF16.F32.PACK_AB R168, R169, R168 ;  /* 0x000000a8a9a8723e */ /* 0x000fe400000010ff */
[----:B------:R-:W-:Y:S02]  /*8ad0*/  F2FP.BF16.F32.PACK_AB R176, R177, R176 ;  /* 0x000000b0b1b0723e */ /* 0x000fe400000010ff */
[----:B------:R-:W-:Y:S02]  /*8ae0*/  F2FP.BF16.F32.PACK_AB R184, R185, R184 ;  /* 0x000000b8b9b8723e */ /* 0x000fe400000010ff */
[----:B------:R-:W-:Y:S02]  /*8af0*/  F2FP.BF16.F32.PACK_AB R192, R193, R192 ;  /* 0x000000c0c1c0723e */ /* 0x000fe400000010ff */
[----:B------:R-:W-:Y:S01]  /*8b00*/  F2FP.BF16.F32.PACK_AB R200, R201, R200 ;  /* 0x000000c8c9c8723e */ /* 0x000fe200000010ff */
[----:B-1----:R-:W-:Y:S01]  /*8b10*/  ULEA UR4, UR5, UR4, 0x18 ;  /* 0x0000000405047291 */ /* 0x002fe2000f8ec03f */
[----:B------:R-:W-:-:S02]  /*8b20*/  F2FP.BF16.F32.PACK_AB R145, R147, R146 ;  /* 0x000000929391723e */ /* 0x000fc400000010ff */
[----:B------:R-:W-:Y:S02]  /*8b30*/  F2FP.BF16.F32.PACK_AB R208, R209, R208 ;  /* 0x000000d0d1d0723e */ /* 0x000fe400000010ff */
[----:B------:R-:W-:Y:S01]  /*8b40*/  F2FP.BF16.F32.PACK_AB R56, R57, R56 ;  /* 0x000000383938723e */ /* 0x000fe200000010ff */
[----:B0-----:R-:W-:Y:S01]  /*8b50*/  VIADD R2, R2, 0xffffff80 ;  /* 0xffffff8002027836 */ /* 0x001fe20000000000 */
[----:B------:R-:W-:Y:S02]  /*8b60*/  F2FP.BF16.F32.PACK_AB R146, R149, R148 ;  /* 0x000000949592723e */ /* 0x000fe400000010ff */
[----:B------:R-:W-:Y:S01]  /*8b70*/  F2FP.BF16.F32.PACK_AB R96, R97, R96 ;  /* 0x000000606160723e */ /* 0x000fe200000010ff */
[----:B------:R-:W-:Y:S01]  /*8b80*/  IMAD.SHL.U32 R3, R2, 0x40, RZ ;  /* 0x0000004002037824 */ /* 0x000fe200078e00ff */
[----:B------:R-:W-:Y:S02]  /*8b90*/  SHF.R.S32.HI R9, RZ, 0x1f, R2 ;  /* 0x0000001fff097819 */ /* 0x000fe40000011402 */
        /* <DEDUP_REMOVED lines=8> */
[----:B------:R-:W0:Y:S01]  /*8c20*/  S2R R39, SR_CTAID.X ;  /* 0x0000000000277919 */ /* 0x000e220000002500 */
[CC--:B------:R-:W-:Y:S01]  /*8c30*/  LEA.HI R11, R9.reuse, R2.reuse, RZ, 0x5 ;  /* 0x00000002090b7211 */ /* 0x0c0fe200078f28ff */
[----:B------:R-:W1:Y:S01]  /*8c40*/  LDC.64 R36, c[0x0][0x850] ;  /* 0x00021400ff247b82 */ /* 0x000e620000000a00 */
[----:B------:R-:W-:Y:S02]  /*8c50*/  LEA.HI R8, R9, R2, RZ, 0x4 ;  /* 0x0000000209087211 */ /* 0x000fe400078f20ff */
[----:B------:R-:W-:Y:S02]  /*8c60*/  SHF.R.S32.HI R0, RZ, 0x5, R11 ;  /* 0x00000005ff007819 */ /* 0x000fe4000001140b */
[----:B------:R-:W-:Y:S02]  /*8c70*/  SHF.R.S32.HI R7, RZ, 0x4, R8 ;  /* 0x00000004ff077819 */ /* 0x000fe40000011408 */
[----:B------:R-:W-:Y:S01]  /*8c80*/  LOP3.LUT R3, R3, 0x1c0, RZ, 0xc0, !PT ;  /* 0x000001c003037812 */ /* 0x000fe200078ec0ff */
[----:B------:R-:W-:Y:S01]  /*8c90*/  IMAD.SHL.U32 R6, R0, 0x10, RZ ;  /* 0x0000001000067824 */ /* 0x000fe200078e00ff */
[----:B------:R-:W-:-:S02]  /*8ca0*/  LEA.HI R8, R8, R7, RZ, 0x1 ;  /* 0x0000000708087211 */ /* 0x000fc400078f08ff */
[-C--:B------:R-:W-:Y:S02]  /*8cb0*/  LEA.HI R4, R9, R2.reuse, RZ, 0x3 ;  /* 0x0000000209047211 */ /* 0x080fe400078f18ff */
[----:B------:R-:W-:Y:S02]  /*8cc0*/  LOP3.LUT R5, R3, 0x30, R6, 0xf8, !PT ;  /* 0x0000003003057812 */ /* 0x000fe400078ef806 */
[----:B------:R-:W-:Y:S02]  /*8cd0*/  LOP3.LUT R8, R8, 0x7ffffe, RZ, 0xc0, !PT ;  /* 0x007ffffe08087812 */ /* 0x000fe400078ec0ff */
[----:B------:R-:W-:Y:S02]  /*8ce0*/  LEA.HI R9, R9, R2, RZ, 0x7 ;  /* 0x0000000209097211 */ /* 0x000fe400078f38ff */
[----:B------:R-:W-:Y:S01]  /*8cf0*/  LOP3.LUT R4, R5, 0x8, R4, 0xf8, !PT ;  /* 0x0000000805047812 */ /* 0x000fe200078ef804 */
[----:B------:R-:W-:Y:S01]  /*8d00*/  IMAD.IADD R8, R7, 0x1, -R8 ;  /* 0x0000000107087824 */ /* 0x000fe200078e0a08 */
[----:B------:R-:W-:Y:S01]  /*8d10*/  SHF.R.U32.HI R3, RZ, 0x3, R3 ;  /* 0x00000003ff037819 */ /* 0x000fe20000011603 */
[----:B------:R-:W2:Y:S01]  /*8d20*/  LDC.64 R6, c[0x0][0x870] ;  /* 0x00021c00ff067b82 */ /* 0x000ea20000000a00 */
[----:B------:R-:W-:-:S02]  /*8d30*/  SHF.R.S32.HI R9, RZ, 0x7, R9 ;  /* 0x00000007ff097819 */ /* 0x000fc40000011409 */
[----:B------:R-:W-:Y:S02]  /*8d40*/  LOP3.LUT R3, R4, R3, RZ, 0x3c, !PT ;  /* 0x0000000304037212 */ /* 0x000fe400078e3cff */
[----:B------:R-:W-:Y:S01]  /*8d50*/  F2FP.BF16.F32.PACK_AB R147, R151, R150 ;  /* 0x000000969793723e */ /* 0x000fe200000010ff */
[----:B------:R-:W-:Y:S01]  /*8d60*/  IMAD R8, R9, 0xa, R8 ;  /* 0x0000000a09087824 */ /* 0x000fe200078e0208 */
[----:B------:R-:W-:Y:S01]  /*8d70*/  F2FP.BF16.F32.PACK_AB R153, R155, R154 ;  /* 0x0000009a9b99723e */ /* 0x000fe200000010ff */
[----:B------:R-:W3:Y:S01]  /*8d80*/  LDC.64 R4, c[0x0][0x870] ;  /* 0x00021c00ff047b82 */ /* 0x000ee20000000a00 */
[----:B------:R-:W-:Y:S01]  /*8d90*/  F2FP.BF16.F32.PACK_AB R154, R157, R156 ;  /* 0x0000009c9d9a723e */ /* 0x000fe200000010ff */
[----:B------:R-:W-:Y:S01]  /*8da0*/  IMAD.U32 R3, R8, 0x200, R3 ;  /* 0x0000020008037824 */ /* 0x000fe200078e0003 */
[----:B------:R-:W-:Y:S02]  /*8db0*/  F2FP.BF16.F32.PACK_AB R155, R159, R158 ;  /* 0x0000009e9f9b723e */ /* 0x000fe400000010ff */
[----:B------:R-:W-:-:S02]  /*8dc0*/  F2FP.BF16.F32.PACK_AB R161, R163, R162 ;  /* 0x000000a2a3a1723e */ /* 0x000fc400000010ff */
[----:B------:R-:W-:Y:S02]  /*8dd0*/  LEA R3, R3, UR4, 0x1 ;  /* 0x0000000403037c11 */ /* 0x000fe4000f8e08ff */
[----:B------:R-:W-:Y:S02]  /*8de0*/  F2FP.BF16.F32.PACK_AB R162, R165, R164 ;  /* 0x000000a4a5a2723e */ /* 0x000fe400000010ff */
[----:B------:R-:W-:Y:S01]  /*8df0*/  F2FP.BF16.F32.PACK_AB R163, R167, R166 ;  /* 0x000000a6a7a3723e */ /* 0x000fe200000010ff */
[----:B------:R-:W-:Y:S01]  /*8e00*/  STSM.16.MT88.4 [R3+0xa000], R136 ;  /* 0x00a0008803007844 */ /* 0x000fe20000004200 */
[----:B------:R-:W-:Y:S02]  /*8e10*/  F2FP.BF16.F32.PACK_AB R169, R171, R170 ;  /* 0x000000aaaba9723e */ /* 0x000fe400000010ff */
[----:B------:R-:W-:Y:S01]  /*8e20*/  F2FP.BF16.F32.PACK_AB R170, R173, R172 ;  /* 0x000000acadaa723e */ /* 0x000fe200000010ff */
[----:B------:R-:W-:Y:S01]  /*8e30*/  STSM.16.MT88.4 [R3+0xf000], R144 ;  /* 0x00f0009003007844 */ /* 0x000fe20000004200 */
[----:B------:R-:W-:-:S02]  /*8e40*/  F2FP.BF16.F32.PACK_AB R171, R175, R174 ;  /* 0x000000aeafab723e */ /* 0x000fc400000010ff */
[----:B------:R-:W-:Y:S01]  /*8e50*/  F2FP.BF16.F32.PACK_AB R177, R179, R178 ;  /* 0x000000b2b3b1723e */ /* 0x000fe200000010ff */
[----:B------:R-:W-:Y:S01]  /*8e60*/  STSM.16.MT88.4 [R3+0xa800], R152 ;  /* 0x00a8009803007844 */ /* 0x000fe20000004200 */
        /* <DEDUP_REMOVED lines=16> */
[----:B------:R-:W-:Y:S02]  /*8f70*/  F2FP.BF16.F32.PACK_AB R209, R211, R210 ;  /* 0x000000d2d3d1723e */ /* 0x000fe400000010ff */
[----:B------:R-:W-:Y:S01]  /*8f80*/  F2FP.BF16.F32.PACK_AB R210, R213, R212 ;  /* 0x000000d4d5d2723e */ /* 0x000fe200000010ff */
[----:B------:R-:W-:Y:S01]  /*8f90*/  STSM.16.MT88.4 [R3+0xc000], R200 ;  /* 0x00c000c803007844 */ /* 0x000fe20000004200 */
[----:B------:R-:W-:Y:S02]  /*8fa0*/  F2FP.BF16.F32.PACK_AB R211, R215, R214 ;  /* 0x000000d6d7d3723e */ /* 0x000fe400000010ff */
[----:B------:R-:W-:Y:S02]  /*8fb0*/  F2FP.BF16.F32.PACK_AB R57, R59, R58 ;  /* 0x0000003a3b39723e */ /* 0x000fe400000010ff */
[----:B------:R-:W-:Y:S01]  /*8fc0*/  F2FP.BF16.F32.PACK_AB R58, R61, R60 ;  /* 0x0000003c3d3a723e */ /* 0x000fe200000010ff */
[----:B------:R-:W-:Y:S01]  /*8fd0*/  STSM.16.MT88.4 [R3+0x11000], R208 ;  /* 0x011000d003007844 */ /* 0x000fe20000004200 */
[----:B------:R-:W-:-:S02]  /*8fe0*/  F2FP.BF16.F32.PACK_AB R59, R63, R62 ;  /* 0x0000003e3f3b723e */ /* 0x000fc400000010ff */
[----:B------:R-:W-:Y:S02]  /*8ff0*/  F2FP.BF16.F32.PACK_AB R97, R99, R98 ;  /* 0x000000626361723e */ /* 0x000fe400000010ff */
[----:B------:R-:W-:Y:S01]  /*9000*/  F2FP.BF16.F32.PACK_AB R98, R101, R100 ;  /* 0x000000646562723e */ /* 0x000fe200000010ff */
[----:B------:R-:W-:Y:S01]  /*9010*/  STSM.16.MT88.4 [R3], R56 ;  /* 0x0000003803007844 */ /* 0x000fe20000004200 */
[----:B------:R-:W-:Y:S02]  /*9020*/  F2FP.BF16.F32.PACK_AB R99, R103, R102 ;  /* 0x000000666763723e */ /* 0x000fe400000010ff */
        /* <DEDUP_REMOVED lines=32> */
[----:B--2---:R-:W-:-:S03]  /*9230*/  ISETP.NE.U32.AND P0, PT, R6, RZ, PT ;  /* 0x000000ff0600720c */ /* 0x004fc60003f05070 */
[----:B------:R2:W-:Y:S01]  /*9240*/  STSM.16.MT88.4 [R3+0x7000], R128 ;  /* 0x0070008003007844 */ /* 0x0005e20000004200 */
[----:B------:R-:W-:Y:S01]  /*9250*/  BAR.SYNC.DEFER_BLOCKING 0x1, 0x100 ;  /* 0x0044000000007b1d */ /* 0x000fe20000010000 */
[----:B------:R-:W-:Y:S01]  /*9260*/  ISETP.NE.AND.EX P0, PT, R7, RZ, PT, P0 ;  /* 0x000000ff0700720c */ /* 0x000fe20003f05300 */
[----:B---3--:R-:W-:-:S06]  /*9270*/  IMAD.WIDE R6, R233, 0x4, R4 ;  /* 0x00000004e9067825 */ /* 0x008fcc00078e0204 */
[----:B------:R-:W3:Y:S06]  /*9280*/  LDC.64 R4, c[0x0][0x878] ;  /* 0x00021e00ff047b82 */ /* 0x000eec0000000a00 */
[----:B------:R-:W4:Y:S01]  /*9290*/  @P0 LDG.E R9, desc[UR8][R6.64] ;  /* 0x0000000806090981 */ /* 0x000f22000c1e1900 */
[----:B------:R-:W-:Y:S01]  /*92a0*/  LOP3.LUT R11, R11, 0xffffffe0, RZ, 0xc0, !PT ;  /* 0xffffffe00b0b7812 */ /* 0x000fe200078ec0ff */
[----:B------:R-:W-:Y:S01]  /*92b0*/  ULDC UR5, c[0x0][0x808] ;  /* 0x0002020000057ab9 */ /* 0x000fe20000000800 */
[----:B------:R-:W0:Y:S01]  /*92c0*/  S2UR UR7, SR_CTAID.Y ;  /* 0x00000000000779c3 */ /* 0x000e220000002600 */
[----:B------:R-:W-:Y:S01]  /*92d0*/  IMAD.U32 R8, RZ, RZ, UR5 ;  /* 0x00000005ff087e24 */ /* 0x000fe2000f8e00ff */
[----:B---3--:R-:W-:Y:S01]  /*92e0*/  ISETP.NE.U32.AND P1, PT, R4, RZ, PT ;  /* 0x000000ff0400720c */ /* 0x008fe20003f25070 */
[----:B------:R-:W-:-:S02]  /*92f0*/  IMAD.IADD R11, R2, 0x1, -R11 ;  /* 0x00000001020b7824 */ /* 0x000fc400078e0a0b */
[----:B------:R-:W-:Y:S01]  /*9300*/  IMAD.SHL.U32 R2, R0, 0x40, RZ ;  /* 0x0000004000027824 */ /* 0x000fe200078e00ff */
[----:B------:R-:W-:Y:S01]  /*9310*/  ISETP.NE.AND.EX P1, PT, R5, RZ, PT, P1 ;  /* 0x000000ff0500720c */ /* 0x000fe20003f25310 */
[----:B------:R-:W-:Y:S01]  /*9320*/  IMAD.SHL.U32 R28, R11, 0x8, RZ ;  /* 0x000000080b1c7824 */ /* 0x000fe200078e00ff */
[----:B------:R-:W-:Y:S02]  /*9330*/  SHF.R.S32.HI R10, RZ, 0x1f, R11 ;  /* 0x0000001fff0a7819 */ /* 0x000fe4000001140b */
[----:B--2---:R-:W-:Y:S02]  /*9340*/  LOP3.LUT R3, R2, 0x1c0, RZ, 0xc0, !PT ;  /* 0x000001c002037812 */ /* 0x004fe400078ec0ff */
[----:B------:R-:W-:Y:S02]  /*9350*/  LEA.HI R10, R10, R11, RZ, 0x3 ;  /* 0x0000000b0a0a7211 */ /* 0x000fe400078f18ff */
[----:B------:R-:W-:Y:S02]  /*9360*/  LOP3.LUT R2, R3, 0x38, R28, 0xf8, !PT ;  /* 0x0000003803027812 */ /* 0x000fe400078ef81c */
[----:B------:R-:W-:-:S03]  /*9370*/  SHF.R.U32.HI R3, RZ, 0x3, R3 ;  /* 0x00000003ff037819 */ /* 0x000fc60000011603 */
[----:B------:R-:W2:Y:S01]  /*9380*/  @P1 LDC.64 R4, c[0x0][0x878] ;  /* 0x00021e00ff041b82 */ /* 0x000ea20000000a00 */
[----:B------:R-:W-:Y:S02]  /*9390*/  LOP3.LUT R3, R2, R3, RZ, 0x3c, !PT ;  /* 0x0000000302037212 */ /* 0x000fe400078e3cff */
[----:B------:R-:W-:-:S05]  /*93a0*/  SHF.R.S32.HI R10, RZ, 0x3, R10 ;  /* 0x00000003ff0a7819 */ /* 0x000fca000001140a */
[----:B------:R-:W-:Y:S01]  /*93b0*/  IMAD R10, R10, 0x1400, R3 ;  /* 0x000014000a0a7824 */ /* 0x000fe200078e0203 */
[----:B------:R-:W-:Y:S01]  /*93c0*/  CS2R R2, SRZ ;  /* 0x0000000000027805 */ /* 0x000fe2000001ff00 */
[----:B--2---:R-:W-:-:S05]  /*93d0*/  @P1 IMAD.WIDE R4, R233, 0x4, R4 ;  /* 0x00000004e9041825 */ /* 0x004fca00078e0204 */
[----:B------:R2:W5:Y:S01]  /*93e0*/  @P1 LDG.E R8, desc[UR8][R4.64] ;  /* 0x0000000804081981 */ /* 0x000562000c1e1900 */
[----:B----4-:R-:W-:Y:S01]  /*93f0*/  @P0 SHF.R.S32.HI R12, RZ, 0x1f, R9 ;  /* 0x0000001fff0c0819 */ /* 0x010fe20000011409 */
[----:B012---:R-:W-:Y:S06]  /*9400*/  @P1 BRA `(.L_x_136) ;  /* 0x0000000000141947 */ /* 0x007fec0003800000 */
[----:B------:R-:W-:Y:S05]  /*9410*/  @!P0 BRA `(.L_x_136) ;  /* 0x0000000000108947 */ /* 0x000fea0003800000 */
[----:B------:R-:W-:Y:S02]  /*9420*/  ULDC.64 UR8, c[0x0][0x208] ;  /* 0x0000820000087ab9 */ /* 0x000fe40000000a00 */
[----:B------:R-:W2:Y:S04]  /*9430*/  LDG.E R5, desc[UR8][R6.64] ;  /* 0x0000000806057981 */ /* 0x000ea8000c1e1900 */
[----:B-----5:R-:W2:Y:S02]  /*9440*/  LDG.E R8, desc[UR8][R6.64+0x4] ;  /* 0x0000040806087981 */ /* 0x020ea4000c1e1900 */
[----:B--2---:R-:W-:-:S07]  /*9450*/  IMAD.IADD R8, R8, 0x1, -R5 ;  /* 0x0000000108087824 */ /* 0x004fce00078e0a05 */
.L_x_136:
[----:B-----5:R-:W-:Y:S01]  /*9460*/  IMAD R8, R39, -0x50, R8 ;  /* 0xffffffb027087824 */ /* 0x020fe200078e0208 */
[----:B------:R-:W-:Y:S01]  /*9470*/  LEA R30, R10, UR4, 0x1 ;  /* 0x000000040a1e7c11 */ /* 0x000fe2000f8e08ff */
[----:B------:R-:W-:Y:S01]  /*9480*/  @P0 IMAD.MOV.U32 R2, RZ, RZ, R9 ;  /* 0x000000ffff020224 */ /* 0x000fe200078e0009 */
[----:B------:R-:W-:Y:S01]  /*9490*/  USHF.R.S32.HI UR8, URZ, 0x1f, UR7 ;  /* 0x0000001f3f087899 */ /* 0x000fe20008011407 */
[----:B------:R-:W-:Y:S01]  /*94a0*/  @P0 IMAD.MOV.U32 R3, RZ, RZ, R12 ;  /* 0x000000ffff030224 */ /* 0x000fe200078e000c */
[----:B------:R-:W-:Y:S01]  /*94b0*/  VIMNMX R52, R8, 0x50, PT ;  /* 0x0000005008347848 */ /* 0x000fe20003fe0100 */
[----:B------:R0:W1:Y:S01]  /*94c0*/  LDS.128 R40, [R30+0xa400] ;  /* 0x00a400001e287984 */ /* 0x0000620000000c00 */
[C---:B------:R-:W-:Y:S01]  /*94d0*/  VIADD R32, R0.reuse, 0x18 ;  /* 0x0000001800207836 */ /* 0x040fe20000000000 */
[C---:B------:R-:W-:Y:S01]  /*94e0*/  IADD3 R2, P1, R0.reuse, R2, RZ ;  /* 0x0000000200027210 */ /* 0x040fe20007f3e0ff */
[C---:B------:R-:W-:Y:S01]  /*94f0*/  VIADD R29, R0.reuse, 0x8 ;  /* 0x00000008001d7836 */ /* 0x040fe20000000000 */
[----:B------:R0:W2:Y:S01]  /*9500*/  LDS.128 R4, [R30+0x1000] ;  /* 0x001000001e047984 */ /* 0x0000a20000000c00 */
[----:B------:R-:W-:Y:S01]  /*9510*/  VIADD R31, R0, 0x10 ;  /* 0x00000010001f7836 */ /* 0x000fe20000000000 */
[-C--:B------:R-:W-:Y:S01]  /*9520*/  ISETP.GE.AND P2, PT, R32, R52.reuse, PT ;  /* 0x000000342000720c */ /* 0x080fe20003f46270 */
[----:B------:R-:W-:Y:S01]  /*9530*/  IMAD R34, R36, UR8, RZ ;  /* 0x0000000824227c24 */ /* 0x000fe2000f8e02ff */
[----:B------:R0:W3:Y:S01]  /*9540*/  LDS.128 R8, [R30+0x1400] ;  /* 0x001400001e087984 */ /* 0x0000e20000000c00 */
[----:B------:R-:W4:Y:S01]  /*9550*/  LDC.64 R32, c[0x0][0x820] ;  /* 0x00020800ff207b82 */ /* 0x000f220000000a00 */
[CC--:B------:R-:W-:Y:S01]  /*9560*/  ISETP.GE.AND P4, PT, R0.reuse, R52.reuse, PT ;  /* 0x000000340000720c */ /* 0x0c0fe20003f86270 */
[----:B------:R-:W-:Y:S01]  /*9570*/  ULDC UR6, c[0x0][0x83c] ;  /* 0x00020f0000067ab9 */ /* 0x000fe20000000800 */
[----:B------:R0:W0:Y:S01]  /*9580*/  LDS.128 R12, [R30+0x1800] ;  /* 0x001800001e0c7984 */ /* 0x0000220000000c00 */
[-C--:B------:R-:W-:Y:S01]  /*9590*/  ISETP.GE.AND P6, PT, R29, R52.reuse, PT ;  /* 0x000000341d00720c */ /* 0x080fe20003fc6270 */
[----:B------:R-:W-:Y:S01]  /*95a0*/  IMAD R37, R37, UR7, R34 ;  /* 0x0000000725257c24 */ /* 0x000fe2000f8e0222 */
[--C-:B------:R-:W-:Y:S01]  /*95b0*/  SHF.R.S32.HI R29, RZ, 0x1f, R28.reuse ;  /* 0x0000001fff1d7819 */ /* 0x100fe2000001141c */
[----:B------:R0:W0:Y:S01]  /*95c0*/  LDS.128 R16, [R30+0x1c00] ;  /* 0x001c00001e107984 */ /* 0x0000220000000c00 */
[----:B------:R-:W-:Y:S01]  /*95d0*/  SHF.R.S32.HI R50, RZ, 0x1f, R233 ;  /* 0x0000001fff327819 */ /* 0x000fe200000114e9 */
[----:B------:R-:W-:Y:S01]  /*95e0*/  ULDC.64 UR4, c[0x0][0x858] ;  /* 0x0002160000047ab9 */ /* 0x000fe20000000a00 */
[C---:B------:R-:W-:Y:S01]  /*95f0*/  LEA.HI.X.SX32 R3, R0.reuse, R3, 0x1, P1 ;  /* 0x0000000300037211 */ /* 0x040fe200008f0eff */
[----:B------:R0:W0:Y:S01]  /*9600*/  LDS.128 R20, [R30+0x2000] ;  /* 0x002000001e147984 */ /* 0x0000220000000c00 */
[-C--:B------:R-:W-:Y:S01]  /*9610*/  ISETP.GE.AND P3, PT, R31, R52.reuse, PT ;  /* 0x000000341f00720c */ /* 0x080fe20003f66270 */
[----:B------:R-:W-:Y:S01]  /*9620*/  VIADD R31, R0, 0x20 ;  /* 0x00000020001f7836 */ /* 0x000fe20000000000 */
[----:B------:R-:W-:Y:S01]  /*9630*/  ISETP.GE.OR P1, PT, R28, UR6, P4 ;  /* 0x000000061c007c0c */ /* 0x000fe2000a726670 */
[----:B------:R0:W0:Y:S01]  /*9640*/  LDS.128 R24, [R30+0x2400] ;  /* 0x002400001e187984 */ /* 0x0000220000000c00 */
[----:B------:R-:W-:Y:S01]  /*9650*/  SEL R50, R50, RZ, !P0 ;  /* 0x000000ff32327207 */ /* 0x000fe20004000000 */
[----:B------:R-:W-:Y:S01]  /*9660*/  IMAD.WIDE.U32 R34, R36, UR7, R28 ;  /* 0x0000000724227c25 */ /* 0x000fe2000f8e001c */
[----:B------:R-:W-:Y:S01]  /*9670*/  ISETP.GE.AND P5, PT, R31, R52, PT ;  /* 0x000000341f00720c */ /* 0x000fe20003fa6270 */
[----:B------:R-:W-:Y:S01]  /*9680*/  BSSY B1, `(.L_x_137) ;  /* 0x0000019000017945 */ /* 0x000fe20003800000 */
[----:B------:R-:W-:Y:S01]  /*9690*/  SEL R233, R233, RZ, !P0 ;  /* 0x000000ffe9e97207 */ /* 0x000fe20004000000 */
[----:B------:R-:W-:Y:S01]  /*96a0*/  IMAD.IADD R35, R35, 0x1, R37 ;  /* 0x0000000123237824 */ /* 0x000fe200078e0225 */
[----:B------:R-:W-:Y:S01]  /*96b0*/  P2R R51, PR, RZ, 0x40 ;  /* 0x00000040ff337803 */ /* 0x000fe20000000000 */
[----:B------:R-:W-:Y:S01]  /*96c0*/  IMAD R31, R50, UR4, RZ ;  /* 0x00000004321f7c24 */ /* 0x000fe2000f8e02ff */
[----:B------:R-:W-:Y:S01]  /*96d0*/  P2R R53, PR, RZ, 0x8 ;  /* 0x00000008ff357803 */ /* 0x000fe20000000000 */
[----:B------:R-:W-:Y:S01]  /*96e0*/  IMAD.WIDE.U32 R34, R233, UR4, R34 ;  /* 0x00000004e9227c25 */ /* 0x000fe2000f8e0022 */
[----:B------:R-:W-:-:S02]  /*96f0*/  P2R R54, PR, RZ, 0x4 ;  /* 0x00000004ff367803 */ /* 0x000fc40000000000 */
[----:B------:R-:W-:Y:S01]  /*9700*/  ISETP.GE.OR P0, PT, R28, UR6, P6 ;  /* 0x000000061c007c0c */ /* 0x000fe2000b706670 */
[----:B------:R-:W-:Y:S02]  /*9710*/  IMAD R31, R233, UR5, R31 ;  /* 0x00000005e91f7c24 */ /* 0x000fe4000f8e021f */
[----:B------:R-:W-:-:S04]  /*9720*/  IMAD.WIDE R2, R39, 0x50, R2 ;  /* 0x0000005027027825 */ /* 0x000fc800078e0202 */
[----:B------:R-:W-:Y:S01]  /*9730*/  IMAD.IADD R37, R35, 0x1, R31 ;  /* 0x0000000123257824 */ /* 0x000fe200078e021f */
[----:B-12---:R-:W-:Y:S06]  /*9740*/  @P1 BRA `(.L_x_138) ;  /* 0x0000000000301947 */ /* 0x006fec0003800000 */
[----:B------:R-:W1:Y:S01]  /*9750*/  LDS.128 R44, [R30+0xa000] ;  /* 0x00a000001e2c7984 */ /* 0x000e620000000c00 */
[----:B------:R-:W-:Y:S01]  /*9760*/  ULDC.64 UR4, c[0x0][0x848] ;  /* 0x0002120000047ab9 */ /* 0x000fe20000000a00 */
[----:B------:R-:W-:Y:S01]  /*9770*/  IMAD.MOV.U32 R36, RZ, RZ, R34 ;  /* 0x000000ffff247224 */ /* 0x000fe200078e0022 */
[----:B------:R-:W-:Y:S01]  /*9780*/  ULDC.64 UR10, c[0x0][0x208] ;  /* 0x00008200000a7ab9 */ /* 0x000fe20000000a00 */
[----:B------:R-:W-:Y:S02]  /*9790*/  IMAD R31, R3, UR4, RZ ;  /* 0x00000004031f7c24 */ /* 0x000fe4000f8e02ff */
[----:B------:R-:W-:-:S04]  /*97a0*/  IMAD.WIDE.U32 R38, R2, UR4, R36 ;  /* 0x0000000402267c25 */ /* 0x000fc8000f8e0024 */
[----:B------:R-:W-:Y:S01]  /*97b0*/  IMAD R31, R2, UR5, R31 ;  /* 0x00000005021f7c24 */ /* 0x000fe2000f8e021f */
[----:B------:R-:W-:Y:S02]  /*97c0*/  ULDC.64 UR4, c[0x0][0x830] ;  /* 0x00020c0000047ab9 */ /* 0x000fe40000000a00 */
[----:B------:R-:W-:Y:S01]  /*97d0*/  LEA R48, P1, R38, UR4, 0x1 ;  /* 0x0000000426307c11 */ /* 0x000fe2000f8208ff */
[----:B------:R-:W-:-:S05]  /*97e0*/  IMAD.IADD R31, R39, 0x1, R31 ;  /* 0x00000001271f7824 */ /* 0x000fca00078e021f */
[----:B------:R-:W-:-:S05]  /*97f0*/  LEA.HI.X R49, R38, UR5, R31, 0x1, P1 ;  /* 0x0000000526317c11 */ /* 0x000fca00088f0c1f */
[----:B-1----:R1:W-:Y:S02]  /*9800*/  STG.E.128 desc[UR10][R48.64], R44 ;  /* 0x0000002c30007986 */ /* 0x0023e4000c101d0a */
.L_x_138:
[----:B------:R-:W-:Y:S05]  /*9810*/  BSYNC B1 ;  /* 0x0000000000017941 */ /* 0x000fea0003800000 */
.L_x_137:
[----:B------:R-:W-:Y:S04]  /*9820*/  BSSY B1, `(.L_x_139) ;  /* 0x0000010000017945 */ /* 0x000fe80003800000 */
[----:B------:R-:W-:Y:S05]  /*9830*/  @P0 BRA `(.L_x_140) ;  /* 0x0000000000380947 */ /* 0x000fea0003800000 */
[----:B------:R-:W-:Y:S01]  /*9840*/  IADD3 R31, P0, R2, 0x8, RZ ;  /* 0x00000008021f7810 */ /* 0x000fe20007f1e0ff */
[----:B------:R-:W-:Y:S01]  /*9850*/  ULDC.64 UR4, c[0x0][0x848] ;  /* 0x0002120000047ab9 */ /* 0x000fe20000000a00 */
[----:B------:R-:W-:Y:S01]  /*9860*/  IMAD.MOV.U32 R39, RZ, RZ, R37 ;  /* 0x000000ffff277224 */ /* 0x000fe200078e0025 */
[----:B------:R-:W-:Y:S02]  /*9870*/  ULDC.64 UR10, c[0x0][0x208] ;  /* 0x00008200000a7ab9 */ /* 0x000fe40000000a00 */
[----:B------:R-:W-:-:S04]  /*9880*/  IMAD.X R38, RZ, RZ, R3, P0 ;  /* 0x000000ffff267224 */ /* 0x000fc800000e0603 */
[----:B-1----:R-:W-:Y:S02]  /*9890*/  IMAD R44, R38, UR4, RZ ;  /* 0x00000004262c7c24 */ /* 0x002fe4000f8e02ff */
[----:B------:R-:W-:-:S04]  /*98a0*/  IMAD.MOV.U32 R38, RZ, RZ, R34 ;  /* 0x000000ffff267224 */ /* 0x000fc800078e0022 */
[----:B------:R-:W-:-:S04]  /*98b0*/  IMAD.WIDE.U32 R38, R31, UR4, R38 ;  /* 0x000000041f267c25 */ /* 0x000fc8000f8e0026 */
[----:B------:R-:W-:Y:S01]  /*98c0*/  IMAD R31, R31, UR5, R44 ;  /* 0x000000051f1f7c24 */ /* 0x000fe2000f8e022c */
[----:B------:R-:W-:Y:S02]  /*98d0*/  ULDC.64 UR4, c[0x0][0x830] ;  /* 0x00020c0000047ab9 */ /* 0x000fe40000000a00 */
[----:B------:R-:W-:Y:S01]  /*98e0*/  LEA R44, P0, R38, UR4, 0x1 ;  /* 0x00000004262c7c11 */ /* 0x000fe2000f8008ff */
[----:B------:R-:W-:-:S05]  /*98f0*/  IMAD.IADD R31, R39, 0x1, R31 ;  /* 0x00000001271f7824 */ /* 0x000fca00078e021f */
[----:B------:R-:W-:-:S05]  /*9900*/  LEA.HI.X R45, R38, UR5, R31, 0x1, P0 ;  /* 0x00000005262d7c11 */ /* 0x000fca00080f0c1f */
[----:B------:R2:W-:Y:S02]  /*9910*/  STG.E.128 desc[UR10][R44.64], R40 ;  /* 0x000000282c007986 */ /* 0x0005e4000c101d0a */
.L_x_140:
[----:B------:R-:W-:Y:S05]  /*9920*/  BSYNC B1 ;  /* 0x0000000000017941 */ /* 0x000fea0003800000 */
.L_x_139:
[----:B--2---:R2:W0:Y:S01]  /*9930*/  LDS.128 R40, [R30+0xa800] ;  /* 0x00a800001e287984 */ /* 0x0044220000000c00 */
[C---:B------:R-:W-:Y:S01]  /*9940*/  ISETP.GE.OR P1, PT, R28.reuse, UR6, P3 ;  /* 0x000000061c007c0c */ /* 0x040fe20009f26670 */
[----:B------:R-:W-:Y:S01]  /*9950*/  BSSY B1, `(.L_x_141) ;  /* 0x0000011000017945 */ /* 0x000fe20003800000 */
[----:B------:R-:W-:-:S11]  /*9960*/  ISETP.GE.OR P0, PT, R28, UR6, P2 ;  /* 0x000000061c007c0c */ /* 0x000fd60009706670 */
[----:B--2---:R-:W-:Y:S05]  /*9970*/  @P1 BRA `(.L_x_142) ;  /* 0x0000000000381947 */ /* 0x004fea0003800000 */
        /* <DEDUP_REMOVED lines=13> */
[----:B0-----:R2:W-:Y:S02]  /*9a50*/  STG.E.128 desc[UR10][R44.64], R40 ;  /* 0x000000282c007986 */ /* 0x0015e4000c101d0a */
.L_x_142:
[----:B------:R-:W-:Y:S05]  /*9a60*/  BSYNC B1 ;  /* 0x0000000000017941 */ /* 0x000fea0003800000 */
.L_x_141:
[----:B0-2---:R0:W2:Y:S01]  /*9a70*/  LDS.128 R40, [R30+0xac00] ;  /* 0x00ac00001e287984 */ /* 0x0050a20000000c00 */
[----:B------:R-:W-:Y:S01]  /*9a80*/  BSSY B1, `(.L_x_143) ;  /* 0x0000011000017945 */ /* 0x000fe20003800000 */
[----:B------:R-:W-:-:S03]  /*9a90*/  VIADD R31, R0, 0x28 ;  /* 0x00000028001f7836 */ /* 0x000fc60000000000 */
[----:B------:R-:W-:Y:S05]  /*9aa0*/  @P0 BRA `(.L_x_144) ;  /* 0x0000000000380947 */ /* 0x000fea0003800000 */
[----:B-1----:R-:W-:Y:S01]  /*9ab0*/  IADD3 R45, P0, R2, 0x18, RZ ;  /* 0x00000018022d7810 */ /* 0x002fe20007f1e0ff */
[----:B------:R-:W-:Y:S01]  /*9ac0*/  ULDC.64 UR4, c[0x0][0x848] ;  /* 0x0002120000047ab9 */ /* 0x000fe20000000a00 */
[----:B------:R-:W-:Y:S01]  /*9ad0*/  IMAD.MOV.U32 R39, RZ, RZ, R37 ;  /* 0x000000ffff277224 */ /* 0x000fe200078e0025 */
[----:B------:R-:W-:Y:S02]  /*9ae0*/  ULDC.64 UR10, c[0x0][0x208] ;  /* 0x00008200000a7ab9 */ /* 0x000fe40000000a00 */
[----:B------:R-:W-:-:S04]  /*9af0*/  IMAD.X R38, RZ, RZ, R3, P0 ;  /* 0x000000ffff267224 */ /* 0x000fc800000e0603 */
[----:B------:R-:W-:Y:S02]  /*9b00*/  IMAD R44, R38, UR4, RZ ;  /* 0x00000004262c7c24 */ /* 0x000fe4000f8e02ff */
[----:B------:R-:W-:-:S04]  /*9b10*/  IMAD.MOV.U32 R38, RZ, RZ, R34 ;  /* 0x000000ffff267224 */ /* 0x000fc800078e0022 */
[----:B------:R-:W-:-:S04]  /*9b20*/  IMAD.WIDE.U32 R38, R45, UR4, R38 ;  /* 0x000000042d267c25 */ /* 0x000fc8000f8e0026 */
[----:B------:R-:W-:Y:S01]  /*9b30*/  IMAD R45, R45, UR5, R44 ;  /* 0x000000052d2d7c24 */ /* 0x000fe2000f8e022c */
[----:B------:R-:W-:Y:S02]  /*9b40*/  ULDC.64 UR4, c[0x0][0x830] ;  /* 0x00020c0000047ab9 */ /* 0x000fe40000000a00 */
[----:B------:R-:W-:Y:S01]  /*9b50*/  LEA R44, P0, R38, UR4, 0x1 ;  /* 0x00000004262c7c11 */ /* 0x000fe2000f8008ff */
[----:B------:R-:W-:-:S05]  /*9b60*/  IMAD.IADD R39, R39, 0x1, R45 ;  /* 0x0000000127277824 */ /* 0x000fca00078e022d */
[----:B------:R-:W-:-:S05]  /*9b70*/  LEA.HI.X R45, R38, UR5, R39, 0x1, P0 ;  /* 0x00000005262d7c11 */ /* 0x000fca00080f0c27 */
[----:B--2---:R1:W-:Y:S02]  /*9b80*/  STG.E.128 desc[UR10][R44.64], R40 ;  /* 0x000000282c007986 */ /* 0x0043e4000c101d0a */
.L_x_144:
[----:B------:R-:W-:Y:S05]  /*9b90*/  BSYNC B1 ;  /* 0x0000000000017941 */ /* 0x000fea0003800000 */
.L_x_143:
[----:B-12---:R1:W2:Y:S01]  /*9ba0*/  LDS.128 R40, [R30+0xb000] ;  /* 0x00b000001e287984 */ /* 0x0062a20000000c00 */
[----:B------:R-:W-:Y:S01]  /*9bb0*/  ISETP.GE.OR P0, PT, R28, UR6, P5 ;  /* 0x000000061c007c0c */ /* 0x000fe2000af06670 */
[----:B------:R-:W-:Y:S01]  /*9bc0*/  BSSY B1, `(.L_x_145) ;  /* 0x0000011000017945 */ /* 0x000fe20003800000 */
[----:B------:R-:W-:-:S11]  /*9bd0*/  ISETP.GE.AND P3, PT, R31, R52, PT ;  /* 0x000000341f00720c */ /* 0x000fd60003f66270 */
[----:B-1----:R-:W-:Y:S05]  /*9be0*/  @P0 BRA `(.L_x_146) ;  /* 0x0000000000380947 */ /* 0x002fea0003800000 */
[----:B------:R-:W-:Y:S01]  /*9bf0*/  IADD3 R31, P0, R2, 0x20, RZ ;  /* 0x00000020021f7810 */ /* 0x000fe20007f1e0ff */
        /* <DEDUP_REMOVED lines=13> */
.L_x_146:
[----:B------:R-:W-:Y:S05]  /*9cd0*/  BSYNC B1 ;  /* 0x0000000000017941 */ /* 0x000fea0003800000 */
.L_x_145:
[----:B-12---:R1:W2:Y:S01]  /*9ce0*/  LDS.128 R40, [R30+0xb400] ;  /* 0x00b400001e287984 */ /* 0x0062a20000000c00 */
[----:B------:R-:W-:Y:S01]  /*9cf0*/  ISETP.GE.OR P0, PT, R28, UR6, P3 ;  /* 0x000000061c007c0c */ /* 0x000fe20009f06670 */
[----:B------:R-:W-:Y:S01]  /*9d00*/  BSSY B1, `(.L_x_147) ;  /* 0x0000011000017945 */ /* 0x000fe20003800000 */
[----:B------:R-:W-:-:S11]  /*9d10*/  VIADD R31, R0, 0x30 ;  /* 0x00000030001f7836 */ /* 0x000fd60000000000 */
        /* <DEDUP_REMOVED lines=15> */
.L_x_148:
[----:B------:R-:W-:Y:S05]  /*9e10*/  BSYNC B1 ;  /* 0x0000000000017941 */ /* 0x000fea0003800000 */
.L_x_147:
[----:B-12---:R1:W2:Y:S01]  /*9e20*/  LDS.128 R40, [R30+0xb800] ;  /* 0x00b800001e287984 */ /* 0x0062a20000000c00 */
[----:B------:R-:W-:Y:S01]  /*9e30*/  ISETP.GE.AND P2, PT, R31, R52, PT ;  /* 0x000000341f00720c */ /* 0x000fe20003f46270 */
[----:B------:R-:W-:Y:S01]  /*9e40*/  BSSY B1, `(.L_x_149) ;  /* 0x0000012000017945 */ /* 0x000fe20003800000 */
[----:B------:R-:W-:Y:S02]  /*9e50*/  VIADD R31, R0, 0x38 ;  /* 0x00000038001f7836 */ /* 0x000fe40000000000 */
[----:B------:R-:W-:-:S13]  /*9e60*/  ISETP.GE.OR P0, PT, R28, UR6, P2 ;  /* 0x000000061c007c0c */ /* 0x000fda0009706670 */
        /* <DEDUP_REMOVED lines=15> */
.L_x_150:
[----:B------:R-:W-:Y:S05]  /*9f60*/  BSYNC B1 ;  /* 0x0000000000017941 */ /* 0x000fea0003800000 */
.L_x_149:
        /* <DEDUP_REMOVED lines=20> */
.L_x_152:
[----:B------:R-:W-:Y:S05]  /*a0b0*/  BSYNC B1 ;  /* 0x0000000000017941 */ /* 0x000fea0003800000 */
.L_x_151:
[----:B-12---:R1:W2:Y:S01]  /*a0c0*/  LDS.128 R40, [R30+0xc000] ;  /* 0x00c000001e287984 */ /* 0x0062a20000000c00 */
[----:B------:R-:W-:Y:S01]  /*a0d0*/  ISETP.GE.AND P0, PT, R46, R52, PT ;  /* 0x000000342e00720c */ /* 0x000fe20003f06270 */
[----:B------:R-:W-:Y:S01]  /*a0e0*/  BSSY B1, `(.L_x_153) ;  /* 0x0000012000017945 */ /* 0x000fe20003800000 */
[----:B----4-:R-:W-:Y:S02]  /*a0f0*/  IMAD R48, R32, UR8, RZ ;  /* 0x0000000820307c24 */ /* 0x010fe4000f8e02ff */
        /* <DEDUP_REMOVED lines=16> */
.L_x_154:
[----:B------:R-:W-:Y:S05]  /*a200*/  BSYNC B1 ;  /* 0x0000000000017941 */ /* 0x000fea0003800000 */
.L_x_153:
[----:B-12---:R1:W2:Y:S01]  /*a210*/  LDS.128 R40, [R30+0xc400] ;  /* 0x00c400001e287984 */ /* 0x0062a20000000c00 */
[----:B------:R-:W-:Y:S01]  /*a220*/  VIADD R0, R0, 0x48 ;  /* 0x0000004800007836 */ /* 0x000fe20000000000 */
[----:B------:R-:W-:Y:S01]  /*a230*/  BSSY B1, `(.L_x_155) ;  /* 0x0000015000017945 */ /* 0x000fe20003800000 */
[----:B------:R-:W-:Y:S02]  /*a240*/  IMAD R45, R33, UR7, R48 ;  /* 0x00000007212d7c24 */ /* 0x000fe4000f8e0230 */
[----:B------:R-:W-:Y:S01]  /*a250*/  IMAD.WIDE.U32 R38, R32, UR7, R28 ;  /* 0x0000000720267c25 */ /* 0x000fe2000f8e001c */
[----:B------:R-:W-:-:S04]  /*a260*/  ISETP.GE.AND P6, PT, R0, R52, PT ;  /* 0x000000340000720c */ /* 0x000fc80003fc6270 */
[----:B------:R-:W-:Y:S02]  /*a270*/  P2R R44, PR, RZ, 0x40 ;  /* 0x00000040ff2c7803 */ /* 0x000fe40000000000 */
[----:B------:R-:W-:-:S13]  /*a280*/  ISETP.GE.OR P6, PT, R28, UR6, P6 ;  /* 0x000000061c007c0c */ /* 0x000fda000b7c6670 */
[----:B-1----:R-:W-:Y:S05]  /*a290*/  @P6 BRA `(.L_x_156) ;  /* 0x0000000000386947 */ /* 0x002fea0003800000 */
[----:B------:R-:W-:Y:S01]  /*a2a0*/  IADD3 R31, P6, R2, 0x48, RZ ;  /* 0x00000048021f7810 */ /* 0x000fe20007fde0ff */
[----:B------:R-:W-:Y:S01]  /*a2b0*/  ULDC.64 UR4, c[0x0][0x848] ;  /* 0x0002120000047ab9 */ /* 0x000fe20000000a00 */
[----:B------:R-:W-:Y:S01]  /*a2c0*/  IMAD.MOV.U32 R32, RZ, RZ, R34 ;  /* 0x000000ffff207224 */ /* 0x000fe200078e0022 */
[----:B------:R-:W-:Y:S01]  /*a2d0*/  ULDC.64 UR10, c[0x0][0x208] ;  /* 0x00008200000a7ab9 */ /* 0x000fe20000000a00 */
[----:B------:R-:W-:Y:S02]  /*a2e0*/  IMAD.MOV.U32 R33, RZ, RZ, R37 ;  /* 0x000000ffff217224 */ /* 0x000fe400078e0025 */
[----:B------:R-:W-:Y:S02]  /*a2f0*/  IMAD.X R0, RZ, RZ, R3, P6 ;  /* 0x000000ffff007224 */ /* 0x000fe400030e0603 */
[----:B------:R-:W-:-:S04]  /*a300*/  IMAD.WIDE.U32 R32, R31, UR4, R32 ;  /* 0x000000041f207c25 */ /* 0x000fc8000f8e0020 */
[----:B------:R-:W-:-:S04]  /*a310*/  IMAD R0, R0, UR4, RZ ;  /* 0x0000000400007c24 */ /* 0x000fc8000f8e02ff */
[----:B------:R-:W-:Y:S01]  /*a320*/  IMAD R31, R31, UR5, R0 ;  /* 0x000000051f1f7c24 */ /* 0x000fe2000f8e0200 */
[----:B------:R-:W-:Y:S02]  /*a330*/  ULDC.64 UR4, c[0x0][0x830] ;  /* 0x00020c0000047ab9 */ /* 0x000fe40000000a00 */
[----:B------:R-:W-:Y:S01]  /*a340*/  LEA R34, P6, R32, UR4, 0x1 ;  /* 0x0000000420227c11 */ /* 0x000fe2000f8c08ff */
[----:B------:R-:W-:-:S05]  /*a350*/  IMAD.IADD R31, R33, 0x1, R31 ;  /* 0x00000001211f7824 */ /* 0x000fca00078e021f */
[----:B------:R-:W-:-:S05]  /*a360*/  LEA.HI.X R35, R32, UR5, R31, 0x1, P6 ;  /* 0x0000000520237c11 */ /* 0x000fca000b0f0c1f */
[----:B--2---:R1:W-:Y:S02]  /*a370*/  STG.E.128 desc[UR10][R34.64], R40 ;  /* 0x0000002822007986 */ /* 0x0043e4000c101d0a */
.L_x_156:
[----:B------:R-:W-:Y:S05]  /*a380*/  BSYNC B1 ;  /* 0x0000000000017941 */ /* 0x000fea0003800000 */
.L_x_155:
[----:B-1----:R1:W4:Y:S01]  /*a390*/  LDS.128 R32, [R30] ;  /* 0x000000001e207984 */ /* 0x0023220000000c00 */
[----:B------:R-:W-:Y:S01]  /*a3a0*/  P2R R0, PR, RZ, 0x4 ;  /* 0x00000004ff007803 */ /* 0x000fe20000000000 */
[----:B------:R-:W-:Y:S01]  /*a3b0*/  ULDC UR6, c[0x0][0x80c] ;  /* 0x0002030000067ab9 */ /* 0x000fe20000000800 */
[----:B------:R-:W-:Y:S01]  /*a3c0*/  ISETP.NE.AND P2, PT, R51, RZ, PT ;  /* 0x000000ff3300720c */ /* 0x000fe20003f45270 */
[----:B------:R-:W-:Y:S01]  /*a3d0*/  ULDC.64 UR4, c[0x0][0x828] ;  /* 0x00020a0000047ab9 */ /* 0x000fe20000000a00 */
[C---:B------:R-:W-:Y:S01]  /*a3e0*/  ISETP.GE.OR P4, PT, R28.reuse, UR6, P4 ;  /* 0x000000061c007c0c */ /* 0x040fe2000a786670 */
[----:B------:R-:W-:Y:S01]  /*a3f0*/  IMAD.IADD R39, R39, 0x1, R45 ;  /* 0x0000000127277824 */ /* 0x000fe200078e022d */
[----:B------:R-:W-:Y:S01]  /*a400*/  P2R R29, PR, RZ, 0x2 ;  /* 0x00000002ff1d7803 */ /* 0x000fe20000000000 */
[----:B------:R-:W-:Y:S01]  /*a410*/  BSSY B1, `(.L_x_157) ;  /* 0x0000024000017945 */ /* 0x000fe20003800000 */
[----:B------:R-:W-:Y:S01]  /*a420*/  P2R R31, PR, RZ, 0x1 ;  /* 0x00000001ff1f7803 */ /* 0x000fe20000000000 */
[----:B--2---:R-:W-:Y:S01]  /*a430*/  IMAD.WIDE.U32 R40, R233, UR4, R38 ;  /* 0x00000004e9287c25 */ /* 0x004fe2000f8e0026 */
[----:B------:R-:W-:-:S02]  /*a440*/  ISETP.GE.OR P2, PT, R28, UR6, P2 ;  /* 0x000000061c007c0c */ /* 0x000fc40009746670 */
[----:B------:R-:W-:Y:S02]  /*a450*/  ISETP.NE.AND P1, PT, R53, RZ, PT ;  /* 0x000000ff3500720c */ /* 0x000fe40003f25270 */
[----:B------:R-:W-:Y:S02]  /*a460*/  ISETP.NE.AND P0, PT, R54, RZ, PT ;  /* 0x000000ff3600720c */ /* 0x000fe40003f05270 */
[----:B------:R-:W-:Y:S02]  /*a470*/  P2R R42, PR, RZ, 0x4 ;  /* 0x00000004ff2a7803 */ /* 0x000fe40000000000 */
[----:B------:R-:W-:Y:S01]  /*a480*/  ISETP.NE.AND P2, PT, R0, RZ, PT ;  /* 0x000000ff0000720c */ /* 0x000fe20003f45270 */
[----:B------:R-:W-:Y:S01]  /*a490*/  IMAD R0, R50, UR4, RZ ;  /* 0x0000000432007c24 */ /* 0x000fe2000f8e02ff */
[C---:B------:R-:W-:Y:S02]  /*a4a0*/  ISETP.GE.OR P1, PT, R28.reuse, UR6, P1 ;  /* 0x000000061c007c0c */ /* 0x040fe40008f26670 */
[----:B------:R-:W-:Y:S01]  /*a4b0*/  ISETP.GE.OR P0, PT, R28, UR6, P0 ;  /* 0x000000061c007c0c */ /* 0x000fe20008706670 */
[----:B------:R-:W-:Y:S01]  /*a4c0*/  IMAD R37, R233, UR5, R0 ;  /* 0x00000005e9257c24 */ /* 0x000fe2000f8e0200 */
[----:B------:R-:W-:-:S02]  /*a4d0*/  ISETP.NE.AND P6, PT, R44, RZ, PT ;  /* 0x000000ff2c00720c */ /* 0x000fc40003fc5270 */
[----:B------:R-:W-:Y:S01]  /*a4e0*/  P2R R43, PR, RZ, 0x2 ;  /* 0x00000002ff2b7803 */ /* 0x000fe20000000000 */
[----:B------:R-:W-:Y:S01]  /*a4f0*/  IMAD.IADD R37, R41, 0x1, R37 ;  /* 0x0000000129257824 */ /* 0x000fe200078e0225 */
[----:B------:R-:W-:Y:S02]  /*a500*/  P2R R44, PR, RZ, 0x1 ;  /* 0x00000001ff2c7803 */ /* 0x000fe40000000000 */
[----:B------:R-:W-:Y:S02]  /*a510*/  ISETP.NE.AND P1, PT, R29, RZ, PT ;  /* 0x000000ff1d00720c */ /* 0x000fe40003f25270 */
[----:B------:R-:W-:Y:S02]  /*a520*/  ISETP.NE.AND P0, PT, R31, RZ, PT ;  /* 0x000000ff1f00720c */ /* 0x000fe40003f05270 */
[C---:B------:R-:W-:Y:S02]  /*a530*/  ISETP.GE.OR P5, PT, R28.reuse, UR6, P5 ;  /* 0x000000061c007c0c */ /* 0x040fe4000afa6670 */
[----:B------:R-:W-:-:S02]  /*a540*/  ISETP.GE.OR P3, PT, R28, UR6, P3 ;  /* 0x000000061c007c0c */ /* 0x000fc40009f66670 */
[C---:B------:R-:W-:Y:S02]  /*a550*/  ISETP.GE.OR P2, PT, R28.reuse, UR6, P2 ;  /* 0x000000061c007c0c */ /* 0x040fe40009746670 */
[C---:B------:R-:W-:Y:S02]  /*a560*/  ISETP.GE.OR P1, PT, R28.reuse, UR6, P1 ;  /* 0x000000061c007c0c */ /* 0x040fe40008f26670 */
[C---:B------:R-:W-:Y:S02]  /*a570*/  ISETP.GE.OR P0, PT, R28.reuse, UR6, P0 ;  /* 0x000000061c007c0c */ /* 0x040fe40008706670 */
[----:B------:R-:W-:Y:S01]  /*a580*/  ISETP.GE.OR P6, PT, R28, UR6, P6 ;  /* 0x000000061c007c0c */ /* 0x000fe2000b7c6670 */
[----:B-1--4-:R-:W-:-:S12]  /*a590*/  @P4 BRA `(.L_x_158) ;  /* 0x00000000002c4947 */ /* 0x012fd80003800000 */
        /* <DEDUP_REMOVED lines=10> */
[----:B------:R1:W-:Y:S02]  /*a640*/  STG.E.128 desc[UR8][R38.64], R32 ;  /* 0x0000002026007986 */ /* 0x0003e4000c101d08 */
.L_x_158:
[----:B------:R-:W-:Y:S05]  /*a650*/  BSYNC B1 ;  /* 0x0000000000017941 */ /* 0x000fea0003800000 */
.L_x_157:
[----:B-1----:R1:W2:Y:S01]  /*a660*/  LDS.128 R32, [R30+0x400] ;  /* 0x000400001e207984 */ /* 0x0022a20000000c00 */
[----:B------:R-:W-:Y:S01]  /*a670*/  ISETP.NE.AND P4, PT, R42, RZ, PT ;  /* 0x000000ff2a00720c */ /* 0x000fe20003f85270 */
[----:B------:R-:W-:-:S12]  /*a680*/  BSSY B1, `(.L_x_159) ;  /* 0x0000010000017945 */ /* 0x000fd80003800000 */
        /* <DEDUP_REMOVED lines=15> */
.L_x_160:
[----:B------:R-:W-:Y:S05]  /*a780*/  BSYNC B1 ;  /* 0x0000000000017941 */ /* 0x000fea0003800000 */
.L_x_159:
[----:B-12---:R1:W2:Y:S01]  /*a790*/  LDS.128 R32, [R30+0x800] ;  /* 0x000800001e207984 */ /* 0x0062a20000000c00 */
        /* <DEDUP_REMOVED lines=17> */
.L_x_162:
[----:B------:R-:W-:Y:S05]  /*a8b0*/  BSYNC B1 ;  /* 0x0000000000017941 */ /* 0x000fea0003800000 */
.L_x_161:
[----:B0-----:R-:W0:Y:S01]  /*a8c0*/  LDS.128 R28, [R30+0xc00] ;  /* 0x000c00001e1c7984 */ /* 0x001e220000000c00 */
[----:B------:R-:W-:Y:S01]  /*a8d0*/  ISETP.NE.AND P4, PT, R44, RZ, PT ;  /* 0x000000ff2c00720c */ /* 0x000fe20003f85270 */
[----:B------:R-:W-:-:S12]  /*a8e0*/  BSSY B1, `(.L_x_163) ;  /* 0x0000010000017945 */ /* 0x000fd80003800000 */
[----:B------:R-:W-:Y:S05]  /*a8f0*/  @P4 BRA `(.L_x_164) ;  /* 0x0000000000384947 */ /* 0x000fea0003800000 */
[----:B-12---:R-:W-:Y:S01]  /*a900*/  IADD3 R35, P4, R2, 0x18, RZ ;  /* 0x0000001802237810 */ /* 0x006fe20007f9e0ff */
        /* <DEDUP_REMOVED lines=12> */
[----:B0-----:R4:W-:Y:S02]  /*a9d0*/  STG.E.128 desc[UR8][R34.64], R28 ;  /* 0x0000001c22007986 */ /* 0x0019e4000c101d08 */
.L_x_164:
[----:B------:R-:W-:Y:S05]  /*a9e0*/  BSYNC B1 ;  /* 0x0000000000017941 */ /* 0x000fea0003800000 */
.L_x_163:
[----:B------:R-:W-:Y:S04]  /*a9f0*/  BSSY B1, `(.L_x_165) ;  /* 0x0000010000017945 */ /* 0x000fe80003800000 */
[----:B------:R-:W-:Y:S05]  /*aa00*/  @P5 BRA `(.L_x_166) ;  /* 0x0000000000385947 */ /* 0x000fea0003800000 */
[----:B0---4-:R-:W-:Y:S01]  /*aa10*/  IADD3 R31, P4, R2, 0x20, RZ ;  /* 0x00000020021f7810 */ /* 0x011fe20007f9e0ff */
        /* <DEDUP_REMOVED lines=12> */
[----:B------:R0:W-:Y:S02]  /*aae0*/  STG.E.128 desc[UR8][R30.64], R4 ;  /* 0x000000041e007986 */ /* 0x0001e4000c101d08 */
.L_x_166:
[----:B------:R-:W-:Y:S05]  /*aaf0*/  BSYNC B1 ;  /* 0x0000000000017941 */ /* 0x000fea0003800000 */
.L_x_165:
[----:B------:R-:W-:Y:S04]  /*ab00*/  BSSY B1, `(.L_x_167) ;  /* 0x0000010000017945 */ /* 0x000fe80003800000 */
[----:B------:R-:W-:Y:S05]  /*ab10*/  @P3 BRA `(.L_x_168) ;  /* 0x0000000000383947 */ /* 0x000fea0003800000 */
[----:B0-----:R-:W-:Y:S01]  /*ab20*/  IADD3 R7, P3, R2, 0x28, RZ ;  /* 0x0000002802077810 */ /* 0x001fe20007f7e0ff */
        /* <DEDUP_REMOVED lines=12> */
[----:B---3--:R0:W-:Y:S02]  /*abf0*/  STG.E.128 desc[UR8][R6.64], R8 ;  /* 0x0000000806007986 */ /* 0x0081e4000c101d08 */
.L_x_168:
[----:B------:R-:W-:Y:S05]  /*ac00*/  BSYNC B1 ;  /* 0x0000000000017941 */ /* 0x000fea0003800000 */
.L_x_167:
        /* <DEDUP_REMOVED lines=16> */
.L_x_170:
[----:B------:R-:W-:Y:S05]  /*ad10*/  BSYNC B1 ;  /* 0x0000000000017941 */ /* 0x000fea0003800000 */
.L_x_169:
        /* <DEDUP_REMOVED lines=16> */
.L_x_172:
[----:B------:R-:W-:Y:S05]  /*ae20*/  BSYNC B1 ;  /* 0x0000000000017941 */ /* 0x000fea0003800000 */
.L_x_171:
        /* <DEDUP_REMOVED lines=16> */
.L_x_174:
[----:B------:R-:W-:Y:S05]  /*af30*/  BSYNC B1 ;  /* 0x0000000000017941 */ /* 0x000fea0003800000 */
.L_x_173:
[----:B------:R-:W-:Y:S05]  /*af40*/  @P6 BRA `(.L_x_117) ;  /* 0x0000003c00486947 */ /* 0x000fea0003800000 */
[----:B0-----:R-:W-:Y:S01]  /*af50*/  IADD3 R5, P0, R2, 0x48, RZ ;  /* 0x0000004802057810 */ /* 0x001fe20007f1e0ff */
[----:B------:R-:W-:Y:S01]  /*af60*/  ULDC.64 UR4, c[0x0][0x818] ;  /* 0x0002060000047ab9 */ /* 0x000fe20000000a00 */
[----:B------:R-:W-:Y:S01]  /*af70*/  IMAD.MOV.U32 R2, RZ, RZ, R40 ;  /* 0x000000ffff027224 */ /* 0x000fe200078e0028 */
[----:B------:R-:W-:Y:S02]  /*af80*/  ULDC.64 UR6, c[0x0][0x208] ;  /* 0x0000820000067ab9 */ /* 0x000fe40000000a00 */
[----:B------:R-:W-:Y:S02]  /*af90*/  IMAD.X R0, RZ, RZ, R3, P0 ;  /* 0x000000ffff007224 */ /* 0x000fe400000e0603 */
[----:B------:R-:W-:Y:S02]  /*afa0*/  IMAD.MOV.U32 R3, RZ, RZ, R37 ;  /* 0x000000ffff037224 */ /* 0x000fe400078e0025 */
[----:B------:R-:W-:Y:S02]  /*afb0*/  IMAD R0, R0, UR4, RZ ;  /* 0x0000000400007c24 */ /* 0x000fe4000f8e02ff */
[----:B------:R-:W-:-:S04]  /*afc0*/  IMAD.WIDE.U32 R2, R5, UR4, R2 ;  /* 0x0000000405027c25 */ /* 0x000fc8000f8e0002 */
[----:B------:R-:W-:Y:S01]  /*afd0*/  IMAD R5, R5, UR5, R0 ;  /* 0x0000000505057c24 */ /* 0x000fe2000f8e0200 */
[----:B------:R-:W-:Y:S02]  /*afe0*/  ULDC.64 UR4, c[0x0][0x800] ;  /* 0x0002000000047ab9 */ /* 0x000fe40000000a00 */
[----:B------:R-:W-:Y:S01]  /*aff0*/  LEA R4, P0, R2, UR4, 0x1 ;  /* 0x0000000402047c11 */ /* 0x000fe2000f8008ff */
[----:B------:R-:W-:-:S05]  /*b000*/  IMAD.IADD R3, R3, 0x1, R5 ;  /* 0x0000000103037824 */ /* 0x000fca00078e0205 */
[----:B------:R-:W-:-:S05]  /*b010*/  LEA.HI.X R5, R2, UR5, R3, 0x1, P0 ;  /* 0x0000000502057c11 */ /* 0x000fca00080f0c03 */
[----:B------:R0:W-:Y:S01]  /*b020*/  STG.E.128 desc[UR6][R4.64], R24 ;  /* 0x0000001804007986 */ /* 0x0001e2000c101d06 */
[----:B------:R-:W-:Y:S05]  /*b030*/  BRA `(.L_x_117) ;  /* 0x0000003c000c7947 */ /* 0x000fea0003800000 */
.L_x_135:
[----:B------:R-:W1:Y:S01]  /*b040*/  LDC.64 R4, c[0x0][0x870] ;  /* 0x00021c00ff047b82 */ /* 0x000e620000000a00 */
[----:B------:R-:W-:-:S07]  /*b050*/  ULDC.64 UR6, c[0x0][0x208] ;  /* 0x0000820000067ab9 */ /* 0x000fce0000000a00 */
[----:B0-----:R-:W0:Y:S01]  /*b060*/  LDC.64 R2, c[0x0][0x870] ;  /* 0x00021c00ff027b82 */ /* 0x001e220000000a00 */
[----:B------:R-:W2:Y:S01]  /*b070*/  S2R R8, SR_TID.X ;  /* 0x0000000000087919 */ /* 0x000ea20000002100 */
[----:B------:R-:W3:Y:S06]  /*b080*/  S2R R13, SR_CTAID.X ;  /* 0x00000000000d7919 */ /* 0x000eec0000002500 */
[----:B------:R-:W4:Y:S01]  /*b090*/  LDC.64 R16, c[0x0][0x820] ;  /* 0x00020800ff107b82 */ /* 0x000f220000000a00 */
[----:B-1----:R-:W-:-:S04]  /*b0a0*/  ISETP.NE.U32.AND P1, PT, R4, RZ, PT ;  /* 0x000000ff0400720c */ /* 0x002fc80003f25070 */
[----:B------:R-:W-:Y:S01]  /*b0b0*/  ISETP.NE.AND.EX P1, PT, R5, RZ, PT, P1 ;  /* 0x000000ff0500720c */ /* 0x000fe20003f25310 */
[----:B0-----:R-:W-:Y:S02]  /*b0c0*/  IMAD.WIDE R4, R233, 0x4, R2 ;  /* 0x00000004e9047825 */ /* 0x001fe400078e0202 */
[----:B------:R-:W0:Y:S10]  /*b0d0*/  LDC.64 R2, c[0x0][0x878] ;  /* 0x00021e00ff027b82 */ /* 0x000e340000000a00 */
[----:B------:R-:W3:Y:S01]  /*b0e0*/  @P1 LDG.E R9, desc[UR6][R4.64] ;  /* 0x0000000604091981 */ /* 0x000ee2000c1e1900 */
[----:B------:R-:W-:Y:S01]  /*b0f0*/  ULDC UR4, c[0x0][0x808] ;  /* 0x0002020000047ab9 */ /* 0x000fe20000000800 */
[----:B--2---:R-:W-:Y:S01]  /*b100*/  VIADD R11, R8, 0xffffff80 ;  /* 0xffffff80080b7836 */ /* 0x004fe20000000000 */
[----:B------:R-:W1:Y:S01]  /*b110*/  S2UR UR5, SR_CTAID.Y ;  /* 0x00000000000579c3 */ /* 0x000e620000002600 */
[----:B------:R-:W-:Y:S01]  /*b120*/  IMAD.U32 R0, RZ, RZ, UR4 ;  /* 0x00000004ff007e24 */ /* 0x000fe2000f8e00ff */
[----:B0-----:R-:W-:-:S04]  /*b130*/  ISETP.NE.U32.AND P0, PT, R2, RZ, PT ;  /* 0x000000ff0200720c */ /* 0x001fc80003f05070 */
[----:B------:R-:W-:-:S13]  /*b140*/  ISETP.NE.AND.EX P0, PT, R3, RZ, PT, P0 ;  /* 0x000000ff0300720c */ /* 0x000fda0003f05300 */
[----:B------:R-:W0:Y:S01]  /*b150*/  @P0 LDC.64 R2, c[0x0][0x878] ;  /* 0x00021e00ff020b82 */ /* 0x000e220000000a00 */
[----:B------:R-:W-:-:S04]  /*b160*/  SHF.R.S32.HI R8, RZ, 0x1f, R11 ;  /* 0x0000001fff087819 */ /* 0x000fc8000001140b */
[----:B------:R-:W-:-:S04]  /*b170*/  LEA.HI R8, R8, R11, RZ, 0x5 ;  /* 0x0000000b08087211 */ /* 0x000fc800078f28ff */
[----:B------:R-:W-:Y:S01]  /*b180*/  SHF.R.S32.HI R15, RZ, 0x5, R8 ;  /* 0x00000005ff0f7819 */ /* 0x000fe20000011408 */
[----:B0-----:R-:W-:Y:S01]  /*b190*/  @P0 IMAD.WIDE R6, R233, 0x4, R2 ;  /* 0x00000004e9060825 */ /* 0x001fe200078e0202 */
[----:B------:R-:W-:-:S04]  /*b1a0*/  CS2R R2, SRZ ;  /* 0x0000000000027805 */ /* 0x000fc8000001ff00 */
[----:B------:R0:W5:Y:S01]  /*b1b0*/  @P0 LDG.E R0, desc[UR6][R6.64] ;  /* 0x0000000606000981 */ /* 0x000162000c1e1900 */
[--C-:B---3--:R-:W-:Y:S01]  /*b1c0*/  @P1 SHF.R.S32.HI R3, RZ, 0x1f, R9.reuse ;  /* 0x0000001fff031819 */ /* 0x108fe20000011409 */
[----:B------:R-:W-:Y:S01]  /*b1d0*/  @P1 IMAD.MOV.U32 R2, RZ, RZ, R9 ;  /* 0x000000ffff021224 */ /* 0x000fe200078e0009 */
[----:B01--4-:R-:W-:Y:S06]  /*b1e0*/  @P0 BRA `(.L_x_175) ;  /* 0x0000000000140947 */ /* 0x013fec0003800000 */
[----:B------:R-:W-:Y:S05]  /*b1f0*/  @!P1 BRA `(.L_x_175) ;  /* 0x0000000000109947 */ /* 0x000fea0003800000 */
[----:B------:R-:W-:Y:S02]  /*b200*/  ULDC.64 UR6, c[0x0][0x208] ;  /* 0x0000820000067ab9 */ /* 0x000fe40000000a00 */
[----:B------:R-:W2:Y:S04]  /*b210*/  LDG.E R7, desc[UR6][R4.64] ;  /* 0x0000000604077981 */ /* 0x000ea8000c1e1900 */
[----:B-----5:R-:W2:Y:S02]  /*b220*/  LDG.E R0, desc[UR6][R4.64+0x4] ;  /* 0x0000040604007981 */ /* 0x020ea4000c1e1900 */
[----:B--2---:R-:W-:-:S07]  /*b230*/  IMAD.IADD R0, R0, 0x1, -R7 ;  /* 0x0000000100007824 */ /* 0x004fce00078e0a07 */
.L_x_175:
[----:B------:R-:W-:Y:S01]  /*b240*/  LOP3.LUT R4, R8, 0x1fffffe0, RZ, 0xc0, !PT ;  /* 0x1fffffe008047812 */ /* 0x000fe200078ec0ff */
[----:B------:R-:W-:Y:S01]  /*b250*/  USHF.R.S32.HI UR6, URZ, 0x1f, UR5 ;  /* 0x0000001f3f067899 */ /* 0x000fe20008011405 */
[----:B------:R-:W-:Y:S01]  /*b260*/  IADD3 R2, P0, R15, R2, RZ ;  /* 0x000000020f027210 */ /* 0x000fe20007f1e0ff */
[----:B-----5:R-:W-:Y:S01]  /*b270*/  IMAD R12, R13, -0x50, R0 ;  /* 0xffffffb00d0c7824 */ /* 0x020fe200078e0200 */
[----:B------:R-:W0:Y:S01]  /*b280*/  LDC.64 R18, c[0x0][0x850] ;  /* 0x00021400ff127b82 */ /* 0x000e220000000a00 */
[----:B------:R-:W-:Y:S01]  /*b290*/  IMAD.IADD R4, R11, 0x1, -R4 ;  /* 0x000000010b047824 */ /* 0x000fe200078e0a04 */
[C---:B------:R-:W-:Y:S01]  /*b2a0*/  LEA.HI.X.SX32 R3, R15.reuse, R3, 0x1, P0 ;  /* 0x000000030f037211 */ /* 0x040fe200000f0eff */
[C---:B------:R-:W-:Y:S01]  /*b2b0*/  VIADD R5, R15.reuse, 0x8 ;  /* 0x000000080f057836 */ /* 0x040fe20000000000 */
[-C--:B------:R-:W-:Y:S01]  /*b2c0*/  ISETP.GE.AND P0, PT, R15, R12.reuse, PT ;  /* 0x0000000c0f00720c */ /* 0x080fe20003f06270 */
[----:B------:R-:W-:Y:S01]  /*b2d0*/  IMAD.SHL.U32 R4, R4, 0x8, RZ ;  /* 0x0000000804047824 */ /* 0x000fe200078e00ff */
[----:B------:R-:W-:Y:S01]  /*b2e0*/  ULDC UR7, c[0x0][0x80c] ;  /* 0x0002030000077ab9 */ /* 0x000fe20000000800 */
[----:B------:R-:W-:Y:S01]  /*b2f0*/  IMAD R0, R16, UR6, RZ ;  /* 0x0000000610007c24 */ /* 0x000fe2000f8e02ff */
[-C--:B------:R-:W-:Y:S01]  /*b300*/  ISETP.GE.AND P6, PT, R5, R12.reuse, PT ;  /* 0x0000000c0500720c */ /* 0x080fe20003fc6270 */
[----:B------:R-:W-:Y:S01]  /*b310*/  VIADD R7, R15, 0x10 ;  /* 0x000000100f077836 */ /* 0x000fe20000000000 */
[----:B------:R-:W-:Y:S01]  /*b320*/  SHF.R.S32.HI R5, RZ, 0x1f, R4 ;  /* 0x0000001fff057819 */ /* 0x000fe20000011404 */
[----:B------:R-:W-:Y:S01]  /*b330*/  IMAD R17, R17, UR5, R0 ;  /* 0x0000000511117c24 */ /* 0x000fe2000f8e0200 */
[----:B------:R-:W-:Y:S01]  /*b340*/  SHF.R.S32.HI R0, RZ, 0x1f, R233 ;  /* 0x0000001fff007819 */ /* 0x000fe200000114e9 */
[----:B------:R-:W-:Y:S01]  /*b350*/  VIADD R9, R15, 0x18 ;  /* 0x000000180f097836 */ /* 0x000fe20000000000 */
[----:B------:R-:W-:Y:S01]  /*b360*/  ISETP.GE.OR P2, PT, R4, UR7, P0 ;  /* 0x0000000704007c0c */ /* 0x000fe20008746670 */
[----:B------:R-:W-:Y:S01]  /*b370*/  ULDC.64 UR8, c[0x0][0x828] ;  /* 0x00020a0000087ab9 */ /* 0x000fe20000000a00 */
[-C--:B------:R-:W-:Y:S01]  /*b380*/  ISETP.GE.AND P5, PT, R7, R12.reuse, PT ;  /* 0x0000000c0700720c */ /* 0x080fe20003fa6270 */
[----:B------:R-:W-:Y:S01]  /*b390*/  IMAD.WIDE.U32 R6, R16, UR5, R4 ;  /* 0x0000000510067c25 */ /* 0x000fe2000f8e0004 */
[----:B------:R-:W-:Y:S01]  /*b3a0*/  SEL R14, R0, RZ, !P1 ;  /* 0x000000ff000e7207 */ /* 0x000fe20004800000 */
[----:B------:R-:W-:Y:S01]  /*b3b0*/  BSSY B1, `(.L_x_176) ;  /* 0x000001c000017945 */ /* 0x000fe20003800000 */
[-C--:B------:R-:W-:Y:S01]  /*b3c0*/  ISETP.GE.AND P4, PT, R9, R12.reuse, PT ;  /* 0x0000000c0900720c */ /* 0x080fe20003f86270 */
[----:B------:R-:W-:Y:S01]  /*b3d0*/  VIADD R9, R15, 0x20 ;  /* 0x000000200f097836 */ /* 0x000fe20000000000 */
[----:B------:R-:W-:Y:S01]  /*b3e0*/  SEL R233, R233, RZ, !P1 ;  /* 0x000000ffe9e97207 */ /* 0x000fe20004800000 */
[----:B------:R-:W-:Y:S01]  /*b3f0*/  IMAD.IADD R7, R17, 0x1, R7 ;  /* 0x0000000111077824 */ /* 0x000fe200078e0207 */
[----:B------:R-:W-:Y:S01]  /*b400*/  P2R R20, PR, RZ, 0x40 ;  /* 0x00000040ff147803 */ /* 0x000fe20000000000 */
[----:B------:R-:W-:Y:S01]  /*b410*/  IMAD R0, R14, UR8, RZ ;  /* 0x000000080e007c24 */ /* 0x000fe2000f8e02ff */
[----:B------:R-:W-:Y:S01]  /*b420*/  ISETP.GE.AND P3, PT, R9, R12, PT ;  /* 0x0000000c0900720c */ /* 0x000fe20003f66270 */
[----:B------:R-:W-:Y:S01]  /*b430*/  IMAD.WIDE.U32 R10, R233, UR8, R6 ;  /* 0x00000008e90a7c25 */ /* 0x000fe2000f8e0006 */
[----:B------:R-:W-:-:S02]  /*b440*/  P2R R22, PR, RZ, 0x20 ;  /* 0x00000020ff167803 */ /* 0x000fc40000000000 */
[----:B------:R-:W-:Y:S01]  /*b450*/  P2R R16, PR, RZ, 0x10 ;  /* 0x00000010ff107803 */ /* 0x000fe20000000000 */
[----:B------:R-:W-:Y:S01]  /*b460*/  IMAD R9, R233, UR9, R0 ;  /* 0x00000009e9097c24 */ /* 0x000fe2000f8e0200 */
[----:B------:R-:W-:Y:S01]  /*b470*/  P2R R23, PR, RZ, 0x8 ;  /* 0x00000008ff177803 */ /* 0x000fe20000000000 */
[----:B------:R-:W-:Y:S01]  /*b480*/  IMAD.WIDE R2, R13, 0x50, R2 ;  /* 0x000000500d027825 */ /* 0x000fe200078e0202 */
[----:B------:R-:W-:-:S03]  /*b490*/  ISETP.GE.OR P1, PT, R4, UR7, P6 ;  /* 0x0000000704007c0c */ /* 0x000fc6000b726670 */
[----:B------:R-:W-:Y:S01]  /*b4a0*/  IMAD.IADD R9, R11, 0x1, R9 ;  /* 0x000000010b097824 */ /* 0x000fe200078e0209 */
[----:B------:R-:W-:Y:S09]  /*b4b0*/  @P2 BRA `(.L_x_177) ;  /* 0x00000000002c2947 */ /* 0x000ff20003800000 */
        /* <DEDUP_REMOVED lines=10> */
[----:B------:R1:W-:Y:S02]  /*b560*/  STG.E.128 desc[UR10][R24.64], RZ ;  /* 0x000000ff18007986 */ /* 0x0003e4000c101d0a */
.L_x_177:
[----:B------:R-:W-:Y:S05]  /*b570*/  BSYNC B1 ;  /* 0x0000000000017941 */ /* 0x000fea0003800000 */
.L_x_176:
[----:B------:R-:W-:Y:S01]  /*b580*/  BSSY B1, `(.L_x_178) ;  /* 0x0000011000017945 */ /* 0x000fe20003800000 */
[----:B------:R-:W-:-:S03]  /*b590*/  ISETP.GE.OR P2, PT, R4, UR7, P5 ;  /* 0x0000000704007c0c */ /* 0x000fc6000af46670 */
[----:B------:R-:W-:Y:S10]  /*b5a0*/  @P1 BRA `(.L_x_179) ;  /* 0x0000000000381947 */ /* 0x000ff40003800000 */
        /* <DEDUP_REMOVED lines=10> */
[----:B-1----:R-:W-:Y:S01]  /*b650*/  LEA R24, P1, R6, UR8, 0x1 ;  /* 0x0000000806187c11 */ /* 0x002fe2000f8208ff */
[----:B------:R-:W-:-:S05]  /*b660*/  IMAD.IADD R7, R7, 0x1, R13 ;  /* 0x0000000107077824 */ /* 0x000fca00078e020d */
[----:B------:R-:W-:-:S05]  /*b670*/  LEA.HI.X R25, R6, UR9, R7, 0x1, P1 ;  /* 0x0000000906197c11 */ /* 0x000fca00088f0c07 */
[----:B------:R2:W-:Y:S02]  /*b680*/  STG.E.128 desc[UR10][R24.64], RZ ;  /* 0x000000ff18007986 */ /* 0x0005e4000c101d0a */
.L_x_179:
[----:B------:R-:W-:Y:S05]  /*b690*/  BSYNC B1 ;  /* 0x0000000000017941 */ /* 0x000fea0003800000 */
.L_x_178:
        /* <DEDUP_REMOVED lines=13> */
[----:B-12---:R-:W-:Y:S01]  /*b770*/  LEA R24, P2, R6, UR8, 0x1 ;  /* 0x0000000806187c11 */ /* 0x006fe2000f8408ff */
[----:B------:R-:W-:-:S05]  /*b780*/  IMAD.IADD R7, R7, 0x1, R13 ;  /* 0x0000000107077824 */ /* 0x000fca00078e020d */
[----:B------:R-:W-:-:S05]  /*b790*/  LEA.HI.X R25, R6, UR9, R7, 0x1, P2 ;  /* 0x0000000906197c11 */ /* 0x000fca00090f0c07 */
[----:B------:R3:W-:Y:S02]  /*b7a0*/  STG.E.128 desc[UR10][R24.64], RZ ;  /* 0x000000ff18007986 */ /* 0x0007e4000c101d0a */
.L_x_181:
[----:B------:R-:W-:Y:S05]  /*b7b0*/  BSYNC B1 ;  /* 0x0000000000017941 */ /* 0x000fea0003800000 */
.L_x_180:
[----:B------:R-:W-:Y:S01]  /*b7c0*/  BSSY B1, `(.L_x_182) ;  /* 0x0000012000017945 */ /* 0x000fe20003800000 */
[----:B------:R-:W-:Y:S01]  /*b7d0*/  ISETP.GE.OR P2, PT, R4, UR7, P3 ;  /* 0x0000000704007c0c */ /* 0x000fe20009f46670 */
[----:B------:R-:W-:Y:S02]  /*b7e0*/  VIADD R17, R15, 0x28 ;  /* 0x000000280f117836 */ /* 0x000fe40000000000 */
        /* <DEDUP_REMOVED lines=11> */
[----:B-123--:R-:W-:Y:S01]  /*b8a0*/  LEA R24, P1, R6, UR8, 0x1 ;  /* 0x0000000806187c11 */ /* 0x00efe2000f8208ff */
[----:B------:R-:W-:-:S05]  /*b8b0*/  IMAD.IADD R7, R7, 0x1, R13 ;  /* 0x0000000107077824 */ /* 0x000fca00078e020d */
[----:B------:R-:W-:-:S05]  /*b8c0*/  LEA.HI.X R25, R6, UR9, R7, 0x1, P1 ;  /* 0x0000000906197c11 */ /* 0x000fca00088f0c07 */
[----:B------:R4:W-:Y:S02]  /*b8d0*/  STG.E.128 desc[UR10][R24.64], RZ ;  /* 0x000000ff18007986 */ /* 0x0009e4000c101d0a */
.L_x_183:
[----:B------:R-:W-:Y:S05]  /*b8e0*/  BSYNC B1 ;  /* 0x0000000000017941 */ /* 0x000fea0003800000 */
.L_x_182:
[----:B------:R-:W-:Y:S01]  /*b8f0*/  BSSY B1, `(.L_x_184) ;  /* 0x0000011000017945 */ /* 0x000fe20003800000 */
[----:B------:R-:W-:-:S03]  /*b900*/  ISETP.GE.AND P1, PT, R17, R12, PT ;  /* 0x0000000c1100720c */ /* 0x000fc60003f26270 */
        /* <DEDUP_REMOVED lines=11> */
[----:B-1234-:R-:W-:Y:S01]  /*b9c0*/  LEA R24, P2, R6, UR8, 0x1 ;  /* 0x0000000806187c11 */ /* 0x01efe2000f8408ff */
[----:B------:R-:W-:-:S05]  /*b9d0*/  IMAD.IADD R7, R7, 0x1, R13 ;  /* 0x0000000107077824 */ /* 0x000fca00078e020d */
[----:B------:R-:W-:-:S05]  /*b9e0*/  LEA.HI.X R25, R6, UR9, R7, 0x1, P2 ;  /* 0x0000000906197c11 */ /* 0x000fca00090f0c07 */
[----:B------:R1:W-:Y:S02]  /*b9f0*/  STG.E.128 desc[UR10][R24.64], RZ ;  /* 0x000000ff18007986 */ /* 0x0003e4000c101d0a */
.L_x_185:
[----:B------:R-:W-:Y:S05]  /*ba00*/  BSYNC B1 ;  /* 0x0000000000017941 */ /* 0x000fea0003800000 */
.L_x_184:
[----:B------:R-:W-:Y:S01]  /*ba10*/  ISETP.GE.OR P2, PT, R4, UR7, P1 ;  /* 0x0000000704007c0c */ /* 0x000fe20008f46670 */
[----:B0-----:R-:W-:Y:S01]  /*ba20*/  IMAD R0, R18, UR6, RZ ;  /* 0x0000000612007c24 */ /* 0x001fe2000f8e02ff */
[----:B------:R-:W-:Y:S01]  /*ba30*/  BSSY B1, `(.L_x_186) ;  /* 0x0000012000017945 */ /* 0x000fe20003800000 */
[----:B------:R-:W-:Y:S02]  /*ba40*/  VIADD R17, R15, 0x30 ;  /* 0x000000300f117836 */ /* 0x000fe40000000000 */
[----:B------:R-:W-:-:S08]  /*ba50*/  IMAD R21, R19, UR5, R0 ;  /* 0x0000000513157c24 */ /* 0x000fd0000f8e0200 */
[----:B------:R-:W-:Y:S05]  /*ba60*/  @P2 BRA `(.L_x_187) ;  /* 0x0000000000382947 */ /* 0x000fea0003800000 */
        /* <DEDUP_REMOVED lines=14> */
.L_x_187:
[----:B------:R-:W-:Y:S05]  /*bb50*/  BSYNC B1 ;  /* 0x0000000000017941 */ /* 0x000fea0003800000 */
.L_x_186:
[----:B------:R-:W-:Y:S01]  /*bb60*/  ISETP.GE.AND P2, PT, R17, R12, PT ;  /* 0x0000000c1100720c */ /* 0x000fe20003f46270 */
[----:B------:R-:W-:Y:S01]  /*bb70*/  ULDC UR4, c[0x0][0x83c] ;  /* 0x00020f0000047ab9 */ /* 0x000fe20000000800 */
[----:B------:R-:W-:Y:S01]  /*bb80*/  BSSY B1, `(.L_x_188) ;  /* 0x0000014000017945 */ /* 0x000fe20003800000 */
[C---:B------:R-:W-:Y:S01]  /*bb90*/  VIADD R17, R15.reuse, 0x38 ;  /* 0x000000380f117836 */ /* 0x040fe20000000000 */
[----:B------:R-:W-:Y:S01]  /*bba0*/  ISETP.GE.OR P3, PT, R4, UR7, P2 ;  /* 0x0000000704007c0c */ /* 0x000fe20009766670 */
[C---:B------:R-:W-:Y:S02]  /*bbb0*/  VIADD R19, R15.reuse, 0x40 ;  /* 0x000000400f137836 */ /* 0x040fe40000000000 */
[----:B------:R-:W-:-:S10]  /*bbc0*/  VIADD R15, R15, 0x48 ;  /* 0x000000480f0f7836 */ /* 0x000fd40000000000 */
        /* <DEDUP_REMOVED lines=11> */
[----:B01234-:R-:W-:Y:S01]  /*bc80*/  LEA R24, P3, R6, UR8, 0x1 ;  /* 0x0000000806187c11 */ /* 0x01ffe2000f8608ff */
[----:B------:R-:W-:-:S05]  /*bc90*/  IMAD.IADD R7, R7, 0x1, R13 ;  /* 0x0000000107077824 */ /* 0x000fca00078e020d */
[----:B------:R-:W-:-:S05]  /*bca0*/  LEA.HI.X R25, R6, UR9, R7, 0x1, P3 ;  /* 0x0000000906197c11 */ /* 0x000fca00098f0c07 */
[----:B------:R0:W-:Y:S02]  /*bcb0*/  STG.E.128 desc[UR10][R24.64], RZ ;  /* 0x000000ff18007986 */ /* 0x0001e4000c101d0a */
.L_x_189:
[----:B------:R-:W-:Y:S05]  /*bcc0*/  BSYNC B1 ;  /* 0x0000000000017941 */ /* 0x000fea0003800000 */
.L_x_188:
[----:B------:R-:W-:Y:S01]  /*bcd0*/  ISETP.GE.AND P3, PT, R17, R12, PT ;  /* 0x0000000c1100720c */ /* 0x000fe20003f66270 */
[----:B------:R-:W-:Y:S03]  /*bce0*/  BSSY B1, `(.L_x_190) ;  /* 0x0000011000017945 */ /* 0x000fe60003800000 */
[----:B------:R-:W-:-:S13]  /*bcf0*/  ISETP.GE.OR P4, PT, R4, UR7, P3 ;  /* 0x0000000704007c0c */ /* 0x000fda0009f86670 */
        /* <DEDUP_REMOVED lines=15> */
.L_x_191:
[----:B------:R-:W-:Y:S05]  /*bdf0*/  BSYNC B1 ;  /* 0x0000000000017941 */ /* 0x000fea0003800000 */
.L_x_190:
        /* <DEDUP_REMOVED lines=18> */
.L_x_193:
[----:B------:R-:W-:Y:S05]  /*bf20*/  BSYNC B1 ;  /* 0x0000000000017941 */ /* 0x000fea0003800000 */
.L_x_192:
        /* <DEDUP_REMOVED lines=17> */
[----:B------:R0:W-:Y:S02]  /*c040*/  STG.E.128 desc[UR10][R8.64], RZ ;  /* 0x000000ff08007986 */ /* 0x0001e4000c101d0a */
.L_x_195:
[----:B------:R-:W-:Y:S05]  /*c050*/  BSYNC B1 ;  /* 0x0000000000017941 */ /* 0x000fea0003800000 */
.L_x_194:
[----:B------:R-:W-:Y:S01]  /*c060*/  P2R R0, PR, RZ, 0x8 ;  /* 0x00000008ff007803 */ /* 0x000fe20000000000 */
[----:B------:R-:W-:Y:S01]  /*c070*/  IMAD.WIDE.U32 R6, R18, UR5, R4 ;  /* 0x0000000512067c25 */ /* 0x000fe2000f8e0004 */
[----:B------:R-:W-:Y:S01]  /*c080*/  ISETP.NE.AND P3, PT, R20, RZ, PT ;  /* 0x000000ff1400720c */ /* 0x000fe20003f65270 */
[----:B------:R-:W-:Y:S01]  /*c090*/  ULDC.64 UR6, c[0x0][0x858] ;  /* 0x0002160000067ab9 */ /* 0x000fe20000000a00 */
[----:B0-----:R-:W-:Y:S01]  /*c0a0*/  P2R R8, PR, RZ, 0x10 ;  /* 0x00000010ff087803 */ /* 0x001fe20000000000 */
[----:B------:R-:W-:Y:S01]  /*c0b0*/  IMAD.IADD R7, R21, 0x1, R7 ;  /* 0x0000000115077824 */ /* 0x000fe200078e0207 */
[----:B------:R-:W-:Y:S01]  /*c0c0*/  P2R R9, PR, RZ, 0x20 ;  /* 0x00000020ff097803 */ /* 0x000fe20000000000 */
[----:B------:R-:W-:Y:S01]  /*c0d0*/  BSSY B1, `(.L_x_196) ;  /* 0x0000024000017945 */ /* 0x000fe20003800000 */
[----:B------:R-:W-:Y:S02]  /*c0e0*/  ISETP.GE.OR P0, PT, R4, UR4, P0 ;  /* 0x0000000404007c0c */ /* 0x000fe40008706670 */
[----:B------:R-:W-:-:S02]  /*c0f0*/  ISETP.NE.AND P4, PT, R22, RZ, PT ;  /* 0x000000ff1600720c */ /* 0x000fc40003f85270 */
[----:B------:R-:W-:Y:S02]  /*c100*/  ISETP.NE.AND P5, PT, R16, RZ, PT ;  /* 0x000000ff1000720c */ /* 0x000fe40003fa5270 */
[C---:B------:R-:W-:Y:S02]  /*c110*/  ISETP.GE.OR P3, PT, R4.reuse, UR4, P3 ;  /* 0x0000000404007c0c */ /* 0x040fe40009f66670 */
[C---:B------:R-:W-:Y:S02]  /*c120*/  ISETP.GE.OR P4, PT, R4.reuse, UR4, P4 ;  /* 0x0000000404007c0c */ /* 0x040fe4000a786670 */
[----:B------:R-:W-:Y:S02]  /*c130*/  P2R R10, PR, RZ, 0x8 ;  /* 0x00000008ff0a7803 */ /* 0x000fe40000000000 */
[----:B------:R-:W-:Y:S02]  /*c140*/  ISETP.GE.OR P5, PT, R4, UR4, P5 ;  /* 0x0000000404007c0c */ /* 0x000fe4000afa6670 */
[----:B------:R-:W-:Y:S01]  /*c150*/  ISETP.NE.AND P3, PT, R0, RZ, PT ;  /* 0x000000ff0000720c */ /* 0x000fe20003f65270 */
[----:B------:R-:W-:Y:S01]  /*c160*/  IMAD R0, R14, UR6, RZ ;  /* 0x000000060e007c24 */ /* 0x000fe2000f8e02ff */
[----:B------:R-:W-:-:S02]  /*c170*/  P2R R12, PR, RZ, 0x10 ;  /* 0x00000010ff0c7803 */ /* 0x000fc40000000000 */
[----:B------:R-:W-:Y:S01]  /*c180*/  P2R R13, PR, RZ, 0x20 ;  /* 0x00000020ff0d7803 */ /* 0x000fe20000000000 */
[----:B------:R-:W-:Y:S01]  /*c190*/  IMAD R5, R233, UR7, R0 ;  /* 0x00000007e9057c24 */ /* 0x000fe2000f8e0200 */
[----:B------:R-:W-:Y:S02]  /*c1a0*/  ISETP.NE.AND P4, PT, R8, RZ, PT ;  /* 0x000000ff0800720c */ /* 0x000fe40003f85270 */
[----:B------:R-:W-:Y:S01]  /*c1b0*/  ISETP.NE.AND P5, PT, R9, RZ, PT ;  /* 0x000000ff0900720c */ /* 0x000fe20003fa5270 */
[----:B------:R-:W-:Y:S01]  /*c1c0*/  IMAD.WIDE.U32 R8, R233, UR6, R6 ;  /* 0x00000006e9087c25 */ /* 0x000fe2000f8e0006 */
[----:B------:R-:W-:Y:S02]  /*c1d0*/  ISETP.NE.AND P6, PT, R23, RZ, PT ;  /* 0x000000ff1700720c */ /* 0x000fe40003fc5270 */
[C---:B------:R-:W-:Y:S01]  /*c1e0*/  ISETP.GE.OR P1, PT, R4.reuse, UR4, P1 ;  /* 0x0000000404007c0c */ /* 0x040fe20008f26670 */
[----:B------:R-:W-:Y:S01]  /*c1f0*/  IMAD.IADD R7, R9, 0x1, R5 ;  /* 0x0000000109077824 */ /* 0x000fe200078e0205 */
[----:B------:R-:W-:-:S02]  /*c200*/  ISETP.GE.OR P6, PT, R4, UR4, P6 ;  /* 0x0000000404007c0c */ /* 0x000fc4000b7c6670 */
[C---:B------:R-:W-:Y:S02]  /*c210*/  ISETP.GE.OR P2, PT, R4.reuse, UR4, P2 ;  /* 0x0000000404007c0c */ /* 0x040fe40009746670 */
[C---:B------:R-:W-:Y:S02]  /*c220*/  ISETP.GE.OR P3, PT, R4.reuse, UR4, P3 ;  /* 0x0000000404007c0c */ /* 0x040fe40009f66670 */
[C---:B------:R-:W-:Y:S02]  /*c230*/  ISETP.GE.OR P4, PT, R4.reuse, UR4, P4 ;  /* 0x0000000404007c0c */ /* 0x040fe4000a786670 */
[----:B------:R-:W-:Y:S01]  /*c240*/  ISETP.GE.OR P5, PT, R4, UR4, P5 ;  /* 0x0000000404007c0c */ /* 0x000fe2000afa6670 */
[----:B------:R-:W-:-:S12]  /*c250*/  @P0 BRA `(.L_x_197) ;  /* 0x00000000002c0947 */ /* 0x000fd80003800000 */
        /* <DEDUP_REMOVED lines=11> */
.L_x_197:
[----:B------:R-:W-:Y:S05]  /*c310*/  BSYNC B1 ;  /* 0x0000000000017941 */ /* 0x000fea0003800000 */
.L_x_196:
[----:B------:R-:W-:Y:S01]  /*c320*/  ISETP.NE.AND P0, PT, R10, RZ, PT ;  /* 0x000000ff0a00720c */ /* 0x000fe20003f05270 */
[----:B------:R-:W-:-:S12]  /*c330*/  BSSY B1, `(.L_x_198) ;  /* 0x0000010000017945 */ /* 0x000fd80003800000 */
        /* <DEDUP_REMOVED lines=15> */
.L_x_199:
[----:B------:R-:W-:Y:S05]  /*c430*/  BSYNC B1 ;  /* 0x0000000000017941 */ /* 0x000fea0003800000 */
.L_x_198:
[----:B------:R-:W-:Y:S01]  /*c440*/  ISETP.NE.AND P0, PT, R12, RZ, PT ;  /* 0x000000ff0c00720c */ /* 0x000fe20003f05270 */
[----:B------:R-:W-:-:S12]  /*c450*/  BSSY B1, `(.L_x_200) ;  /* 0x0000010000017945 */ /* 0x000fd80003800000 */
        /* <DEDUP_REMOVED lines=15> */
.L_x_201:
[----:B------:R-:W-:Y:S05]  /*c550*/  BSYNC B1 ;  /* 0x0000000000017941 */ /* 0x000fea0003800000 */
.L_x_200:
        /* <DEDUP_REMOVED lines=17> */
.L_x_203:
[----:B------:R-:W-:Y:S05]  /*c670*/  BSYNC B1 ;  /* 0x0000000000017941 */ /* 0x000fea0003800000 */
.L_x_202:
        /* <DEDUP_REMOVED lines=16> */
.L_x_205:
[----:B------:R-:W-:Y:S05]  /*c780*/  BSYNC B1 ;  /* 0x0000000000017941 */ /* 0x000fea0003800000 */
.L_x_204:
        /* <DEDUP_REMOVED lines=16> */
.L_x_207:
[----:B------:R-:W-:Y:S05]  /*c890*/  BSYNC B1 ;  /* 0x0000000000017941 */ /* 0x000fea0003800000 */
.L_x_206:
        /* <DEDUP_REMOVED lines=16> */
.L_x_209:
[----:B------:R-:W-:Y:S05]  /*c9a0*/  BSYNC B1 ;  /* 0x0000000000017941 */ /* 0x000fea0003800000 */
.L_x_208:
        /* <DEDUP_REMOVED lines=16> */
.L_x_211:
[----:B------:R-:W-:Y:S05]  /*cab0*/  BSYNC B1 ;  /* 0x0000000000017941 */ /* 0x000fea0003800000 */
.L_x_210:
        /* <DEDUP_REMOVED lines=16> */
.L_x_213:
[----:B------:R-:W-:Y:S05]  /*cbc0*/  BSYNC B1 ;  /* 0x0000000000017941 */ /* 0x000fea0003800000 */
.L_x_212:
[----:B------:R-:W-:Y:S05]  /*cbd0*/  @P5 BRA `(.L_x_117) ;  /* 0x0000002000245947 */ /* 0x000fea0003800000 */
[----:B------:R-:W-:Y:S01]  /*cbe0*/  IADD3 R5, P0, R2, 0x48, RZ ;  /* 0x0000004802057810 */ /* 0x000fe20007f1e0ff */
        /* <DEDUP_REMOVED lines=12> */
[----:B------:R0:W-:Y:S01]  /*ccb0*/  STG.E.128 desc[UR6][R4.64], RZ ;  /* 0x000000ff04007986 */ /* 0x0001e2000c101d06 */
[----:B------:R-:W-:Y:S05]  /*ccc0*/  BRA `(.L_x_117) ;  /* 0x0000001c00e87947 */ /* 0x000fea0003800000 */
.L_x_112:
[----:B------:R-:W-:-:S08]  /*ccd0*/  NOP ;  /* 0x0000000000007918 */ /* 0x000fd00000000000 */
[----:B------:R-:W0:-:S00]  /*cce0*/  USETMAXREG.DEALLOC.CTAPOOL 0x18 ;  /* 0x00000018000079c8 */ /* 0x000e0000080e0500 */
[----:B0-----:R-:W-:-:S06]  /*ccf0*/  LOP3.LUT R0, R0, 0x3, RZ, 0xc0, !PT ;  /* 0x0000000300007812 */ /* 0x001fcc00078ec0ff */
[----:B------:R-:W0:Y:S02]  /*cd00*/  SHFL.IDX PT, R0, R0, RZ, 0x1f ;  /* 0x00001fff00007589 */ /* 0x000e2400000e0000 */
[----:B0-----:R-:W-:-:S13]  /*cd10*/  ISETP.NE.AND P0, PT, R0, RZ, PT ;  /* 0x000000ff0000720c */ /* 0x001fda0003f05270 */
[----:B------:R-:W-:Y:S05]  /*cd20*/  @P0 BRA `(.L_x_117) ;  /* 0x0000001c00d00947 */ /* 0x000fea0003800000 */
[----:B------:R-:W-:Y:S01]  /*cd30*/  ULDC.64 UR4, c[0x0][0x8d8] ;  /* 0x0002360000047ab9 */ /* 0x000fe20000000a00 */
[----:B------:R-:W0:Y:S01]  /*cd40*/  S2R R9, SR_CTAID.Z ;  /* 0x0000000000097919 */ /* 0x000e220000002700 */
[----:B------:R-:W-:Y:S01]  /*cd50*/  ISETP.NE.U32.AND P0, PT, RZ, UR4, PT ;  /* 0x00000004ff007c0c */ /* 0x000fe2000bf05070 */
[----:B------:R-:W1:Y:S03]  /*cd60*/  S2UR UR20, SR_CTAID.Y ;  /* 0x00000000001479c3 */ /* 0x000e660000002600 */
[----:B------:R-:W-:-:S13]  /*cd70*/  ISETP.NE.AND.EX P0, PT, RZ, UR5, PT, P0 ;  /* 0x00000005ff007c0c */ /* 0x000fda000bf05300 */
[----:B------:R-:W-:Y:S05]  /*cd80*/  @!P0 BRA `(.L_x_214) ;  /* 0x0000000000148947 */ /* 0x000fea0003800000 */
[----:B------:R-:W0:Y:S01]  /*cd90*/  LDC.64 R2, c[0x0][0x8d8] ;  /* 0x00023600ff027b82 */ /* 0x000e220000000a00 */
[----:B------:R-:W-:Y:S01]  /*cda0*/  ULDC.64 UR4, c[0x0][0x208] ;  /* 0x0000820000047ab9 */ /* 0x000fe20000000a00 */
[----:B0-----:R-:W-:-:S05]  /*cdb0*/  IMAD.WIDE R2, R9, 0x4, R2 ;  /* 0x0000000409027825 */ /* 0x001fca00078e0202 */
[----:B------:R0:W5:Y:S01]  /*cdc0*/  LDG.E R5, desc[UR4][R2.64] ;  /* 0x0000000402057981 */ /* 0x000162000c1e1900 */
[----:B------:R-:W-:Y:S05]  /*cdd0*/  BRA `(.L_x_215) ;  /* 0x0000000000307947 */ /* 0x000fea0003800000 */
.L_x_214:
        /* <DEDUP_REMOVED lines=9> */
[----:B--2---:R-:W-:Y:S01]  /*ce70*/  IMAD.IADD R5, R0, 0x1, -R5 ;  /* 0x0000000100057824 */ /* 0x004fe200078e0a05 */
[----:B------:R-:W-:Y:S06]  /*ce80*/  BRA `(.L_x_215) ;  /* 0x0000000000047947 */ /* 0x000fec0003800000 */
.L_x_216:
[----:B------:R-:W2:Y:S02]  /*ce90*/  LDC R5, c[0x0][0x8bc] ;  /* 0x00022f00ff057b82 */ /* 0x000ea40000000800 */
.L_x_215:
[----:B------:R-:W3:Y:S01]  /*cea0*/  S2R R12, SR_CTAID.X ;  /* 0x00000000000c7919 */ /* 0x000ee20000002500 */
[----:B------:R-:W-:Y:S02]  /*ceb0*/  IMAD.MOV.U32 R0, RZ, RZ, 0x1 ;  /* 0x00000001ff007424 */ /* 0x000fe400078e00ff */
[----:B------:R-:W-:Y:S02]  /*cec0*/  IMAD.MOV.U32 R4, RZ, RZ, 0x1 ;  /* 0x00000001ff047424 */ /* 0x000fe400078e00ff */
[----:B---3--:R-:W-:-:S05]  /*ced0*/  IMAD R12, R12, 0x50, RZ ;  /* 0x000000500c0c7824 */ /* 0x008fca00078e02ff */
[----:B--2--5:R-:W-:Y:S01]  /*cee0*/  ISETP.GE.AND P0, PT, R12, R5, PT ;  /* 0x000000050c00720c */ /* 0x024fe20003f06270 */
[----:B------:R-:W-:-:S03]  /*cef0*/  IMAD.MOV.U32 R5, RZ, RZ, RZ ;  /* 0x000000ffff057224 */ /* 0x000fc600078e00ff */
[----:B0-----:R-:W-:-:S04]  /*cf00*/  SEL R9, R9, 0xffffffff, !P0 ;  /* 0xffffffff09097807 */ /* 0x001fc80004000000 */
[----:B------:R-:W-:-:S13]  /*cf10*/  ISETP.GE.AND P0, PT, R9, RZ, PT ;  /* 0x000000ff0900720c */ /* 0x000fda0003f06270 */
[----:B------:R-:W-:Y:S05]  /*cf20*/  @!P0 BRA `(.L_x_217) ;  /* 0x0000001800d48947 */ /* 0x000fea0003800000 */
[----:B------:R-:W0:Y:S01]  /*cf30*/  LDC.64 R10, c[0x0][0x770] ;  /* 0x0001dc00ff0a7b82 */ /* 0x000e220000000a00 */
[----:B------:R-:W-:-:S07]  /*cf40*/  ULDC.64 UR6, c[0x0][0x208] ;  /* 0x0000820000067ab9 */ /* 0x000fce0000000a00 */
[----:B------:R-:W2:Y:S08]  /*cf50*/  LDC.64 R4, c[0x0][0x770] ;  /* 0x0001dc00ff047b82 */ /* 0x000eb00000000a00 */
[----:B------:R-:W3:Y:S01]  /*cf60*/  LDC.64 R6, c[0x0][0x778] ;  /* 0x0001de00ff067b82 */ /* 0x000ee20000000a00 */
[----:B0-----:R-:W-:-:S07]  /*cf70*/  ISETP.NE.U32.AND P1, PT, R10, RZ, PT ;  /* 0x000000ff0a00720c */ /* 0x001fce0003f25070 */
[----:B------:R-:W0:Y:S01]  /*cf80*/  LDC.64 R2, c[0x0][0x780] ;  /* 0x0001e000ff027b82 */ /* 0x000e220000000a00 */
[----:B------:R-:W-:Y:S01]  /*cf90*/  ISETP.NE.AND.EX P1, PT, R11, RZ, PT, P1 ;  /* 0x000000ff0b00720c */ /* 0x000fe20003f25310 */
[----:B--2---:R-:W-:Y:S01]  /*cfa0*/  IMAD.WIDE R4, R9, 0x4, R4 ;  /* 0x0000000409047825 */ /* 0x004fe200078e0204 */
[----:B---3--:R-:W-:-:S11]  /*cfb0*/  ISETP.NE.U32.AND P0, PT, R6, RZ, PT ;  /* 0x000000ff0600720c */ /* 0x008fd60003f05070 */
[----:B------:R-:W2:Y:S01]  /*cfc0*/  @P1 LDG.E R14, desc[UR6][R4.64] ;  /* 0x00000006040e1981 */ /* 0x000ea2000c1e1900 */
[----:B------:R-:W-:-:S03]  /*cfd0*/  ISETP.NE.AND.EX P0, PT, R7, RZ, PT, P0 ;  /* 0x000000ff0700720c */ /* 0x000fc60003f05300 */
[----:B------:R-:W3:Y:S01]  /*cfe0*/  @P1 LDG.E R15, desc[UR6][R4.64] ;  /* 0x00000006040f1981 */ /* 0x000ee2000c1e1900 */
[----:B0-----:R-:W-:-:S04]  /*cff0*/  ISETP.NE.U32.AND P2, PT, R2, RZ, PT ;  /* 0x000000ff0200720c */ /* 0x001fc80003f45070 */
[----:B------:R-:W-:-:S05]  /*d000*/  ISETP.NE.AND.EX P2, PT, R3, RZ, PT, P2 ;  /* 0x000000ff0300720c */ /* 0x000fca0003f45320 */
[----:B------:R-:W0:Y:S08]  /*d010*/  @P0 LDC.64 R2, c[0x0][0x778] ;  /* 0x0001de00ff020b82 */ /* 0x000e300000000a00 */
[----:B------:R-:W4:Y:S01]  /*d020*/  @P2 LDC.64 R6, c[0x0][0x780] ;  /* 0x0001e000ff062b82 */ /* 0x000f220000000a00 */
[----:B------:R-:W-:Y:S01]  /*d030*/  IMAD.MOV.U32 R13, RZ, RZ, RZ ;  /* 0x000000ffff0d7224 */ /* 0x000fe200078e00ff */
[----:B------:R-:W-:Y:S01]  /*d040*/  ULDC UR4, c[0x0][0x280] ;  /* 0x0000a00000047ab9 */ /* 0x000fe20000000800 */
[----:B0-----:R-:W-:-:S05]  /*d050*/  @P0 IMAD.WIDE R2, R9, 0x4, R2 ;  /* 0x0000000409020825 */ /* 0x001fca00078e0202 */
[----:B------:R4:W5:Y:S01]  /*d060*/  @P0 LDG.E R13, desc[UR6][R2.64] ;  /* 0x00000006020d0981 */ /* 0x000962000c1e1900 */
[----:B------:R-:W-:Y:S02]  /*d070*/  IMAD.U32 R8, RZ, RZ, UR4 ;  /* 0x00000004ff087e24 */ /* 0x000fe4000f8e00ff */
[----:B----4-:R-:W-:Y:S01]  /*d080*/  @P2 IMAD.WIDE R2, R9, 0x4, R6 ;  /* 0x0000000409022825 */ /* 0x010fe200078e0206 */
[----:B------:R-:W-:-:S04]  /*d090*/  VOTEU.ANY UP0, P1 ;  /* 0x00000000003f7886 */ /* 0x000fc80000800100 */
[----:B------:R0:W5:Y:S02]  /*d0a0*/  @P2 LDG.E R8, desc[UR6][R2.64] ;  /* 0x0000000602082981 */ /* 0x000164000c1e1900 */
[----:B0-----:R-:W-:Y:S01]  /*d0b0*/  CS2R R2, SRZ ;  /* 0x0000000000027805 */ /* 0x001fe2000001ff00 */
[----:B--2---:R-:W-:-:S05]  /*d0c0*/  @P1 IMAD R14, R9, 0x40, R14 ;  /* 0x00000040090e1824 */ /* 0x004fca00078e020e */
[----:B------:R-:W-:-:S04]  /*d0d0*/  @P1 SHF.R.S32.HI R7, RZ, 0x1f, R14 ;  /* 0x0000001fff071819 */ /* 0x000fc8000001140e */
[----:B------:R-:W-:-:S04]  /*d0e0*/  @P1 LEA.HI R7, R7, R14, RZ, 0x6 ;  /* 0x0000000e07071211 */ /* 0x000fc800078f30ff */
[----:B------:R-:W-:Y:S02]  /*d0f0*/  @P1 LOP3.LUT R7, R7, 0xffffffc0, RZ, 0xc0, !PT ;  /* 0xffffffc007071812 */ /* 0x000fe400078ec0ff */
[----:B---3--:R-:W-:Y:S02]  /*d100*/  @P1 R2UR UR4, R15 ;  /* 0x000000000f0412ca */ /* 0x008fe400000e0000 */
[--C-:B------:R-:W-:Y:S01]  /*d110*/  @P1 SHF.R.S32.HI R6, RZ, 0x1f, R7.reuse ;  /* 0x0000001fff061819 */ /* 0x100fe20000011407 */
[----:B------:R-:W-:-:S04]  /*d120*/  @P1 IMAD.MOV.U32 R2, RZ, RZ, R7 ;  /* 0x000000ffff021224 */ /* 0x000fc800078e0007 */
[----:B------:R-:W-:Y:S01]  /*d130*/  @P1 IMAD.MOV.U32 R3, RZ, RZ, R6 ;  /* 0x000000ffff031224 */ /* 0x000fe200078e0006 */
[----:B------:R-:W-:Y:S07]  /*d140*/  @P2 BRA `(.L_x_218) ;  /* 0x0000000000142947 */ /* 0x000fee0003800000 */
[----:B------:R-:W-:Y:S05]  /*d150*/  @!P1 BRA `(.L_x_218) ;  /* 0x0000000000109947 */ /* 0x000fea0003800000 */
[----:B------:R-:W-:Y:S02]  /*d160*/  ULDC.64 UR6, c[0x0][0x208] ;  /* 0x0000820000067ab9 */ /* 0x000fe40000000a00 */
[----:B------:R-:W2:Y:S04]  /*d170*/  LDG.E R7, desc[UR6][R4.64] ;  /* 0x0000000604077981 */ /* 0x000ea8000c1e1900 */
[----:B-----5:R-:W2:Y:S02]  /*d180*/  LDG.E R8, desc[UR6][R4.64+0x4] ;  /* 0x0000040604087981 */ /* 0x020ea4000c1e1900 */
[----:B--2---:R-:W-:-:S07]  /*d190*/  IMAD.IADD R8, R8, 0x1, -R7 ;  /* 0x0000000108087824 */ /* 0x004fce00078e0a07 */
.L_x_218:
[----:B-----5:R-:W-:Y:S01]  /*d1a0*/  ISETP.GE.AND P1, PT, R8, 0x1, PT ;  /* 0x000000010800780c */ /* 0x020fe20003f26270 */
[----:B------:R-:W-:Y:S01]  /*d1b0*/  UMOV UR51, URZ ;  /* 0x0000003f00337c82 */ /* 0x000fe20008000000 */
[----:B------:R-:W-:Y:S01]  /*d1c0*/  @UP0 UMOV UR51, UR4 ;  /* 0x0000000400330c82 */ /* 0x000fe20008000000 */
[----:B------:R-:W-:Y:S02]  /*d1d0*/  IMAD.MOV.U32 R5, RZ, RZ, RZ ;  /* 0x000000ffff057224 */ /* 0x000fe400078e00ff */
[----:B------:R-:W-:-:S08]  /*d1e0*/  IMAD.MOV.U32 R4, RZ, RZ, 0x1 ;  /* 0x00000001ff047424 */ /* 0x000fd000078e00ff */
[----:B------:R-:W-:Y:S05]  /*d1f0*/  @!P1 BRA `(.L_x_217) ;  /* 0x0000001800209947 */ /* 0x000fea0003800000 */
[----:B------:R-:W-:Y:S01]  /*d200*/  R2UR UR11, R12 ;  /* 0x000000000c0b72ca */ /* 0x000fe200000e0000 */
[----:B------:R-:W-:Y:S01]  /*d210*/  ULDC UR5, c[0x0][0x2e8] ;  /* 0x0000ba0000057ab9 */ /* 0x000fe20000000800 */
[----:B------:R-:W-:Y:S01]  /*d220*/  R2UR UR4, R13 ;  /* 0x000000000d0472ca */ /* 0x000fe200000e0000 */
[----:B------:R-:W-:Y:S01]  /*d230*/  UISETP.NE.AND UP0, UPT, UR5, 0x1, UPT ;  /* 0x000000010500788c */ /* 0x000fe2000bf05270 */
[----:B------:R-:W0:Y:S01]  /*d240*/  LDC.64 R12, c[0x0][0x720] ;  /* 0x0001c800ff0c7b82 */ /* 0x000e220000000a00 */
[----:B------:R-:W-:Y:S01]  /*d250*/  ISETP.NE.U32.AND P1, PT, R10, RZ, PT ;  /* 0x000000ff0a00720c */ /* 0x000fe20003f25070 */
[----:B------:R-:W-:Y:S01]  /*d260*/  VOTEU.ANY UP1, P0 ;  /* 0x00000000003f7886 */ /* 0x000fe20000020100 */
[----:B------:R-:W-:Y:S02]  /*d270*/  R2UR UR21, R9 ;  /* 0x00000000091572ca */ /* 0x000fe400000e0000 */
[----:B------:R-:W-:Y:S02]  /*d280*/  ELECT P0, URZ, PT ;  /* 0x00000000003f782f */ /* 0x000fe40003800000 */
[----:B------:R-:W-:Y:S01]  /*d290*/  ISETP.NE.AND.EX P1, PT, R11, RZ, PT, P1 ;  /* 0x000000ff0b00720c */ /* 0x000fe20003f25310 */
[----:B-1----:R-:W-:Y:S01]  /*d2a0*/  UMOV UR12, UR20 ;  /* 0x00000014000c7c82 */ /* 0x002fe20008000000 */
[----:B------:R-:W-:Y:S01]  /*d2b0*/  SHF.R.S32.HI R15, RZ, 0x1f, R9 ;  /* 0x0000001fff0f7819 */ /* 0x000fe20000011409 */
[----:B------:R-:W-:Y:S01]  /*d2c0*/  IMAD.MOV.U32 R5, RZ, RZ, RZ ;  /* 0x000000ffff057224 */ /* 0x000fe200078e00ff */
[----:B------:R-:W-:Y:S01]  /*d2d0*/  @UP0 ULDC UR6, c[0x0][0x2f0] ;  /* 0x0000bc0000060ab9 */ /* 0x000fe20000000800 */
[----:B------:R-:W-:Y:S01]  /*d2e0*/  UIADD3 UR11, UR11, UR4, URZ ;  /* 0x000000040b0b7290 */ /* 0x000fe2000fffe03f */
[----:B------:R-:W-:Y:S01]  /*d2f0*/  SEL R15, R15, RZ, !P1 ;  /* 0x000000ff0f0f7207 */ /* 0x000fe20004800000 */
[----:B------:R-:W-:Y:S01]  /*d300*/  IMAD.MOV.U32 R4, RZ, RZ, 0x1 ;  /* 0x00000001ff047424 */ /* 0x000fe200078e00ff */
[----:B------:R-:W-:Y:S01]  /*d310*/  @UP0 ULDC UR4, c[0x0][0x2ec] ;  /* 0x0000bb0000040ab9 */ /* 0x000fe20000000800 */
[----:B------:R-:W-:-:S02]  /*d320*/  USEL UR13, UR21, URZ, !UP1 ;  /* 0x0000003f150d7287 */ /* 0x000fc4000c800000 */
[----:B------:R-:W-:Y:S02]  /*d330*/  UIMAD.WIDE.U32 UR4, UR20, UR4, URZ ;  /* 0x00000004140472a5 */ /* 0x000fe4000f8e003f */
[----:B------:R-:W-:Y:S01]  /*d340*/  VOTEU.ANY UP1, P1 ;  /* 0x00000000003f7886 */ /* 0x000fe20000820100 */
[----:B------:R-:W-:Y:S02]  /*d350*/  USEL UR21, UR21, URZ, !UP1 ;  /* 0x0000003f15157287 */ /* 0x000fe4000c800000 */
[----:B------:R-:W-:Y:S01]  /*d360*/  @UP0 USHF.R.U32.HI UR12, URZ, UR6, UR5 ;  /* 0x000000063f0c0299 */ /* 0x000fe20008011605 */
[----:B0-----:R-:W-:-:S04]  /*d370*/  IMAD R14, R15, R12, RZ ;  /* 0x0000000c0f0e7224 */ /* 0x001fc800078e02ff */
[----:B------:R-:W-:Y:S01]  /*d380*/  IMAD R14, R13, UR21, R14 ;  /* 0x000000150d0e7c24 */ /* 0x000fe2000f8e020e */
[----:B------:R-:W-:Y:S06]  /*d390*/  @!P0 BRA `(.L_x_217) ;  /* 0x0000001400b88947 */ /* 0x000fec0003800000 */
[----:B------:R-:W0:Y:S01]  /*d3a0*/  S2R R5, SR_CgaCtaId ;  /* 0x0000000000057919 */ /* 0x000e220000008800 */
[----:B------:R-:W-:Y:S01]  /*d3b0*/  MOV R0, 0x400 ;  /* 0x0000040000007802 */ /* 0x000fe20000000f00 */
[----:B------:R-:W1:Y:S03]  /*d3c0*/  S2R R4, SR_CTAID.Y ;  /* 0x0000000000047919 */ /* 0x000e660000002600 */
[----:B0-----:R-:W-:Y:S01]  /*d3d0*/  LEA R0, R5, R0, 0x18 ;  /* 0x0000000005007211 */ /* 0x001fe200078ec0ff */
[----:B------:R-:W-:-:S05]  /*d3e0*/  IMAD.MOV.U32 R5, RZ, RZ, 0x1 ;  /* 0x00000001ff057424 */ /* 0x000fca00078e00ff */
[----:B------:R-:W-:-:S04]  /*d3f0*/  SHF.L.U32 R5, R5, 0x1f, RZ ;  /* 0x0000001f05057819 */ /* 0x000fc800000006ff */
[----:B------:R-:W0:Y:S02]  /*d400*/  SYNCS.PHASECHK.TRANS64.TRYWAIT P0, [R0+URZ+0x31620], R5 ;  /* 0x03162005000075a7 */ /* 0x000e24000800017f */
[----:B01----:R-:W-:Y:S05]  /*d410*/  @!P0 BRA `(.L_x_219) ;  /* 0x0000001800588947 */ /* 0x003fea0003800000 */
.L_x_234:
[----:B------:R-:W1:Y:S01]  /*d420*/  S2R R6, SR_TID.X ;  /* 0x0000000000067919 */ /* 0x000e620000002100 */
[----:B------:R-:W-:Y:S01]  /*d430*/  IMAD.WIDE.U32 R18, R12, UR21, RZ ;  /* 0x000000150c127c25 */ /* 0x000fe2000f8e00ff */
[----:B------:R-:W-:-:S03]  /*d440*/  SHF.R.S32.HI R4, RZ, 0x1f, R4 ;  /* 0x0000001fff047819 */ /* 0x000fc60000011404 */
[----:B------:R-:W-:Y:S01]  /*d450*/  IMAD.IADD R7, R19, 0x1, R14 ;  /* 0x0000000113077824 */ /* 0x000fe200078e020e */
[----:B-1----:R-:W-:-:S04]  /*d460*/  LOP3.LUT R6, R6, 0x7f, RZ, 0xc0, !PT ;  /* 0x0000007f06067812 */ /* 0x002fc800078ec0ff */
[----:B------:R-:W-:Y:S01]  /*d470*/  ISETP.NE.AND P0, PT, R6, RZ, PT ;  /* 0x000000ff0600720c */ /* 0x000fe20003f05270 */
[----:B------:R-:W-:-:S12]  /*d480*/  IMAD.MOV.U32 R6, RZ, RZ, 0x1 ;  /* 0x00000001ff067424 */ /* 0x000fd800078e00ff */
[----:B------:R-:W-:Y:S05]  /*d490*/  @P0 BRA `(.L_x_220) ;  /* 0x0000000000180947 */ /* 0x000fea0003800000 */
[----:B------:R-:W1:Y:S01]  /*d4a0*/  S2R R9, SR_TID.X ;  /* 0x0000000000097919 */ /* 0x000e620000002100 */
[----:B0-----:R-:W-:-:S04]  /*d4b0*/  IMAD.MOV.U32 R5, RZ, RZ, 0x8100 ;  /* 0x00008100ff057424 */ /* 0x001fc800078e00ff */
[----:B------:R2:W-:Y:S01]  /*d4c0*/  SYNCS.ARRIVE.TRANS64 RZ, [R0+URZ+0x31610], R5 ;  /* 0x0316100500ff79a7 */ /* 0x0005e2000800003f */
[----:B-1----:R-:W-:-:S13]  /*d4d0*/  LOP3.LUT P1, RZ, R9, 0x1f, RZ, 0xc0, !PT ;  /* 0x0000001f09ff7812 */ /* 0x002fda000782c0ff */
[----:B--2---:R-:W-:Y:S05]  /*d4e0*/  @!P1 BRA `(.L_x_220) ;  /* 0x0000000000049947 */ /* 0x004fea0003800000 */
[----:B------:R-:W-:Y:S01]  /*d4f0*/  BPT.TRAP 0x1 ;  /* 0x000000040000795c */ /* 0x000fe20000300000 */
.L_x_220:
[----:B------:R-:W1:Y:S01]  /*d500*/  LDC.64 R16, c[0x0][0x198] ;  /* 0x00006600ff107b82 */ /* 0x000e620000000a00 */
[----:B------:R-:W-:Y:S01]  /*d510*/  R2UR UR8, R0 ;  /* 0x00000000000872ca */ /* 0x000fe200000e0000 */
[----:B------:R-:W-:Y:S01]  /*d520*/  UMOV UR6, 0x0 ;  /* 0x0000000000067882 */ /* 0x000fe20000000000 */
[----:B------:R-:W-:Y:S01]  /*d530*/  UMOV UR7, 0x14f00000 ;  /* 0x14f0000000077882 */ /* 0x000fe20000000000 */
[----:B------:R-:W-:Y:S01]  /*d540*/  UMOV UR50, URZ ;  /* 0x0000003f00327c82 */ /* 0x000fe20008000000 */
[----:B------:R-:W-:Y:S01]  /*d550*/  UMOV UR52, UR20 ;  /* 0x0000001400347c82 */ /* 0x000fe20008000000 */
[----:B------:R-:W-:Y:S01]  /*d560*/  UMOV UR53, UR21 ;  /* 0x0000001500357c82 */ /* 0x000fe20008000000 */
[----:B------:R-:W-:Y:S01]  /*d570*/  UMOV UR34, 0x40 ;  /* 0x0000004000227882 */ /* 0x000fe20000000000 */
[----:B------:R-:W2:Y:S01]  /*d580*/  LDC.64 R10, c[0x0][0x718] ;  /* 0x0001c600ff0a7b82 */ /* 0x000ea20000000a00 */
[----:B------:R-:W-:Y:S01]  /*d590*/  UMOV UR35, UR51 ;  /* 0x0000003300237c82 */ /* 0x000fe20008000000 */
[----:B------:R-:W-:Y:S01]  /*d5a0*/  UMOV UR36, UR20 ;  /* 0x0000001400247c82 */ /* 0x000fe20008000000 */
[----:B------:R-:W-:Y:S01]  /*d5b0*/  UMOV UR37, UR21 ;  /* 0x0000001500257c82 */ /* 0x000fe20008000000 */
[----:B------:R-:W-:Y:S01]  /*d5c0*/  UMOV UR26, 0x80 ;  /* 0x00000080001a7882 */ /* 0x000fe20000000000 */
[----:B------:R-:W-:Y:S01]  /*d5d0*/  UMOV UR27, UR51 ;  /* 0x00000033001b7c82 */ /* 0x000fe20008000000 */
[----:B------:R-:W-:-:S02]  /*d5e0*/  UIADD3 UR48, UR8, 0x14100, URZ ;  /* 0x0001410008307890 */ /* 0x000fc4000fffe03f */
[----:B------:R-:W-:Y:S02]  /*d5f0*/  UIADD3 UR49, UR8, 0x31610, URZ ;  /* 0x0003161008317890 */ /* 0x000fe4000fffe03f */
[----:B------:R-:W-:Y:S02]  /*d600*/  UIADD3 UR32, UR8, 0x16100, URZ ;  /* 0x0001610008207890 */ /* 0x000fe4000fffe03f */
[----:B------:R-:W-:Y:S02]  /*d610*/  UIADD3 UR24, UR8, 0x18100, URZ ;  /* 0x0001810008187890 */ /* 0x000fe4000fffe03f */
[----:B------:R-:W-:Y:S01]  /*d620*/  UIADD3 UR16, UR8, 0x1a100, URZ ;  /* 0x0001a10008107890 */ /* 0x000fe2000fffe03f */
[----:B-1----:R-:W-:Y:S01]  /*d630*/  IMAD.MOV.U32 R9, RZ, RZ, R16 ;  /* 0x000000ffff097224 */ /* 0x002fe200078e0010 */
[----:B------:R-:W-:Y:S01]  /*d640*/  UIADD3 UR30, UR8, 0x2c100, URZ ;  /* 0x0002c100081e7890 */ /* 0x000fe2000fffe03f */
[----:B------:R-:W-:Y:S01]  /*d650*/  UMOV UR33, UR49 ;  /* 0x0000003100217c82 */ /* 0x000fe20008000000 */
[----:B------:R-:W-:Y:S01]  /*d660*/  UMOV UR28, UR20 ;  /* 0x00000014001c7c82 */ /* 0x000fe20008000000 */
[----:B------:R-:W-:Y:S01]  /*d670*/  UMOV UR29, UR21 ;  /* 0x00000015001d7c82 */ /* 0x000fe20008000000 */
[----:B------:R-:W-:Y:S01]  /*d680*/  UMOV UR25, UR49 ;  /* 0x0000003100197c82 */ /* 0x000fe20008000000 */
[----:B------:R-:W-:Y:S01]  /*d690*/  UMOV UR18, 0xc0 ;  /* 0x000000c000127882 */ /* 0x000fe20000000000 */
[----:B--2---:R-:W-:Y:S01]  /*d6a0*/  IMAD R20, R4, R10, RZ ;  /* 0x0000000a04147224 */ /* 0x004fe200078e02ff */
[----:B------:R-:W-:Y:S01]  /*d6b0*/  IADD3 R4, P1, R9, 0xf0, RZ ;  /* 0x000000f009047810 */ /* 0x000fe20007f3e0ff */
[----:B------:R-:W-:Y:S01]  /*d6c0*/  UMOV UR19, UR51 ;  /* 0x0000003300137c82 */ /* 0x000fe20008000000 */
[----:B------:R-:W-:Y:S01]  /*d6d0*/  UMOV UR17, UR49 ;  /* 0x0000003100117c82 */ /* 0x000fe20008000000 */
[----:B------:R-:W-:Y:S01]  /*d6e0*/  IMAD R20, R11, UR20, R20 ;  /* 0x000000140b147c24 */ /* 0x000fe2000f8e0214 */
[----:B------:R-:W-:Y:S01]  /*d6f0*/  R2UR UR4, R4 ;  /* 0x00000000040472ca */ /* 0x000fe200000e0000 */
[----:B------:R-:W-:Y:S01]  /*d700*/  IMAD.MOV.U32 R11, RZ, RZ, R17 ;  /* 0x000000ffff0b7224 */ /* 0x000fe200078e0011 */
[----:B------:R-:W-:Y:S01]  /*d710*/  UMOV UR9, 0x10 ;  /* 0x0000001000097882 */ /* 0x000fe20000000000 */
[----:B------:R-:W-:Y:S01]  /*d720*/  UMOV UR31, UR49 ;  /* 0x00000031001f7c82 */ /* 0x000fe20008000000 */
[----:B------:R-:W-:Y:S01]  /*d730*/  UIADD3 UR40, UR8, 0x5000, URZ ;  /* 0x0000500008287890 */ /* 0x000fe2000fffe03f */
[----:B------:R-:W-:Y:S01]  /*d740*/  IMAD.X R4, RZ, RZ, R11, P1 ;  /* 0x000000ffff047224 */ /* 0x000fe200008e060b */
[----:B------:R-:W-:Y:S01]  /*d750*/  UMOV UR43, UR11 ;  /* 0x0000000b002b7c82 */ /* 0x000fe20008000000 */
[----:B------:R-:W-:Y:S01]  /*d760*/  UMOV UR44, UR12 ;  /* 0x0000000c002c7c82 */ /* 0x000fe20008000000 */
[----:B------:R-:W-:Y:S01]  /*d770*/  UMOV UR45, UR13 ;  /* 0x0000000d002d7c82 */ /* 0x000fe20008000000 */
[----:B------:R-:W-:Y:S01]  /*d780*/  UMOV UR10, UR50 ;  /* 0x00000032000a7c82 */ /* 0x000fe20008000000 */
[----:B------:R-:W-:Y:S01]  /*d790*/  R2UR UR5, R4 ;  /* 0x00000000040572ca */ /* 0x000fe200000e0000 */
[----:B0-----:R-:W-:Y:S01]  /*d7a0*/  IMAD.WIDE.U32 R4, R10, UR20, R2 ;  /* 0x000000140a047c25 */ /* 0x001fe2000f8e0002 */
[----:B------:R-:W-:Y:S01]  /*d7b0*/  UMOV UR42, 0x80 ;  /* 0x00000080002a7882 */ /* 0x000fe20000000000 */
[----:B------:R-:W-:-:S02]  /*d7c0*/  UIADD3 UR56, UR8, 0x7800, URZ ;  /* 0x0000780008387890 */ /* 0x000fc4000fffe03f */
[----:B------:R-:W-:Y:S01]  /*d7d0*/  IMAD.IADD R5, R5, 0x1, R20 ;  /* 0x0000000105057824 */ /* 0x000fe200078e0214 */
[----:B------:R-:W-:Y:S01]  /*d7e0*/  UMOV UR58, 0xc0 ;  /* 0x000000c0003a7882 */ /* 0x000fe20000000000 */
[----:B------:R-:W-:Y:S01]  /*d7f0*/  UMOV UR59, UR11 ;  /* 0x0000000b003b7c82 */ /* 0x000fe20008000000 */
[----:B------:R-:W-:Y:S01]  /*d800*/  UMOV UR60, UR12 ;  /* 0x0000000c003c7c82 */ /* 0x000fe20008000000 */
[----:B------:R-:W-:Y:S01]  /*d810*/  IMAD.WIDE.U32 R4, R12, UR21, R4 ;  /* 0x000000150c047c25 */ /* 0x000fe2000f8e0004 */
[----:B------:R-:W-:Y:S01]  /*d820*/  UMOV UR61, UR13 ;  /* 0x0000000d003d7c82 */ /* 0x000fe20008000000 */
[----:B------:R-:W0:Y:S02]  /*d830*/  LDC.64 R12, c[0x0][0x700] ;  /* 0x0001c000ff0c7b82 */ /* 0x000e240000000a00 */
[----:B------:R-:W-:Y:S01]  /*d840*/  IMAD.IADD R14, R14, 0x1, R5 ;  /* 0x000000010e0e7824 */ /* 0x000fe200078e0205 */
[----:B------:R-:W-:Y:S01]  /*d850*/  UTMALDG.4D [UR48], [UR4], desc[UR6] ;  /* 0x00000630040075b4 */ /* 0x000fe20008019000 */
[----:B------:R1:W-:Y:S01]  /*d860*/  UTMALDG.4D [UR32], [UR4], desc[UR6] ;  /* 0x00000620040075b4 */ /* 0x0003e20008019000 */
[----:B------:R2:W-:Y:S01]  /*d870*/  UTMALDG.4D [UR24], [UR4], desc[UR6] ;  /* 0x00000618040075b4 */ /* 0x0005e20008019000 */
[C---:B0-----:R-:W-:Y:S01]  /*d880*/  LEA R5, P1, R4.reuse, R12, 0x2 ;  /* 0x0000000c04057211 */ /* 0x041fe200078210ff */
[----:B------:R0:W-:Y:S03]  /*d890*/  UTMALDG.4D [UR16], [UR4], desc[UR6] ;  /* 0x00000610040075b4 */ /* 0x0001e60008019000 */
[----:B------:R-:W-:-:S02]  /*d8a0*/  LEA.HI.X R14, R4, R13, R14, 0x2, P1 ;  /* 0x0000000d040e7211 */ /* 0x000fc400008f140e */
[----:B------:R-:W-:Y:S01]  /*d8b0*/  R2UR UR14, R5 ;  /* 0x00000000050e72ca */ /* 0x000fe200000e0000 */
[----:B------:R-:W-:Y:S01]  /*d8c0*/  IMAD.MOV.U32 R5, RZ, RZ, 0x14000 ;  /* 0x00014000ff057424 */ /* 0x000fe200078e00ff */
[----:B------:R-:W-:Y:S02]  /*d8d0*/  R2UR UR15, R14 ;  /* 0x000000000e0f72ca */ /* 0x000fe400000e0000 */
[----:B------:R-:W-:Y:S02]  /*d8e0*/  IADD3 R4, P1, R9, 0x2f0, RZ ;  /* 0x000002f009047810 */ /* 0x000fe40007f3e0ff */
[----:B------:R-:W-:Y:S01]  /*d8f0*/  MOV R14, UR45 ;  /* 0x0000002d000e7c02 */ /* 0x000fe20008000f00 */
[----:B-1----:R-:W-:Y:S01]  /*d900*/  UIADD3 UR32, UR8, 0xc800, URZ ;  /* 0x0000c80008207890 */ /* 0x002fe2000fffe03f */
[----:B------:R-:W-:Y:S01]  /*d910*/  R2UR UR22, R4 ;  /* 0x00000000041672ca */ /* 0x000fe200000e0000 */
[----:B------:R-:W-:Y:S01]  /*d920*/  IMAD.X R4, RZ, RZ, R11, P1 ;  /* 0x000000ffff047224 */ /* 0x000fe200008e060b */
[----:B------:R-:W-:Y:S01]  /*d930*/  UMOV UR35, UR11 ;  /* 0x0000000b00237c82 */ /* 0x000fe20008000000 */
[----:B------:R-:W-:Y:S01]  /*d940*/  UMOV UR36, UR12 ;  /* 0x0000000c00247c82 */ /* 0x000fe20008000000 */
[----:B------:R-:W-:-:S02]  /*d950*/  UMOV UR37, UR13 ;  /* 0x0000000d00257c82 */ /* 0x000fc40008000000 */
[----:B------:R-:W-:Y:S01]  /*d960*/  R2UR UR23, R4 ;  /* 0x00000000041772ca */ /* 0x000fe200000e0000 */
[----:B------:R1:W-:Y:S01]  /*d970*/  UBLKCP.S.G [UR30], [UR14], UR9 ;  /* 0x0000001e0e0073ba */ /* 0x0003e20008000209 */
[----:B------:R-:W-:Y:S01]  /*d980*/  IADD3 R4, P1, R9, 0x3f0, RZ ;  /* 0x000003f009047810 */ /* 0x000fe20007f3e0ff */
[----:B--2---:R-:W-:Y:S01]  /*d990*/  UIADD3 UR24, UR8, 0x2800, URZ ;  /* 0x0000280008187890 */ /* 0x004fe2000fffe03f */
[----:B------:R2:W-:Y:S01]  /*d9a0*/  SYNCS.ARRIVE.TRANS64 RZ, [R0+URZ+0x31600], R5 ;  /* 0x0316000500ff79a7 */ /* 0x0005e2000800003f */
[----:B------:R-:W-:Y:S01]  /*d9b0*/  UMOV UR26, 0x40 ;  /* 0x00000040001a7882 */ /* 0x000fe20000000000 */
[----:B------:R-:W-:Y:S01]  /*d9c0*/  UMOV UR27, UR11 ;  /* 0x0000000b001b7c82 */ /* 0x000fe20008000000 */
[----:B------:R-:W-:Y:S01]  /*d9d0*/  UMOV UR28, UR12 ;  /* 0x0000000c001c7c82 */ /* 0x000fe20008000000 */
[----:B------:R-:W-:Y:S01]  /*d9e0*/  UMOV UR29, UR13 ;  /* 0x0000000d001d7c82 */ /* 0x000fe20008000000 */
[----:B0-----:R-:W-:Y:S01]  /*d9f0*/  R2UR UR4, R4 ;  /* 0x00000000040472ca */ /* 0x001fe200000e0000 */
[----:B------:R-:W-:Y:S01]  /*da00*/  IMAD.X R4, RZ, RZ, R11, P1 ;  /* 0x000000ffff047224 */ /* 0x000fe200008e060b */
[----:B------:R-:W-:Y:S01]  /*da10*/  UMOV UR7, 0x10000000 ;  /* 0x1000000000077882 */ /* 0x000fe20000000000 */
[----:B------:R-:W-:-:S02]  /*da20*/  ISETP.GE.AND P1, PT, R8, 0x41, PT ;  /* 0x000000410800780c */ /* 0x000fc40003f26270 */
[----:B--2---:R-:W-:Y:S02]  /*da30*/  MOV R5, UR43 ;  /* 0x0000002b00057c02 */ /* 0x004fe40008000f00 */
[----:B------:R-:W-:Y:S01]  /*da40*/  R2UR UR5, R4 ;  /* 0x00000000040572ca */ /* 0x000fe200000e0000 */
[----:B-1----:R-:W-:Y:S01]  /*da50*/  UIADD3 UR9, UR8, 0x31600, URZ ;  /* 0x0003160008097890 */ /* 0x002fe2000fffe03f */
[----:B------:R-:W-:-:S06]  /*da60*/  MOV R4, UR44 ;  /* 0x0000002c00047c02 */ /* 0x000fcc0008000f00 */
[----:B------:R-:W-:Y:S01]  /*da70*/  UMOV UR25, UR9 ;  /* 0x0000000900197c82 */ /* 0x000fe20008000000 */
[----:B------:R-:W-:Y:S01]  /*da80*/  UMOV UR41, UR9 ;  /* 0x0000000900297c82 */ /* 0x000fe20008000000 */
[----:B------:R0:W-:Y:S01]  /*da90*/  UTMALDG.4D [UR8], [UR22], desc[UR6] ;  /* 0x00000608160075b4 */ /* 0x0001e20008019000 */
[----:B------:R-:W-:Y:S01]  /*daa0*/  UMOV UR57, UR9 ;  /* 0x0000000900397c82 */ /* 0x000fe20008000000 */
[----:B------:R-:W-:Y:S01]  /*dab0*/  UMOV UR33, UR9 ;  /* 0x0000000900217c82 */ /* 0x000fe20008000000 */
[----:B------:R1:W-:Y:S01]  /*dac0*/  UTMALDG.4D [UR24], [UR22], desc[UR6] ;  /* 0x00000618160075b4 */ /* 0x0003e20008019000 */
[----:B------:R2:W-:Y:S01]  /*dad0*/  UTMALDG.4D [UR40], [UR22], desc[UR6] ;  /* 0x00000628160075b4 */ /* 0x0005e20008019000 */
[----:B------:R3:W-:Y:S01]  /*dae0*/  UTMALDG.4D [UR56], [UR22], desc[UR6] ;  /* 0x00000638160075b4 */ /* 0x0007e20008019000 */
[----:B0-----:R-:W-:Y:S01]  /*daf0*/  UMOV UR10, 0xc0 ;  /* 0x000000c0000a7882 */ /* 0x001fe20000000000 */
[----:B-1----:R-:W-:Y:S01]  /*db00*/  UIADD3 UR24, UR8, 0xf000, URZ ;  /* 0x0000f00008187890 */ /* 0x002fe2000fffe03f */
[----:B------:R-:W-:Y:S01]  /*db10*/  UMOV UR26, 0x80 ;  /* 0x00000080001a7882 */ /* 0x000fe20000000000 */
[----:B--2---:R-:W-:Y:S01]  /*db20*/  R2UR UR45, R14 ;  /* 0x000000000e2d72ca */ /* 0x004fe200000e0000 */
[----:B------:R-:W-:Y:S01]  /*db30*/  UIADD3 UR40, UR8, 0xa000, URZ ;  /* 0x0000a00008287890 */ /* 0x000fe2000fffe03f */
[----:B------:R-:W-:Y:S01]  /*db40*/  R2UR UR44, R4 ;  /* 0x00000000042c72ca */ /* 0x000fe200000e0000 */
[----:B------:R-:W-:Y:S01]  /*db50*/  UIADD3 UR8, UR8, 0x11800, URZ ;  /* 0x0001180008087890 */ /* 0x000fe2000fffe03f */
[----:B------:R-:W-:Y:S01]  /*db60*/  R2UR UR43, R5 ;  /* 0x00000000052b72ca */ /* 0x000fe200000e0000 */
[----:B------:R-:W-:Y:S01]  /*db70*/  UMOV UR42, UR50 ;  /* 0x00000032002a7c82 */ /* 0x000fe20008000000 */
[----:B------:R-:W-:-:S02]  /*db80*/  IMAD.MOV.U32 R4, RZ, RZ, RZ ;  /* 0x000000ffff047224 */ /* 0x000fc400078e00ff */
[----:B------:R-:W-:Y:S02]  /*db90*/  IMAD.MOV.U32 R5, RZ, RZ, 0x1 ;  /* 0x00000001ff057424 */ /* 0x000fe400078e00ff */
[----:B------:R-:W-:-:S07]  /*dba0*/  IMAD.MOV.U32 R14, RZ, RZ, 0x1 ;  /* 0x00000001ff0e7424 */ /* 0x000fce00078e00ff */
[----:B------:R3:W-:Y:S01]  /*dbb0*/  UTMALDG.4D [UR40], [UR4], desc[UR6] ;  /* 0x00000628040075b4 */ /* 0x0007e20008019000 */
[----:B------:R3:W-:Y:S01]  /*dbc0*/  UTMALDG.4D [UR32], [UR4], desc[UR6] ;  /* 0x00000620040075b4 */ /* 0x0007e20008019000 */
[----:B------:R3:W-:Y:S01]  /*dbd0*/  UTMALDG.4D [UR24], [UR4], desc[UR6] ;  /* 0x00000618040075b4 */ /* 0x0007e20008019000 */
[----:B------:R3:W-:Y:S02]  /*dbe0*/  UTMALDG.4D [UR8], [UR4], desc[UR6] ;  /* 0x00000608040075b4 */ /* 0x0007e40008019000 */
[----:B---3--:R-:W-:Y:S05]  /*dbf0*/  @!P1 BRA `(.L_x_221) ;  /* 0x00000008007c9947 */ /* 0x008fea0003800000 */
[----:B------:R-:W0:Y:S01]  /*dc00*/  LDC.64 R16, c[0x0][0x738] ;  /* 0x0001ce00ff107b82 */ /* 0x000e220000000a00 */
[----:B------:R-:W1:Y:S01]  /*dc10*/  S2R R14, SR_CTAID.Y ;  /* 0x00000000000e7919 */ /* 0x000e620000002600 */
[----:B------:R-:W-:Y:S02]  /*dc20*/  VIADD R8, R8, 0x3f ;  /* 0x0000003f08087836 */ /* 0x000fe40000000000 */
[----:B0-----:R-:W-:-:S04]  /*dc30*/  IMAD.WIDE.U32 R4, R16, UR21, R2 ;  /* 0x0000001510047c25 */ /* 0x001fc8000f8e0002 */
[----:B------:R-:W-:-:S04]  /*dc40*/  IMAD R16, R15, R16, RZ ;  /* 0x000000100f107224 */ /* 0x000fc800078e02ff */
[----:B------:R-:W-:Y:S01]  /*dc50*/  IMAD R16, R17, UR21, R16 ;  /* 0x0000001511107c24 */ /* 0x000fe2000f8e0210 */
[----:B-1----:R-:W-:-:S03]  /*dc60*/  SHF.R.S32.HI R14, RZ, 0x1f, R14 ;  /* 0x0000001fff0e7819 */ /* 0x002fc6000001140e */
[----:B------:R-:W-:Y:S02]  /*dc70*/  IMAD.IADD R5, R5, 0x1, R16 ;  /* 0x0000000105057824 */ /* 0x000fe400078e0210 */
[----:B------:R-:W0:Y:S02]  /*dc80*/  LDC.64 R16, c[0x0][0x730] ;  /* 0x0001cc00ff107b82 */ /* 0x000e240000000a00 */
[----:B0-----:R-:W-:Y:S02]  /*dc90*/  IMAD R6, R14, R16, RZ ;  /* 0x000000100e067224 */ /* 0x001fe400078e02ff */
[----:B------:R-:W-:Y:S01]  /*dca0*/  IMAD.WIDE.U32 R4, R16, UR20, R4 ;  /* 0x0000001410047c25 */ /* 0x000fe2000f8e0004 */
[----:B------:R-:W0:Y:S03]  /*dcb0*/  S2R R14, SR_TID.X ;  /* 0x00000000000e7919 */ /* 0x000e260000002100 */
[----:B------:R-:W-:-:S02]  /*dcc0*/  IMAD R6, R17, UR20, R6 ;  /* 0x0000001411067c24 */ /* 0x000fc4000f8e0206 */
[----:B------:R-:W1:Y:S02]  /*dcd0*/  LDC.64 R16, c[0x0][0x728] ;  /* 0x0001ca00ff107b82 */ /* 0x000e640000000a00 */
[----:B------:R-:W-:Y:S01]  /*dce0*/  IMAD.IADD R6, R5, 0x1, R6 ;  /* 0x0000000105067824 */ /* 0x000fe200078e0206 */
[----:B-1----:R-:W-:Y:S01]  /*dcf0*/  LEA R5, P1, R4, R16, 0x2 ;  /* 0x0000001004057211 */ /* 0x002fe200078210ff */
[----:B------:R-:W-:-:S03]  /*dd00*/  IMAD.MOV.U32 R16, RZ, RZ, RZ ;  /* 0x000000ffff107224 */ /* 0x000fc600078e00ff */
[----:B------:R-:W-:Y:S01]  /*dd10*/  LEA.HI.X R17, R4, R17, R6, 0x2, P1 ;  /* 0x0000001104117211 */ /* 0x000fe200008f1406 */
[----:B------:R-:W-:Y:S02]  /*dd20*/  IMAD.MOV.U32 R6, RZ, RZ, R18 ;  /* 0x000000ffff067224 */ /* 0x000fe400078e0012 */
[----:B------:R-:W-:Y:S02]  /*dd30*/  IMAD.MOV.U32 R4, RZ, RZ, RZ ;  /* 0x000000ffff047224 */ /* 0x000fe400078e00ff */
[----:B------:R-:W-:-:S04]  /*dd40*/  IMAD.WIDE.U32 R6, R10, UR20, R6 ;  /* 0x000000140a067c25 */ /* 0x000fc8000f8e0006 */
[----:B------:R-:W-:Y:S01]  /*dd50*/  IMAD.MOV.U32 R18, RZ, RZ, RZ ;  /* 0x000000ffff127224 */ /* 0x000fe200078e00ff */
[----:B------:R-:W-:-:S04]  /*dd60*/  IADD3 R10, P1, R2, R6, RZ ;  /* 0x00000006020a7210 */ /* 0x000fc80007f3e0ff */
[----:B------:R-:W-:Y:S02]  /*dd70*/  IADD3.X R6, R3, R20, R7, P1, !PT ;  /* 0x0000001403067210 */ /* 0x000fe40000ffe407 */
[C---:B------:R-:W-:Y:S02]  /*dd80*/  LEA R12, P1, R10.reuse, R12, 0x2 ;  /* 0x0000000c0a0c7211 */ /* 0x040fe400078210ff */
[----:B------:R-:W-:Y:S02]  /*dd90*/  SHF.R.S32.HI R7, RZ, 0x1f, R8 ;  /* 0x0000001fff077819 */ /* 0x000fe40000011408 */
[----:B------:R-:W-:Y:S01]  /*dda0*/  LEA.HI.X R10, R10, R13, R6, 0x2, P1 ;  /* 0x0000000d0a0a7211 */ /* 0x000fe200008f1406 */
[----:B------:R-:W-:Y:S01]  /*ddb0*/  IMAD.U32 R13, RZ, RZ, UR51 ;  /* 0x00000033ff0d7e24 */ /* 0x000fe2000f8e00ff */
[----:B------:R-:W-:Y:S01]  /*ddc0*/  LEA.HI R8, R7, R8, RZ, 0x6 ;  /* 0x0000000807087211 */ /* 0x000fe200078f30ff */
[----:B------:R-:W-:Y:S01]  /*ddd0*/  IMAD.MOV.U32 R6, RZ, RZ, 0x1 ;  /* 0x00000001ff067424 */ /* 0x000fe200078e00ff */
[----:B------:R-:W-:-:S02]  /*dde0*/  IADD3 R7, P1, R12, 0x100, RZ ;  /* 0x000001000c077810 */ /* 0x000fc40007f3e0ff */
[----:B0-----:R-:W-:Y:S01]  /*ddf0*/  LOP3.LUT R12, R14, 0x1f, RZ, 0xc0, !PT ;  /* 0x0000001f0e0c7812 */ /* 0x001fe200078ec0ff */
[----:B------:R-:W-:Y:S01]  /*de00*/  IMAD.MOV.U32 R14, RZ, RZ, 0x1 ;  /* 0x00000001ff0e7424 */ /* 0x000fe200078e00ff */
[----:B------:R-:W-:Y:S01]  /*de10*/  LEA.HI.SX32 R8, R8, 0xffffffff, 0x1a ;  /* 0xffffffff08087811 */ /* 0x000fe200078fd2ff */
[----:B------:R-:W-:-:S08]  /*de20*/  IMAD.X R10, RZ, RZ, R10, P1 ;  /* 0x000000ffff0a7224 */ /* 0x000fd000008e060a */
.L_x_226:
[----:B------:R-:W-:-:S04]  /*de30*/  SHF.L.U32 R9, R14, 0x1f, RZ ;  /* 0x0000001f0e097819 */ /* 0x000fc800000006ff */
[----:B0-----:R-:W0:Y:S02]  /*de40*/  SYNCS.PHASECHK.TRANS64.TRYWAIT P1, [R0+URZ+0x31638], R9 ;  /* 0x03163809000075a7 */ /* 0x001e24000802017f */
[----:B01---5:R-:W-:Y:S05]  /*de50*/  @!P1 BRA `(.L_x_222) ;  /* 0x0000000c00dc9947 */ /* 0x023fea0003800000 */
.L_x_235:
[----:B------:R-:W-:Y:S05]  /*de60*/  @P0 BRA `(.L_x_223) ;  /* 0x0000000000140947 */ /* 0x000fea0003800000 */
[----:B------:R-:W-:Y:S01]  /*de70*/  ISETP.NE.AND P1, PT, R12, RZ, PT ;  /* 0x000000ff0c00720c */ /* 0x000fe20003f25270 */
[----:B0-----:R-:W-:-:S04]  /*de80*/  IMAD.MOV.U32 R9, RZ, RZ, 0x8100 ;  /* 0x00008100ff097424 */ /* 0x001fc800078e00ff */
[----:B------:R1:W-:Y:S08]  /*de90*/  SYNCS.ARRIVE.TRANS64 RZ, [R0+URZ+0x31630], R9 ;  /* 0x0316300900ff79a7 */ /* 0x0003f0000800003f */
[----:B------:R-:W-:Y:S05]  /*dea0*/  @!P1 BRA `(.L_x_223) ;  /* 0x0000000000049947 */ /* 0x000fea0003800000 */
[----:B------:R-:W-:Y:S01]  /*deb0*/  BPT.TRAP 0x1 ;  /* 0x000000040000795c */ /* 0x000fe20000300000 */
.L_x_223:
[----:B------:R2:W-:Y:S02]  /*dec0*/  STL.64 [R1], R2 ;  /* 0x0000000201007387 */ /* 0x0005e40000100a00 */
[----:B--2---:R-:W0:Y:S02]  /*ded0*/  LDC.64 R2, c[0x0][0x198] ;  /* 0x00006600ff027b82 */ /* 0x004e240000000a00 */
[----:B01----:R-:W-:-:S05]  /*dee0*/  IMAD.MOV.U32 R9, RZ, RZ, R2 ;  /* 0x000000ffff097224 */ /* 0x003fca00078e0002 */
[----:B------:R-:W-:-:S04]  /*def0*/  IADD3 R11, P1, R9, 0x1f0, RZ ;  /* 0x000001f0090b7810 */ /* 0x000fc80007f3e0ff */
[----:B------:R-:W-:Y:S01]  /*df00*/  R2UR UR6, R11 ;  /* 0x000000000b0672ca */ /* 0x000fe200000e0000 */
[----:B------:R-:W-:Y:S02]  /*df10*/  IMAD.MOV.U32 R11, RZ, RZ, R3 ;  /* 0x000000ffff0b7224 */ /* 0x000fe400078e0003 */
[----:B------:R0:W5:Y:S01]  /*df20*/  LDL.LU.64 R2, [R1] ;  /* 0x0000000001027983 */ /* 0x0001620000300a00 */
[----:B------:R-:W-:Y:S01]  /*df30*/  R2UR UR14, R0 ;  /* 0x00000000000e72ca */ /* 0x000fe200000e0000 */
[----:B------:R-:W-:Y:S01]  /*df40*/  IMAD.X R19, RZ, RZ, R11, P1 ;  /* 0x000000ffff137224 */ /* 0x000fe200008e060b */
[----:B------:R-:W-:Y:S01]  /*df50*/  R2UR UR19, R13 ;  /* 0x000000000d1372ca */ /* 0x000fe200000e0000 */
[----:B------:R-:W1:Y:S01]  /*df60*/  S2R R12, SR_TID.X ;  /* 0x00000000000c7919 */ /* 0x000e620000002100 */
[----:B------:R-:W-:Y:S01]  /*df70*/  VIADD R16, R16, 0x1 ;  /* 0x0000000110107836 */ /* 0x000fe20000000000 */
[----:B------:R-:W-:Y:S01]  /*df80*/  UMOV UR8, 0x0 ;  /* 0x0000000000087882 */ /* 0x000fe20000000000 */
[----:B------:R-:W-:Y:S01]  /*df90*/  R2UR UR7, R19 ;  /* 0x00000000130772ca */ /* 0x000fe200000e0000 */
[----:B------:R-:W-:Y:S01]  /*dfa0*/  UMOV UR9, 0x14f00000 ;  /* 0x14f0000000097882 */ /* 0x000fe20000000000 */
[----:B------:R-:W-:Y:S01]  /*dfb0*/  UMOV UR18, URZ ;  /* 0x0000003f00127c82 */ /* 0x000fe20008000000 */
[C---:B------:R-:W-:Y:S01]  /*dfc0*/  ISETP.NE.AND P1, PT, R16.reuse, 0x2, PT ;  /* 0x000000021000780c */ /* 0x040fe20003f25270 */
[----:B------:R-:W-:Y:S01]  /*dfd0*/  UMOV UR34, 0x40 ;  /* 0x0000004000227882 */ /* 0x000fe20000000000 */
[----:B------:R-:W-:Y:S01]  /*dfe0*/  R2UR UR4, R5 ;  /* 0x00000000050472ca */ /* 0x000fe200000e0000 */
[----:B------:R-:W-:Y:S01]  /*dff0*/  UMOV UR36, UR20 ;  /* 0x0000001400247c82 */ /* 0x000fe20008000000 */
[----:B------:R-:W-:Y:S01]  /*e000*/  UIADD3 UR16, UR14, 0x24100, URZ ;  /* 0x000241000e107890 */ /* 0x000fe2000fffe03f */
[----:B------:R-:W-:Y:S01]  /*e010*/  R2UR UR5, R17 ;  /* 0x00000000110572ca */ /* 0x000fe200000e0000 */
[----:B------:R-:W-:Y:S01]  /*e020*/  UIADD3 UR17, UR14, 0x31630, URZ ;  /* 0x000316300e117890 */ /* 0x000fe2000fffe03f */
[----:B------:R-:W-:Y:S01]  /*e030*/  SEL R19, RZ, 0x1, P1 ;  /* 0x00000001ff137807 */ /* 0x000fe20000800000 */
[----:B------:R-:W-:Y:S01]  /*e040*/  UIADD3 UR32, UR14, 0x26100, URZ ;  /* 0x000261000e207890 */ /* 0x000fe2000fffe03f */
[----:B------:R-:W-:Y:S01]  /*e050*/  SEL R16, R16, RZ, P1 ;  /* 0x000000ff10107207 */ /* 0x000fe20000800000 */
[----:B------:R-:W-:Y:S01]  /*e060*/  UIADD3 UR24, UR14, 0x28100, URZ ;  /* 0x000281000e187890 */ /* 0x000fe2000fffe03f */
[----:B------:R-:W-:Y:S01]  /*e070*/  LOP3.LUT R6, R6, R19, RZ, 0x3c, !PT ;  /* 0x0000001306067212 */ /* 0x000fe200078e3cff */
        /* <DEDUP_REMOVED lines=14> */
[----:B-1----:R-:W-:-:S04]  /*e160*/  LOP3.LUT R12, R12, 0x7f, RZ, 0xc0, !PT ;  /* 0x0000007f0c0c7812 */ /* 0x002fc800078ec0ff */
[----:B------:R-:W-:Y:S01]  /*e170*/  ISETP.NE.AND P2, PT, R12, RZ, PT ;  /* 0x000000ff0c00720c */ /* 0x000fe20003f45270 */
[----:B------:R0:W-:Y:S01]  /*e180*/  UTMALDG.4D [UR24], [UR6], desc[UR8] ;  /* 0x00000818060075b4 */ /* 0x0001e20008019000 */
[----:B------:R-:W1:Y:S01]  /*e190*/  S2R R12, SR_TID.X ;  /* 0x00000000000c7919 */ /* 0x000e620000002100 */
[----:B--2---:R-:W-:Y:S02]  /*e1a0*/  UIADD3 UR16, UR14, 0x2a100, URZ ;  /* 0x0002a1000e107890 */ /* 0x004fe4000fffe03f */
[----:B------:R-:W-:Y:S01]  /*e1b0*/  UIADD3 UR14, UR14, 0x2c300, URZ ;  /* 0x0002c3000e0e7890 */ /* 0x000fe2000fffe03f */
[----:B------:R-:W-:-:S06]  /*e1c0*/  UMOV UR18, 0xc0 ;  /* 0x000000c000127882 */ /* 0x000fcc0000000000 */
[----:B------:R0:W-:Y:S02]  /*e1d0*/  UTMALDG.4D [UR16], [UR6], desc[UR8] ;  /* 0x00000810060075b4 */ /* 0x0001e40008019000 */
[----:B------:R0:W-:Y:S01]  /*e1e0*/  UBLKCP.S.G [UR14], [UR4], UR10 ;  /* 0x0000000e040073ba */ /* 0x0001e2000800020a */
[----:B------:R-:W2:Y:S01]  /*e1f0*/  SYNCS.PHASECHK.TRANS64.TRYWAIT P1, [R19+URZ+0x31620], R20 ;  /* 0x03162014130075a7 */ /* 0x000ea2000802017f */
[----:B-1----:R-:W-:Y:S01]  /*e200*/  LOP3.LUT R12, R12, 0x1f, RZ, 0xc0, !PT ;  /* 0x0000001f0c0c7812 */ /* 0x002fe200078ec0ff */
[----:B0-2---:R-:W-:Y:S06]  /*e210*/  @!P1 BRA `(.L_x_224) ;  /* 0x0000000c00009947 */ /* 0x005fec0003800000 */
.L_x_237:
[----:B------:R-:W-:Y:S01]  /*e220*/  LOP3.LUT R14, R14, 0x1, RZ, 0x3c, !PT ;  /* 0x000000010e0e7812 */ /* 0x000fe200078e3cff */
[----:B------:R-:W-:Y:S06]  /*e230*/  @P2 BRA `(.L_x_225) ;  /* 0x0000000000142947 */ /* 0x000fec0003800000 */
[----:B------:R-:W-:Y:S01]  /*e240*/  ISETP.NE.AND P1, PT, R12, RZ, PT ;  /* 0x000000ff0c00720c */ /* 0x000fe20003f25270 */
[----:B0-----:R-:W-:-:S04]  /*e250*/  IMAD.MOV.U32 R20, RZ, RZ, 0x8100 ;  /* 0x00008100ff147424 */ /* 0x001fc800078e00ff */
[----:B------:R1:W-:Y:S08]  /*e260*/  SYNCS.ARRIVE.TRANS64 RZ, [R19+URZ+0x31610], R20 ;  /* 0x0316101413ff79a7 */ /* 0x0003f0000800003f */
[----:B------:R-:W-:Y:S05]  /*e270*/  @!P1 BRA `(.L_x_225) ;  /* 0x0000000000049947 */ /* 0x000fea0003800000 */
[----:B------:R-:W-:Y:S01]  /*e280*/  BPT.TRAP 0x1 ;  /* 0x000000040000795c */ /* 0x000fe20000300000 */
.L_x_225:
        /* <DEDUP_REMOVED lines=24> */
[----:B------:R-:W-:Y:S01]  /*e410*/  VIADD R4, R4, 0x40 ;  /* 0x0000004004047836 */ /* 0x000fe20000000000 */
        /* <DEDUP_REMOVED lines=23> */
[----:B------:R-:W-:Y:S01]  /*e590*/  IMAD.X R10, RZ, RZ, R10, P3 ;  /* 0x000000ffff0a7224 */ /* 0x000fe200018e060a */
[----:B------:R2:W-:Y:S01]  /*e5a0*/  UTMALDG.4D [UR24], [UR4], desc[UR6] ;  /* 0x00000618040075b4 */ /* 0x0005e20008019000 */
[----:B------:R2:W-:Y:S01]  /*e5b0*/  UTMALDG.4D [UR16], [UR4], desc[UR6] ;  /* 0x00000610040075b4 */ /* 0x0005e20008019000 */
[----:B------:R2:W-:Y:S02]  /*e5c0*/  UBLKCP.S.G [UR8], [UR14], UR10 ;  /* 0x000000080e0073ba */ /* 0x0005e4000800020a */
[----:B--2---:R-:W-:Y:S05]  /*e5d0*/  @!P1 BRA `(.L_x_226) ;  /* 0xfffffff800149947 */ /* 0x004fea000383ffff */
[----:B------:R-:W-:-:S07]  /*e5e0*/  VIADD R5, R16, 0x1 ;  /* 0x0000000110057836 */ /* 0x000fce0000000000 */
.L_x_221:
[----:B------:R-:W2:Y:S01]  /*e5f0*/  S2R R8, SR_CTAID.Y ;  /* 0x0000000000087919 */ /* 0x000ea20000002600 */
[----:B------:R-:W-:Y:S01]  /*e600*/  SHF.L.U32 R7, R14, 0x1f, RZ ;  /* 0x0000001f0e077819 */ /* 0x000fe200000006ff */
[----:B------:R-:W3:Y:S03]  /*e610*/  LDC.64 R16, c[0x0][0x730] ;  /* 0x0001cc00ff107b82 */ /* 0x000ee60000000a00 */
[----:B------:R-:W4:Y:S05]  /*e620*/  SYNCS.PHASECHK.TRANS64.TRYWAIT P1, [R0+URZ+0x31638], R7 ;  /* 0x03163807000075a7 */ /* 0x000f2a000802017f */
[----:B------:R-:W0:Y:S01]  /*e630*/  LDC.64 R12, c[0x0][0x738] ;  /* 0x0001ce00ff0c7b82 */ /* 0x000e220000000a00 */
[----:B---3-5:R-:W-:Y:S01]  /*e640*/  IMAD.WIDE.U32 R2, R16, UR20, R2 ;  /* 0x0000001410027c25 */ /* 0x028fe2000f8e0002 */
[----:B--2---:R-:W-:-:S05]  /*e650*/  SHF.R.S32.HI R8, RZ, 0x1f, R8 ;  /* 0x0000001fff087819 */ /* 0x004fca0000011408 */
[----:B------:R-:W-:-:S04]  /*e660*/  IMAD R8, R8, R16, RZ ;  /* 0x0000001008087224 */ /* 0x000fc800078e02ff */
[----:B------:R-:W-:-:S04]  /*e670*/  IMAD R17, R17, UR20, R8 ;  /* 0x0000001411117c24 */ /* 0x000fc8000f8e0208 */
[----:B------:R-:W-:Y:S02]  /*e680*/  IMAD.IADD R3, R17, 0x1, R3 ;  /* 0x0000000111037824 */ /* 0x000fe400078e0203 */
[----:B0-----:R-:W-:Y:S02]  /*e690*/  IMAD R8, R15, R12, RZ ;  /* 0x0000000c0f087224 */ /* 0x001fe400078e02ff */
[----:B------:R-:W-:-:S04]  /*e6a0*/  IMAD.WIDE.U32 R2, R12, UR21, R2 ;  /* 0x000000150c027c25 */ /* 0x000fc8000f8e0002 */
[----:B------:R-:W-:Y:S01]  /*e6b0*/  IMAD R13, R13, UR21, R8 ;  /* 0x000000150d0d7c24 */ /* 0x000fe2000f8e0208 */
[----:B----4-:R-:W-:Y:S06]  /*e6c0*/  @!P1 BRA `(.L_x_227) ;  /* 0x0000000400ec9947 */ /* 0x010fec0003800000 */
.L_x_238:
[----:B0-----:R-:W-:Y:S01]  /*e6d0*/  IMAD.IADD R7, R13, 0x1, R3 ;  /* 0x000000010d077824 */ /* 0x001fe200078e0203 */
[----:B------:R-:W-:Y:S06]  /*e6e0*/  @P0 BRA `(.L_x_228) ;  /* 0x0000000000180947 */ /* 0x000fec0003800000 */
[----:B------:R-:W0:Y:S01]  /*e6f0*/  S2R R8, SR_TID.X ;  /* 0x0000000000087919 */ /* 0x000e220000002100 */
[----:B------:R-:W-:-:S04]  /*e700*/  IMAD.MOV.U32 R13, RZ, RZ, 0x8100 ;  /* 0x00008100ff0d7424 */ /* 0x000fc800078e00ff */
[----:B------:R2:W-:Y:S01]  /*e710*/  SYNCS.ARRIVE.TRANS64 RZ, [R0+URZ+0x31630], R13 ;  /* 0x0316300d00ff79a7 */ /* 0x0005e2000800003f */
[----:B0-----:R-:W-:-:S13]  /*e720*/  LOP3.LUT P0, RZ, R8, 0x1f, RZ, 0xc0, !PT ;  /* 0x0000001f08ff7812 */ /* 0x001fda000780c0ff */
[----:B--2---:R-:W-:Y:S05]  /*e730*/  @!P0 BRA `(.L_x_228) ;  /* 0x0000000000048947 */ /* 0x004fea0003800000 */
[----:B------:R-:W-:Y:S01]  /*e740*/  BPT.TRAP 0x1 ;  /* 0x000000040000795c */ /* 0x000fe20000300000 */
.L_x_228:
[----:B------:R-:W0:Y:S01]  /*e750*/  LDC.64 R12, c[0x0][0x728] ;  /* 0x0001ca00ff0c7b82 */ /* 0x000e220000000a00 */
[C---:B------:R-:W-:Y:S01]  /*e760*/  IADD3 R2, P0, R4.reuse, R2, RZ ;  /* 0x0000000204027210 */ /* 0x040fe20007f1e0ff */
[----:B------:R-:W-:Y:S01]  /*e770*/  UMOV UR6, 0x0 ;  /* 0x0000000000067882 */ /* 0x000fe20000000000 */
[C---:B------:R-:W-:Y:S01]  /*e780*/  R2UR UR43, R4.reuse ;  /* 0x00000000042b72ca */ /* 0x040fe200000e0000 */
[----:B------:R-:W-:Y:S01]  /*e790*/  UMOV UR7, 0x14f00000 ;  /* 0x14f0000000077882 */ /* 0x000fe20000000000 */
[----:B------:R-:W-:Y:S01]  /*e7a0*/  LEA.HI.X.SX32 R3, R4, R7, 0x1, P0 ;  /* 0x0000000704037211 */ /* 0x000fe200000f0eff */
        /* <DEDUP_REMOVED lines=10> */
[----:B------:R-:W-:Y:S01]  /*e850*/  UIADD3 UR43, UR43, UR51, URZ ;  /* 0x000000332b2b7290 */ /* 0x000fe2000fffe03f */
[----:B------:R-:W-:Y:S01]  /*e860*/  LOP3.LUT R4, R14, 0x1, RZ, 0x3c, !PT ;  /* 0x000000010e047812 */ /* 0x000fe200078e3cff */
[----:B------:R-:W-:Y:S01]  /*e870*/  UMOV UR18, 0xc0 ;  /* 0x000000c000127882 */ /* 0x000fe20000000000 */
[----:B------:R-:W-:Y:S01]  /*e880*/  UMOV UR10, 0x10 ;  /* 0x00000010000a7882 */ /* 0x000fe20000000000 */
[----:B------:R-:W-:-:S02]  /*e890*/  UIADD3 UR40, UR8, 0x24100, URZ ;  /* 0x0002410008287890 */ /* 0x000fc4000fffe03f */
[----:B------:R-:W-:Y:S01]  /*e8a0*/  UIADD3 UR41, UR8, 0x31630, URZ ;  /* 0x0003163008297890 */ /* 0x000fe2000fffe03f */
[C---:B0-----:R-:W-:Y:S01]  /*e8b0*/  LEA R12, P0, R2.reuse, R12, 0x2 ;  /* 0x0000000c020c7211 */ /* 0x041fe200078010ff */
[----:B------:R-:W-:Y:S02]  /*e8c0*/  UIADD3 UR32, UR8, 0x26100, URZ ;  /* 0x0002610008207890 */ /* 0x000fe4000fffe03f */
[----:B------:R-:W-:Y:S01]  /*e8d0*/  UIADD3 UR24, UR8, 0x28100, URZ ;  /* 0x0002810008187890 */ /* 0x000fe2000fffe03f */
[----:B------:R-:W-:Y:S01]  /*e8e0*/  LEA.HI.X R13, R2, R13, R3, 0x2, P0 ;  /* 0x0000000d020d7211 */ /* 0x000fe200000f1403 */
[----:B------:R-:W-:Y:S01]  /*e8f0*/  UIADD3 UR16, UR8, 0x2a100, URZ ;  /* 0x0002a10008107890 */ /* 0x000fe2000fffe03f */
[----:B------:R-:W-:Y:S01]  /*e900*/  IADD3 R9, P0, R9, 0x1f0, RZ ;  /* 0x000001f009097810 */ /* 0x000fe20007f1e0ff */
[----:B------:R-:W-:Y:S01]  /*e910*/  UIADD3 UR8, UR8, 0x2c300, URZ ;  /* 0x0002c30008087890 */ /* 0x000fe2000fffe03f */
[----:B------:R-:W-:Y:S01]  /*e920*/  R2UR UR14, R12 ;  /* 0x000000000c0e72ca */ /* 0x000fe200000e0000 */
[----:B------:R-:W-:Y:S01]  /*e930*/  UMOV UR33, UR41 ;  /* 0x0000002900217c82 */ /* 0x000fe20008000000 */
[----:B------:R-:W-:Y:S01]  /*e940*/  R2UR UR4, R9 ;  /* 0x00000000090472ca */ /* 0x000fe200000e0000 */
[----:B------:R-:W-:Y:S01]  /*e950*/  IMAD.X R11, RZ, RZ, R11, P0 ;  /* 0x000000ffff0b7224 */ /* 0x000fe200000e060b */
[----:B------:R-:W-:Y:S01]  /*e960*/  R2UR UR15, R13 ;  /* 0x000000000d0f72ca */ /* 0x000fe200000e0000 */
[----:B------:R-:W-:Y:S01]  /*e970*/  UMOV UR35, UR43 ;  /* 0x0000002b00237c82 */ /* 0x000fe20008000000 */
[----:B------:R-:W-:Y:S01]  /*e980*/  UMOV UR25, UR41 ;  /* 0x0000002900197c82 */ /* 0x000fe20008000000 */
[----:B------:R-:W-:Y:S01]  /*e990*/  UMOV UR27, UR43 ;  /* 0x0000002b001b7c82 */ /* 0x000fe20008000000 */
[----:B------:R-:W-:Y:S01]  /*e9a0*/  R2UR UR5, R11 ;  /* 0x000000000b0572ca */ /* 0x000fe200000e0000 */
[----:B------:R-:W-:Y:S01]  /*e9b0*/  UMOV UR17, UR41 ;  /* 0x0000002900117c82 */ /* 0x000fe20008000000 */
[----:B------:R-:W-:Y:S01]  /*e9c0*/  UMOV UR19, UR43 ;  /* 0x0000002b00137c82 */ /* 0x000fe20008000000 */
[----:B------:R-:W-:Y:S01]  /*e9d0*/  UMOV UR9, UR41 ;  /* 0x0000002900097c82 */ /* 0x000fe20008000000 */
        /* <DEDUP_REMOVED lines=9> */
[----:B0-----:R-:W-:Y:S01]  /*ea70*/  NOP ;  /* 0x0000000000007918 */ /* 0x001fe20000000000 */
.L_x_217:
[----:B------:R-:W-:Y:S05]  /*ea80*/  WARPSYNC.ALL ;  /* 0x0000000000007948 */ /* 0x000fea0003800000 */
[----:B------:R-:W-:-:S13]  /*ea90*/  ELECT P0, URZ, PT ;  /* 0x00000000003f782f */ /* 0x000fda0003800000 */
[----:B------:R-:W-:Y:S05]  /*eaa0*/  @!P0 BRA `(.L_x_117) ;  /* 0x0000000000708947 */ /* 0x000fea0003800000 */
[----:B------:R-:W-:-:S04]  /*eab0*/  LOP3.LUT R21, R21, 0x2, RZ, 0xfc, !PT ;  /* 0x0000000215157812 */ /* 0x000fc800078efcff */
[----:B------:R-:W-:-:S13]  /*eac0*/  ISETP.NE.AND P1, PT, R21, 0x3, PT ;  /* 0x000000031500780c */ /* 0x000fda0003f25270 */
[----:B------:R-:W-:Y:S05]  /*ead0*/  @!P1 BRA `(.L_x_229) ;  /* 0x0000000000049947 */ /* 0x000fea0003800000 */
[----:B-1----:R-:W-:Y:S01]  /*eae0*/  BPT.TRAP 0x1 ;  /* 0x000000040000795c */ /* 0x002fe20000300000 */
.L_x_229:
[----:B------:R-:W0:Y:S01]  /*eaf0*/  S2R R3, SR_CgaCtaId ;  /* 0x0000000000037919 */ /* 0x000e220000008800 */
[----:B------:R-:W-:-:S04]  /*eb00*/  MOV R2, 0x400 ;  /* 0x0000040000027802 */ /* 0x000fc80000000f00 */
[----:B0-----:R-:W-:Y:S02]  /*eb10*/  LEA R7, R3, R2, 0x18 ;  /* 0x0000000203077211 */ /* 0x001fe400078ec0ff */
[----:B------:R-:W-:-:S03]  /*eb20*/  SHF.L.U32 R3, R0, 0x1f, RZ ;  /* 0x0000001f00037819 */ /* 0x000fc600000006ff */
[----:B------:R-:W-:-:S04]  /*eb30*/  VIADD R2, R7, 0x31620 ;  /* 0x0003162007027836 */ /* 0x000fc80000000000 */
[----:B------:R-:W-:-:S04]  /*eb40*/  IMAD R6, R5, 0x8, R2 ;  /* 0x0000000805067824 */ /* 0x000fc800078e0202 */
[----:B------:R-:W0:Y:S02]  /*eb50*/  SYNCS.PHASECHK.TRANS64.TRYWAIT P0, [R6+URZ], R3 ;  /* 0x00000003060075a7 */ /* 0x000e24000800017f */
[----:B0-----:R-:W-:Y:S05]  /*eb60*/  @!P0 BRA `(.L_x_230) ;  /* 0x0000000000d88947 */ /* 0x001fea0003800000 */
.L_x_239:
[----:B------:R-:W-:-:S05]  /*eb70*/  VIADD R5, R5, 0x1 ;  /* 0x0000000105057836 */ /* 0x000fca0000000000 */
[----:B------:R-:W-:-:S04]  /*eb80*/  ISETP.NE.AND P0, PT, R5, 0x2, PT ;  /* 0x000000020500780c */ /* 0x000fc80003f05270 */
[----:B0-----:R-:W-:Y:S02]  /*eb90*/  SEL R3, RZ, 0x1, P0 ;  /* 0x00000001ff037807 */ /* 0x001fe40000000000 */
[----:B------:R-:W-:Y:S02]  /*eba0*/  SEL R5, R5, RZ, P0 ;  /* 0x000000ff05057207 */ /* 0x000fe40000000000 */
[----:B------:R-:W-:-:S03]  /*ebb0*/  LOP3.LUT R0, R0, R3, RZ, 0x3c, !PT ;  /* 0x0000000300007212 */ /* 0x000fc600078e3cff */
[----:B------:R-:W-:Y:S01]  /*ebc0*/  IMAD R5, R5, 0x8, R2 ;  /* 0x0000000805057824 */ /* 0x000fe200078e0202 */
[----:B------:R-:W-:-:S04]  /*ebd0*/  SHF.L.U32 R0, R0, 0x1f, RZ ;  /* 0x0000001f00007819 */ /* 0x000fc800000006ff */
[----:B------:R-:W0:Y:S02]  /*ebe0*/  SYNCS.PHASECHK.TRANS64.TRYWAIT P0, [R5+URZ], R0 ;  /* 0x00000000050075a7 */ /* 0x000e24000800017f */
[----:B0-----:R-:W-:Y:S05]  /*ebf0*/  @!P0 BRA `(.L_x_231) ;  /* 0x0000000000c88947 */ /* 0x001fea0003800000 */
.L_x_240:
[----:B------:R-:W-:Y:S05]  /*ec00*/  @!P1 BRA `(.L_x_232) ;  /* 0x0000000000049947 */ /* 0x000fea0003800000 */
[----:B-1----:R-:W-:Y:S01]  /*ec10*/  BPT.TRAP 0x1 ;  /* 0x000000040000795c */ /* 0x002fe20000300000 */
.L_x_232:
[----:B------:R-:W-:-:S07]  /*ec20*/  SHF.L.U32 R4, R4, 0x1f, RZ ;  /* 0x0000001f04047819 */ /* 0x000fce00000006ff */
.L_x_233:
[----:B--2---:R2:W3:Y:S02]  /*ec30*/  SYNCS.PHASECHK.TRANS64.TRYWAIT P0, [R7+URZ+0x31638], R4 ;  /* 0x03163804070075a7 */ /* 0x0044e4000800017f */
[----:B---3--:R-:W-:Y:S05]  /*ec40*/  @!P0 NANOSLEEP.SYNCS 0x989680 ;  /* 0x009896800000895d */ /* 0x008fea0003900000 */
[----:B------:R-:W3:Y:S02]  /*ec50*/  @!P0 SYNCS.PHASECHK.TRANS64 P0, [R7+URZ+0x31638], R4 ;  /* 0x03163804070085a7 */ /* 0x000ee4000800007f */
[----:B---3--:R-:W-:Y:S05]  /*ec60*/  @!P0 BRA `(.L_x_233) ;  /* 0xfffffffc00f08947 */ /* 0x008fea000383ffff */
.L_x_117:
[----:B-1----:R-:W-:Y:S05]  /*ec70*/  BSYNC B0 ;  /* 0x0000000000007941 */ /* 0x002fea0003800000 */
.L_x_111:
[----:B------:R-:W-:Y:S05]  /*ec80*/  EXIT ;  /* 0x000000000000794d */ /* 0x000fea0003800000 */
.L_x_123:
[----:B0-----:R0:W1:Y:S02]  /*ec90*/  SYNCS.PHASECHK.TRANS64.TRYWAIT P0, [R18+URZ+0x31600], R13 ;  /* 0x0316000d120075a7 */ /* 0x001064000800017f */
[----:B-1----:R-:W-:Y:S05]  /*eca0*/  @!P0 NANOSLEEP.SYNCS 0x989680 ;  /* 0x009896800000895d */ /* 0x002fea0003900000 */
[----:B------:R-:W1:Y:S02]  /*ecb0*/  @!P0 SYNCS.PHASECHK.TRANS64 P0, [R18+URZ+0x31600], R13 ;  /* 0x0316000d120085a7 */ /* 0x000e64000800007f */
[----:B-1----:R-:W-:Y:S05]  /*ecc0*/  @!P0 BRA `(.L_x_123) ;  /* 0xfffffffc00f08947 */ /* 0x002fea000383ffff */
[----:B------:R-:W-:Y:S05]  /*ecd0*/  BRA `(.L_x_122) ;  /* 0xffffff2000f47947 */ /* 0x000fea000383ffff */
.L_x_127:
[----:B-1----:R1:W2:Y:S02]  /*ece0*/  SYNCS.PHASECHK.TRANS64.TRYWAIT P1, [R17+URZ+0x31610], R8 ;  /* 0x03161008110075a7 */ /* 0x0022a4000802017f */
[----:B--2---:R-:W-:Y:S05]  /*ecf0*/  @!P1 NANOSLEEP.SYNCS 0x989680 ;  /* 0x009896800000995d */ /* 0x004fea0003900000 */
[----:B------:R-:W2:Y:S02]  /*ed00*/  @!P1 SYNCS.PHASECHK.TRANS64 P1, [R17+URZ+0x31610], R8 ;  /* 0x03161008110095a7 */ /* 0x000ea4000802007f */
[----:B--2---:R-:W-:Y:S05]  /*ed10*/  @!P1 BRA `(.L_x_127) ;  /* 0xfffffffc00f09947 */ /* 0x004fea000383ffff */
[----:B------:R-:W-:Y:S05]  /*ed20*/  BRA `(.L_x_126) ;  /* 0xffffff2c00607947 */ /* 0x000fea000383ffff */
.L_x_131:
[----:B---3--:R3:W4:Y:S02]  /*ed30*/  SYNCS.PHASECHK.TRANS64.TRYWAIT P1, [R18+URZ+0x31630], R11 ;  /* 0x0316300b120075a7 */ /* 0x008724000802017f */
[----:B----4-:R-:W-:Y:S05]  /*ed40*/  @!P1 NANOSLEEP.SYNCS 0x989680 ;  /* 0x009896800000995d */ /* 0x010fea0003900000 */
[----:B------:R-:W4:Y:S02]  /*ed50*/  @!P1 SYNCS.PHASECHK.TRANS64 P1, [R18+URZ+0x31630], R11 ;  /* 0x0316300b120095a7 */ /* 0x000f24000802007f */
[----:B----4-:R-:W-:Y:S05]  /*ed60*/  @!P1 BRA `(.L_x_131) ;  /* 0xfffffffc00f09947 */ /* 0x010fea000383ffff */
[----:B------:R-:W-:Y:S05]  /*ed70*/  BRA `(.L_x_130) ;  /* 0xffffff4800607947 */ /* 0x000fea000383ffff */
.L_x_219:
[----:B0-----:R0:W1:Y:S02]  /*ed80*/  SYNCS.PHASECHK.TRANS64.TRYWAIT P0, [R0+URZ+0x31620], R5 ;  /* 0x03162005000075a7 */ /* 0x001064000800017f */
[----:B-1----:R-:W-:Y:S05]  /*ed90*/  @!P0 NANOSLEEP.SYNCS 0x989680 ;  /* 0x009896800000895d */ /* 0x002fea0003900000 */
[----:B------:R-:W1:Y:S02]  /*eda0*/  @!P0 SYNCS.PHASECHK.TRANS64 P0, [R0+URZ+0x31620], R5 ;  /* 0x03162005000085a7 */ /* 0x000e64000800007f */
[----:B-1----:R-:W-:Y:S05]  /*edb0*/  @!P0 BRA `(.L_x_219) ;  /* 0xfffffffc00f08947 */ /* 0x002fea000383ffff */
[----:B------:R-:W-:Y:S05]  /*edc0*/  BRA `(.L_x_234) ;  /* 0xffffffe400947947 */ /* 0x000fea000383ffff */
.L_x_222:
[----:B0-----:R0:W1:Y:S02]  /*edd0*/  SYNCS.PHASECHK.TRANS64.TRYWAIT P1, [R0+URZ+0x31638], R9 ;  /* 0x03163809000075a7 */ /* 0x001064000802017f */
[----:B-1----:R-:W-:Y:S05]  /*ede0*/  @!P1 NANOSLEEP.SYNCS 0x989680 ;  /* 0x009896800000995d */ /* 0x002fea0003900000 */
[----:B------:R-:W1:Y:S02]  /*edf0*/  @!P1 SYNCS.PHASECHK.TRANS64 P1, [R0+URZ+0x31638], R9 ;  /* 0x03163809000095a7 */ /* 0x000e64000802007f */
[----:B-1----:R-:W-:Y:S05]  /*ee00*/  @!P1 BRA `(.L_x_222) ;  /* 0xfffffffc00f09947 */ /* 0x002fea000383ffff */
[----:B------:R-:W-:Y:S05]  /*ee10*/  BRA `(.L_x_235) ;  /* 0xfffffff000107947 */ /* 0x000fea000383ffff */
.L_x_224:
[----:B------:R-:W-:-:S07]  /*ee20*/  SHF.L.U32 R20, R6, 0x1f, RZ ;  /* 0x0000001f06147819 */ /* 0x000fce00000006ff */
.L_x_236:
[----:B0-----:R0:W1:Y:S02]  /*ee30*/  SYNCS.PHASECHK.TRANS64.TRYWAIT P1, [R19+URZ+0x31620], R20 ;  /* 0x03162014130075a7 */ /* 0x001064000802017f */
[----:B-1----:R-:W-:Y:S05]  /*ee40*/  @!P1 NANOSLEEP.SYNCS 0x989680 ;  /* 0x009896800000995d */ /* 0x002fea0003900000 */
[----:B------:R-:W1:Y:S02]  /*ee50*/  @!P1 SYNCS.PHASECHK.TRANS64 P1, [R19+URZ+0x31620], R20 ;  /* 0x03162014130095a7 */ /* 0x000e64000802007f */
[----:B-1----:R-:W-:Y:S05]  /*ee60*/  @!P1 BRA `(.L_x_236) ;  /* 0xfffffffc00f09947 */ /* 0x002fea000383ffff */
[----:B------:R-:W-:Y:S05]  /*ee70*/  BRA `(.L_x_237) ;  /* 0xfffffff000e87947 */ /* 0x000fea000383ffff */
.L_x_227:
[----:B0-----:R0:W2:Y:S02]  /*ee80*/  SYNCS.PHASECHK.TRANS64.TRYWAIT P1, [R0+URZ+0x31638], R7 ;  /* 0x03163807000075a7 */ /* 0x0010a4000802017f */
[----:B--2---:R-:W-:Y:S05]  /*ee90*/  @!P1 NANOSLEEP.SYNCS 0x989680 ;  /* 0x009896800000995d */ /* 0x004fea0003900000 */
[----:B------:R-:W2:Y:S02]  /*eea0*/  @!P1 SYNCS.PHASECHK.TRANS64 P1, [R0+URZ+0x31638], R7 ;  /* 0x03163807000095a7 */ /* 0x000ea4000802007f */
[----:B--2---:R-:W-:Y:S05]  /*eeb0*/  @!P1 BRA `(.L_x_227) ;  /* 0xfffffffc00f09947 */ /* 0x004fea000383ffff */
[----:B------:R-:W-:Y:S05]  /*eec0*/  BRA `(.L_x_238) ;  /* 0xfffffff800007947 */ /* 0x000fea000383ffff */
.L_x_230:
[----:B0-----:R0:W2:Y:S02]  /*eed0*/  SYNCS.PHASECHK.TRANS64.TRYWAIT P0, [R6+URZ], R3 ;  /* 0x00000003060075a7 */ /* 0x0010a4000800017f */
[----:B--2---:R-:W-:Y:S05]  /*eee0*/  @!P0 NANOSLEEP.SYNCS 0x989680 ;  /* 0x009896800000895d */ /* 0x004fea0003900000 */
[----:B------:R-:W2:Y:S02]  /*eef0*/  @!P0 SYNCS.PHASECHK.TRANS64 P0, [R6+URZ], R3 ;  /* 0x00000003060085a7 */ /* 0x000ea4000800007f */
[----:B--2---:R-:W-:Y:S05]  /*ef00*/  @!P0 BRA `(.L_x_230) ;  /* 0xfffffffc00f08947 */ /* 0x004fea000383ffff */
[----:B------:R-:W-:Y:S05]  /*ef10*/  BRA `(.L_x_239) ;  /* 0xfffffffc00147947 */ /* 0x000fea000383ffff */
.L_x_231:
[----:B0-----:R0:W2:Y:S02]  /*ef20*/  SYNCS.PHASECHK.TRANS64.TRYWAIT P0, [R5+URZ], R0 ;  /* 0x00000000050075a7 */ /* 0x0010a4000800017f */
[----:B--2---:R-:W-:Y:S05]  /*ef30*/  @!P0 NANOSLEEP.SYNCS 0x989680 ;  /* 0x009896800000895d */ /* 0x004fea0003900000 */
[----:B------:R-:W2:Y:S02]  /*ef40*/  @!P0 SYNCS.PHASECHK.TRANS64 P0, [R5+URZ], R0 ;  /* 0x00000000050085a7 */ /* 0x000ea4000800007f */
[----:B--2---:R-:W-:Y:S05]  /*ef50*/  @!P0 BRA `(.L_x_231) ;  /* 0xfffffffc00f08947 */ /* 0x004fea000383ffff */
[----:B------:R-:W-:Y:S05]  /*ef60*/  BRA `(.L_x_240) ;  /* 0xfffffffc00247947 */ /* 0x000fea000383ffff */
.L_x_241:
        /* <DEDUP_REMOVED lines=9> */
.L_x_1147:


//--------------------- .text._ZN7cutlass13device_kernelIN5flash11enable_sm90INS1_16FlashAttnBwdSm90INS1_25CollectiveMainloopBwdSm90ILi2ELi1ELi1EN4cute5tupleIJNS5_1CILi1EEES8_S8_EEENS6_IJNS7_ILi64EEENS7_ILi80EEENS7_ILi256EEEEEENS_10bfloat16_tEfNS_4arch4Sm90ELb0ELb0ELb1ELb1ELb0ELb0ELb1ELb1ELi2ELi1ELi1ELi1ELb0EEENS1_24CollectiveEpilogueBwdGQAISD_fSG_Li256ELb1ELb0EEENS1_19SingleTileSchedulerILb1ELb0ELb0ELi80EEEEEEEEEvNT_6ParamsE --------------------------
	.section	.text._ZN7cutlass13device_kernelIN5flash11enable_sm90INS1_16FlashAttnBwdSm90INS1_25CollectiveMainloopBwdSm90ILi2ELi1ELi1EN4cute5tupleIJNS5_1CILi1EEES8_S8_EEENS6_IJNS7_ILi64EEENS7_ILi80EEENS7_ILi256EEEEEENS_10bfloat16_tEfNS_4arch4Sm90ELb0ELb0ELb1ELb1ELb0ELb0ELb1ELb1ELi2ELi1ELi1ELi1ELb0EEENS1_24CollectiveEpilogueBwdGQAISD_fSG_Li256ELb1ELb0EEENS1_19SingleTileSchedulerILb1ELb0ELb0ELi80EEEEEEEEEvNT_6ParamsE,"ax",@progbits
	.align	128
.text._ZN7cutlass13device_kernelIN5flash11enable_sm90INS1_16FlashAttnBwdSm90INS1_25CollectiveMainloopBwdSm90ILi2ELi1ELi1EN4cute5tupleIJNS5_1CILi1EEES8_S8_EEENS6_IJNS7_ILi64EEENS7_ILi80EEENS7_ILi256EEEEEENS_10bfloat16_tEfNS_4arch4Sm90ELb0ELb0ELb1ELb1ELb0ELb0ELb1ELb1ELi2ELi1ELi1ELi1ELb0EEENS1_24CollectiveEpilogueBwdGQAISD_fSG_Li256ELb1ELb0EEENS1_19SingleTileSchedulerILb1ELb0ELb0ELi80EEEEEEEEEvNT_6ParamsE:
        .type           _ZN7cutlass13device_kernelIN5flash11enable_sm90INS1_16FlashAttnBwdSm90INS1_25CollectiveMainloopBwdSm90ILi2ELi1ELi1EN4cute5tupleIJNS5_1CILi1EEES8_S8_EEENS6_IJNS7_ILi64EEENS7_ILi80EEENS7_ILi256EEEEEENS_10bfloat16_tEfNS_4arch4Sm90ELb0ELb0ELb1ELb1ELb0ELb0ELb1ELb1ELi2ELi1ELi1ELi1ELb0EEENS1_24CollectiveEpilogueBwdGQAISD_fSG_Li256ELb1ELb0EEENS1_19SingleTileSchedulerILb1ELb0ELb0ELi80EEEEEEEEEvNT_6ParamsE,@function
        .size           _ZN7cutlass13device_kernelIN5flash11enable_sm90INS1_16FlashAttnBwdSm90INS1_25CollectiveMainloopBwdSm90ILi2ELi1ELi1EN4cute5tupleIJNS5_1CILi1EEES8_S8_EEENS6_IJNS7_ILi64EEENS7_ILi80EEENS7_ILi256EEEEEENS_10bfloat16_tEfNS_4arch4Sm90ELb0ELb0ELb1ELb1ELb0ELb0ELb1ELb1ELi2ELi1ELi1ELi1ELb0EEENS1_24CollectiveEpilogueBwdGQAISD_fSG_Li256ELb1ELb0EEENS1_19SingleTileSchedulerILb1ELb0ELb0ELi80EEEEEEEEEvNT_6ParamsE,(.L_x_1148 - _ZN7cutlass13device_kernelIN5flash11enable_sm90INS1_16FlashAttnBwdSm90INS1_25CollectiveMainloopBwdSm90ILi2ELi1ELi1EN4cute5tupleIJNS5_1CILi1EEES8_S8_EEENS6_IJNS7_ILi64EEENS7_ILi80EEENS7_ILi256EEEEEENS_10bfloat16_tEfNS_4arch4Sm90ELb0ELb0ELb1ELb1ELb0ELb0ELb1ELb1ELi2ELi1ELi1ELi1ELb0EEENS1_24CollectiveEpilogueBwdGQAISD_fSG_Li256ELb1ELb0EEENS1_19SingleTileSchedulerILb1ELb0ELb0ELi80EEEEEEEEEvNT_6ParamsE)
        .other          _ZN7cutlass13device_kernelIN5flash11enable_sm90INS1_16FlashAttnBwdSm90INS1_25CollectiveMainloopBwdSm90ILi2ELi1ELi1EN4cute5tupleIJNS5_1CILi1EEES8_S8_EEENS6_IJNS7_ILi64EEENS7_ILi80EEENS7_ILi256EEEEEENS_10bfloat16_tEfNS_4arch4Sm90ELb0ELb0ELb1ELb1ELb0ELb0ELb1ELb1ELi2ELi1ELi1ELi1ELb0EEENS1_24CollectiveEpilogueBwdGQAISD_fSG_Li256ELb1ELb0EEENS1_19SingleTileSchedulerILb1ELb0ELb0ELi80EEEEEEEEEvNT_6ParamsE,@"STO_CUDA_ENTRY STV_DEFAULT"
_ZN7cutlass13device_kernelIN5flash11enable_sm90INS1_16FlashAttnBwdSm90INS1_25CollectiveMainloopBwdSm90ILi2ELi1ELi1EN4cute5tupleIJNS5_1CILi1EEES8_S8_EEENS6_IJNS7_ILi64EEENS7_ILi80EEENS7_ILi256EEEEEENS_10bfloat16_tEfNS_4arch4Sm90ELb0ELb0ELb1ELb1ELb0ELb0ELb1ELb1ELi2ELi1ELi1ELi1ELb0EEENS1_24CollectiveEpilogueBwdGQAISD_fSG_Li256ELb1ELb0EEENS1_19SingleTileSchedulerILb1ELb0ELb0ELi80EEEEEEEEEvNT_6ParamsE:
        /* <DEDUP_REMOVED lines=23> */
.L_x_243:
[----:B------:R-:W-:Y:S05]  /*0170*/  BSYNC B0 ;  /* 0x0000000000007941 */ /* 0x000fea0003800000 */
.L_x_242:
        /* <DEDUP_REMOVED lines=34> */
.L_x_244:
        /* <DEDUP_REMOVED lines=20> */
.L_x_245:
[----:B-1----:R-:W-:Y:S01]  /*04e0*/  ISETP.NE.AND P0, PT, R2, RZ, PT ;  /* 0x000000ff0200720c */ /* 0x002fe20003f05270 */
[----:B------:R-:W-:Y:S01]  /*04f0*/  IMAD.MOV.U32 R21, RZ, RZ, 0x1 ;  /* 0x00000001ff157424 */ /* 0x000fe200078e00ff */
[----:B------:R-:W-:Y:S01]  /*0500*/  NOP ;  /* 0x0000000000007918 */ /* 0x000fe20000000000 */
[----:B------:R-:W-:Y:S03]  /*0510*/  BSSY B0, `(.L_x_246) ;  /* 0x0000ae0000007945 */ /* 0x000fe60003800000 */
[----:B------:R-:W-:Y:S01]  /*0520*/  SEL R21, R21, 0x2, !P0 ;  /* 0x0000000215157807 */ /* 0x000fe20004000000 */
[----:B--23--:R-:W-:Y:S06]  /*0530*/  BAR.SYNC.DEFER_BLOCKING 0x0 ;  /* 0x0000000000007b1d */ /* 0x00cfec0000010000 */
[----:B------:R-:W-:Y:S05]  /*0540*/  @!P0 BRA `(.L_x_247) ;  /* 0x0000008c00888947 */ /* 0x000fea0003800000 */
.L_x_248:
[----:B------:R-:W-:-:S08]  /*0550*/  NOP ;  /* 0x0000000000007918 */ /* 0x000fd00000000000 */
[----:B------:R-:W1:Y:S02]  /*0560*/  USETMAXREG.TRY_ALLOC.CTAPOOL UP0, 0xf0 ;  /* 0x000000f0000079c8 */ /* 0x000e640008000600 */
[----:B-1----:R-:W-:-:S13]  /*0570*/  PLOP3.LUT P0, PT, PT, PT, UP0, 0x80, 0x0 ;  /* 0x000000000000781c */ /* 0x002fda0003f0f008 */
[----:B------:R-:W-:Y:S05]  /*0580*/  @!P0 BRA `(.L_x_248) ;  /* 0xfffffffc00f08947 */ /* 0x000fea000383ffff */
[----:B------:R-:W-:Y:S01]  /*0590*/  ULDC.64 UR4, c[0x0][0x8e0] ;  /* 0x0002380000047ab9 */ /* 0x000fe20000000a00 */
[----:B------:R-:W1:Y:S01]  /*05a0*/  S2R R11, SR_CTAID.X ;  /* 0x00000000000b7919 */ /* 0x000e620000002500 */
[----:B------:R-:W-:Y:S01]  /*05b0*/  ISETP.NE.U32.AND P0, PT, RZ, UR4, PT ;  /* 0x00000004ff007c0c */ /* 0x000fe2000bf05070 */
[----:B------:R-:W2:Y:S03]  /*05c0*/  S2R R235, SR_CTAID.Z ;  /* 0x0000000000eb7919 */ /* 0x000ea60000002700 */
[----:B------:R-:W-:-:S13]  /*05d0*/  ISETP.NE.AND.EX P0, PT, RZ, UR5, PT, P0 ;  /* 0x00000005ff007c0c */ /* 0x000fda000bf05300 */
[----:B------:R-:W-:Y:S05]  /*05e0*/  @!P0 BRA `(.L_x_249) ;  /* 0x0000000000148947 */ /* 0x000fea0003800000 */
[----:B------:R-:W2:Y:S01]  /*05f0*/  LDC.64 R2, c[0x0][0x8e0] ;  /* 0x00023800ff027b82 */ /* 0x000ea20000000a00 */
[----:B------:R-:W-:Y:S01]  /*0600*/  ULDC.64 UR4, c[0x0][0x208] ;  /* 0x0000820000047ab9 */ /* 0x000fe20000000a00 */
[----:B--2---:R-:W-:-:S05]  /*0610*/  IMAD.WIDE R2, R235, 0x4, R2 ;  /* 0x00000004eb027825 */ /* 0x004fca00078e0202 */
[----:B------:R2:W5:Y:S01]  /*0620*/  LDG.E R0, desc[UR4][R2.64] ;  /* 0x0000000402007981 */ /* 0x000562000c1e1900 */
[----:B------:R-:W-:Y:S05]  /*0630*/  BRA `(.L_x_250) ;  /* 0x0000000000307947 */ /* 0x000fea0003800000 */
.L_x_249:
[----:B------:R-:W-:Y:S02]  /*0640*/  ULDC.64 UR4, c[0x0][0x8d8] ;  /* 0x0002360000047ab9 */ /* 0x000fe40000000a00 */
[----:B------:R-:W-:-:S04]  /*0650*/  ISETP.NE.U32.AND P0, PT, RZ, UR4, PT ;  /* 0x00000004ff007c0c */ /* 0x000fc8000bf05070 */
[----:B------:R-:W-:-:S13]  /*0660*/  ISETP.NE.AND.EX P0, PT, RZ, UR5, PT, P0 ;  /* 0x00000005ff007c0c */ /* 0x000fda000bf05300 */
[----:B------:R-:W-:Y:S05]  /*0670*/  @!P0 BRA `(.L_x_251) ;  /* 0x00000000001c8947 */ /* 0x000fea0003800000 */
[----:B------:R-:W2:Y:S01]  /*0680*/  LDC.64 R2, c[0x0][0x8d8] ;  /* 0x00023600ff027b82 */ /* 0x000ea20000000a00 */
[----:B------:R-:W-:Y:S01]  /*0690*/  ULDC.64 UR4, c[0x0][0x208] ;  /* 0x0000820000047ab9 */ /* 0x000fe20000000a00 */
[----:B--2---:R-:W-:-:S05]  /*06a0*/  IMAD.WIDE R2, R235, 0x4, R2 ;  /* 0x00000004eb027825 */ /* 0x004fca00078e0202 */
[----:B------:R-:W2:Y:S04]  /*06b0*/  LDG.E R0, desc[UR4][R2.64] ;  /* 0x0000000402007981 */ /* 0x000ea8000c1e1900 */
[----:B------:R-:W2:Y:S02]  /*06c0*/  LDG.E R5, desc[UR4][R2.64+0x4] ;  /* 0x0000040402057981 */ /* 0x000ea4000c1e1900 */
[----:B--2---:R-:W-:Y:S01]  /*06d0*/  IMAD.IADD R0, R5, 0x1, -R0 ;  /* 0x0000000105007824 */ /* 0x004fe200078e0a00 */
[----:B------:R-:W-:Y:S06]  /*06e0*/  BRA `(.L_x_250) ;  /* 0x0000000000047947 */ /* 0x000fec0003800000 */
.L_x_251:
[----:B------:R-:W3:Y:S02]  /*06f0*/  LDC R0, c[0x0][0x8c4] ;  /* 0x00023100ff007b82 */ /* 0x000ee40000000800 */
.L_x_250:
[----:B-12---:R-:W-:-:S05]  /*0700*/  IMAD R3, R11, 0x50, RZ ;  /* 0x000000500b037824 */ /* 0x006fca00078e02ff */
[----:B---3-5:R-:W-:-:S04]  /*0710*/  ISETP.GE.AND P0, PT, R3, R0, PT ;  /* 0x000000000300720c */ /* 0x028fc80003f06270 */
[----:B------:R-:W-:-:S04]  /*0720*/  SEL R235, R235, 0xffffffff, !P0 ;  /* 0xffffffffebeb7807 */ /* 0x000fc80004000000 */
[----:B------:R-:W-:-:S13]  /*0730*/  ISETP.GE.AND P0, PT, R235, RZ, PT ;  /* 0x000000ffeb00720c */ /* 0x000fda0003f06270 */
[----:B------:R-:W-:Y:S05]  /*0740*/  @!P0 BRA `(.L_x_252) ;  /* 0x000000a800f08947 */ /* 0x000fea0003800000 */
[----:B------:R-:W1:Y:S01]  /*0750*/  LDC.64 R4, c[0x0][0x770] ;  /* 0x0001dc00ff047b82 */ /* 0x000e620000000a00 */
[----:B------:R-:W-:-:S07]  /*0760*/  ULDC.64 UR6, c[0x0][0x208] ;  /* 0x0000820000067ab9 */ /* 0x000fce0000000a00 */
[----:B------:R-:W2:Y:S08]  /*0770*/  LDC.64 R2, c[0x0][0x770] ;  /* 0x0001dc00ff027b82 */ /* 0x000eb00000000a00 */
[----:B------:R-:W3:Y:S01]  /*0780*/  LDC.64 R8, c[0x0][0x780] ;  /* 0x0001e000ff087b82 */ /* 0x000ee20000000a00 */
[----:B-1----:R-:W-:-:S04]  /*0790*/  ISETP.NE.U32.AND P1, PT, R4, RZ, PT ;  /* 0x000000ff0400720c */ /* 0x002fc80003f25070 */
[----:B------:R-:W-:Y:S01]  /*07a0*/  ISETP.NE.AND.EX P1, PT, R5, RZ, PT, P1 ;  /* 0x000000ff0500720c */ /* 0x000fe20003f25310 */
[----:B--2---:R-:W-:Y:S01]  /*07b0*/  IMAD.WIDE R6, R235, 0x4, R2 ;  /* 0x00000004eb067825 */ /* 0x004fe200078e0202 */
[----:B---3--:R-:W-:-:S11]  /*07c0*/  ISETP.NE.U32.AND P0, PT, R8, RZ, PT ;  /* 0x000000ff0800720c */ /* 0x008fd60003f05070 */
[----:B------:R-:W2:Y:S01]  /*07d0*/  @P1 LDG.E R2, desc[UR6][R6.64] ;  /* 0x0000000606021981 */ /* 0x000ea2000c1e1900 */
[----:B------:R-:W-:Y:S01]  /*07e0*/  ISETP.NE.AND.EX P0, PT, R9, RZ, PT, P0 ;  /* 0x000000ff0900720c */ /* 0x000fe20003f05300 */
[----:B------:R-:W1:-:S12]  /*07f0*/  LDC R8, c[0x0][0x290] ;  /* 0x0000a400ff087b82 */ /* 0x000e580000000800 */
[----:B------:R-:W3:Y:S01]  /*0800*/  @P0 LDC.64 R4, c[0x0][0x780] ;  /* 0x0001e000ff040b82 */ /* 0x000ee20000000a00 */
[----:B------:R-:W-:Y:S02]  /*0810*/  ULDC UR4, c[0x0][0x280] ;  /* 0x0000a00000047ab9 */ /* 0x000fe40000000800 */
[----:B------:R-:W-:Y:S01]  /*0820*/  IMAD.U32 R0, RZ, RZ, UR4 ;  /* 0x00000004ff007e24 */ /* 0x000fe2000f8e00ff */
[----:B------:R-:W-:Y:S02]  /*0830*/  ULDC.64 UR4, c[0x0][0x788] ;  /* 0x0001e20000047ab9 */ /* 0x000fe40000000a00 */
[----:B------:R-:W-:-:S04]  /*0840*/  ISETP.NE.U32.AND P2, PT, RZ, UR4, PT ;  /* 0x00000004ff007c0c */ /* 0x000fc8000bf45070 */
[----:B------:R-:W-:Y:S01]  /*0850*/  ISETP.NE.AND.EX P2, PT, RZ, UR5, PT, P2 ;  /* 0x00000005ff007c0c */ /* 0x000fe2000bf45320 */
[----:B---3--:R-:W-:-:S05]  /*0860*/  @P0 IMAD.WIDE R4, R235, 0x4, R4 ;  /* 0x00000004eb040825 */ /* 0x008fca00078e0204 */
[----:B------:R3:W5:Y:S01]  /*0870*/  @P0 LDG.E R0, desc[UR6][R4.64] ;  /* 0x0000000604000981 */ /* 0x000762000c1e1900 */
[----:B--2---:R-:W-:-:S05]  /*0880*/  @P1 IMAD R2, R235, 0x40, R2 ;  /* 0x00000040eb021824 */ /* 0x004fca00078e0202 */
[----:B------:R-:W-:-:S04]  /*0890*/  @P1 SHF.R.S32.HI R3, RZ, 0x1f, R2 ;  /* 0x0000001fff031819 */ /* 0x000fc80000011402 */
[----:B------:R-:W-:-:S05]  /*08a0*/  @P1 LEA.HI R3, R3, R2, RZ, 0x6 ;  /* 0x0000000203031211 */ /* 0x000fca00078f30ff */
[----:B------:R-:W-:-:S05]  /*08b0*/  @P1 IMAD.SHL.U32 R3, R3, 0x100, RZ ;  /* 0x0000010003031824 */ /* 0x000fca00078e00ff */
[----:B------:R-:W-:Y:S02]  /*08c0*/  @P1 LOP3.LUT R9, R3, 0xffffc000, RZ, 0xc0, !PT ;  /* 0xffffc00003091812 */ /* 0x000fe400078ec0ff */
[----:B------:R-:W-:Y:S02]  /*08d0*/  CS2R R2, SRZ ;  /* 0x0000000000027805 */ /* 0x000fe4000001ff00 */
[----:B---3--:R-:W-:Y:S01]  /*08e0*/  @P1 SHF.R.S32.HI R4, RZ, 0x1f, R9 ;  /* 0x0000001fff041819 */ /* 0x008fe20000011409 */
[----:B-1----:R-:W-:Y:S06]  /*08f0*/  @P0 BRA `(.L_x_253) ;  /* 0x0000000000140947 */ /* 0x002fec0003800000 */
[----:B------:R-:W-:Y:S05]  /*0900*/  @!P1 BRA `(.L_x_253) ;  /* 0x0000000000109947 */ /* 0x000fea0003800000 */
[----:B------:R-:W-:Y:S02]  /*0910*/  ULDC.64 UR4, c[0x0][0x208] ;  /* 0x0000820000047ab9 */ /* 0x000fe40000000a00 */
[----:B------:R-:W2:Y:S04]  /*0920*/  LDG.E R5, desc[UR4][R6.64] ;  /* 0x0000000406057981 */ /* 0x000ea8000c1e1900 */
[----:B-----5:R-:W2:Y:S02]  /*0930*/  LDG.E R0, desc[UR4][R6.64+0x4] ;  /* 0x0000040406007981 */ /* 0x020ea4000c1e1900 */
[----:B--2---:R-:W-:-:S07]  /*0940*/  IMAD.IADD R0, R0, 0x1, -R5 ;  /* 0x0000000100007824 */ /* 0x004fce00078e0a05 */
.L_x_253:
[----:B------:R-:W-:Y:S02]  /*0950*/  @P1 IMAD.MOV.U32 R2, RZ, RZ, R9 ;  /* 0x000000ffff021224 */ /* 0x000fe400078e0009 */
[----:B------:R-:W-:Y:S01]  /*0960*/  @P1 IMAD.MOV.U32 R3, RZ, RZ, R4 ;  /* 0x000000ffff031224 */ /* 0x000fe200078e0004 */
[----:B------:R-:W-:Y:S06]  /*0970*/  @!P2 BRA `(.L_x_254) ;  /* 0x000000000014a947 */ /* 0x000fec0003800000 */
[----:B------:R-:W1:Y:S01]  /*0980*/  LDC.64 R4, c[0x0][0x788] ;  /* 0x0001e200ff047b82 */ /* 0x000e620000000a00 */
[----:B------:R-:W-:Y:S01]  /*0990*/  ULDC.64 UR4, c[0x0][0x208] ;  /* 0x0000820000047ab9 */ /* 0x000fe20000000a00 */
[----:B-1----:R-:W-:-:S05]  /*09a0*/  IMAD.WIDE R4, R235, 0x4, R4 ;  /* 0x00000004eb047825 */ /* 0x002fca00078e0204 */
[----:B------:R1:W5:Y:S01]  /*09b0*/  LDG.E R8, desc[UR4][R4.64] ;  /* 0x0000000404087981 */ /* 0x000362000c1e1900 */
[----:B------:R-:W-:Y:S05]  /*09c0*/  BRA `(.L_x_255) ;  /* 0x0000000000287947 */ /* 0x000fea0003800000 */
.L_x_254:
        /* <DEDUP_REMOVED lines=9> */
[----:B--2---:R-:W-:-:S07]  /*0a60*/  IMAD.IADD R8, R7, 0x1, -R8 ;  /* 0x0000000107087824 */ /* 0x004fce00078e0a08 */
.L_x_255:
        /* <DEDUP_REMOVED lines=83> */
[----:B-1----:R-:W1:Y:S01]  /*0fa0*/  S2R R5, SR_CgaCtaId ;  /* 0x0000000000057919 */ /* 0x002e620000008800 */
[----:B------:R-:W-:Y:S01]  /*0fb0*/  MOV R18, 0x400 ;  /* 0x0000040000127802 */ /* 0x000fe20000000f00 */
[----:B------:R-:W-:Y:S01]  /*0fc0*/  VIADD R9, R0, 0x3f ;  /* 0x0000003f00097836 */ /* 0x000fe20000000000 */
[----:B------:R-:W-:Y:S01]  /*0fd0*/  SHF.L.U32 R13, RZ, 0x1f, RZ ;  /* 0x0000001fff0d7819 */ /* 0x000fe200000006ff */
[----:B------:R-:W2:Y:S01]  /*0fe0*/  S2R R4, SR_TID.X ;  /* 0x0000000000047919 */ /* 0x000ea20000002100 */
[----:B------:R-:W-:Y:S02]  /*0ff0*/  IMAD R10, R11, -0x50, R8 ;  /* 0xffffffb00b0a7824 */ /* 0x000fe400078e0208 */
[----:B------:R-:W-:-:S04]  /*1000*/  SHF.R.S32.HI R12, RZ, 0x1f, R9 ;  /* 0x0000001fff0c7819 */ /* 0x000fc80000011409 */
[----:B------:R-:W-:Y:S02]  /*1010*/  LEA.HI R12, R12, R9, RZ, 0x6 ;  /* 0x000000090c0c7211 */ /* 0x000fe400078f30ff */
[----:B-1----:R-:W-:-:S04]  /*1020*/  LEA R18, R5, R18, 0x18 ;  /* 0x0000001205127211 */ /* 0x002fc800078ec0ff */
[----:B------:R-:W1:Y:S01]  /*1030*/  SYNCS.PHASECHK.TRANS64.TRYWAIT P0, [R18+URZ+0x31800], R13 ;  /* 0x0318000d120075a7 */ /* 0x000e62000800017f */
[----:B--2---:R-:W-:-:S05]  /*1040*/  VIADD R4, R4, 0xffffff80 ;  /* 0xffffff8004047836 */ /* 0x004fca0000000000 */
[----:B------:R-:W-:-:S04]  /*1050*/  SHF.R.S32.HI R5, RZ, 0x1f, R4 ;  /* 0x0000001fff057819 */ /* 0x000fc80000011404 */
[CC--:B------:R-:W-:Y:S02]  /*1060*/  LEA.HI R6, R5.reuse, R4.reuse, RZ, 0x7 ;  /* 0x0000000405067211 */ /* 0x0c0fe400078f38ff */
[CC--:B------:R-:W-:Y:S02]  /*1070*/  LEA.HI R8, R5.reuse, R4.reuse, RZ, 0x5 ;  /* 0x0000000405087211 */ /* 0x0c0fe400078f28ff */
[----:B------:R-:W-:Y:S02]  /*1080*/  SHF.R.S32.HI R0, RZ, 0x7, R6 ;  /* 0x00000007ff007819 */ /* 0x000fe40000011406 */
[----:B------:R-:W-:-:S03]  /*1090*/  LEA.HI R9, R5, R4, RZ, 0x4 ;  /* 0x0000000405097211 */ /* 0x000fc600078f20ff */
[----:B------:R2:W3:Y:S02]  /*10a0*/  SHFL.IDX PT, R7, R0, RZ, 0x1f ;  /* 0x00001fff00077589 */ /* 0x0004e400000e0000 */
[----:B-12---:R-:W-:Y:S05]  /*10b0*/  @P0 BRA `(.L_x_257) ;  /* 0x0000000000080947 */ /* 0x006fea0003800000 */
[----:B------:R-:W1:Y:S02]  /*10c0*/  SYNCS.PHASECHK.TRANS64.TRYWAIT P0, [R18+URZ+0x31800], R13 ;  /* 0x0318000d120075a7 */ /* 0x000e64000800017f */
[----:B-1----:R-:W-:Y:S05]  /*10d0*/  @!P0 BRA `(.L_x_258) ;  /* 0x000000a000948947 */ /* 0x002fea0003800000 */
.L_x_257:
[----:B------:R-:W2:Y:S01]  /*10e0*/  S2UR UR4, SR_CTAID.Y ;  /* 0x00000000000479c3 */ /* 0x000ea20000002600 */
[----:B------:R-:W-:Y:S01]  /*10f0*/  LOP3.LUT R11, R9, 0xffffff0, RZ, 0xc0, !PT ;  /* 0x0ffffff0090b7812 */ /* 0x000fe200078ec0ff */
[----:B------:R-:W-:Y:S01]  /*1100*/  IMAD.MOV.U32 R228, RZ, RZ, RZ ;  /* 0x000000ffffe47224 */ /* 0x000fe200078e00ff */
[--C-:B------:R-:W-:Y:S01]  /*1110*/  SHF.R.S32.HI R9, RZ, 0x5, R8.reuse ;  /* 0x00000005ff097819 */ /* 0x100fe20000011408 */
[----:B------:R-:W-:Y:S01]  /*1120*/  IMAD.MOV.U32 R19, RZ, RZ, RZ ;  /* 0x000000ffff137224 */ /* 0x000fe200078e00ff */
[----:B------:R-:W-:Y:S01]  /*1130*/  LOP3.LUT R5, R6, 0xffffff80, RZ, 0xc0, !PT ;  /* 0xffffff8006057812 */ /* 0x000fe200078ec0ff */
[----:B------:R-:W-:Y:S01]  /*1140*/  IMAD.IADD R11, R4, 0x1, -R11 ;  /* 0x00000001040b7824 */ /* 0x000fe200078e0a0b */
[----:B------:R-:W-:Y:S01]  /*1150*/  SHF.R.S32.HI R8, RZ, 0x1f, R8 ;  /* 0x0000001fff087819 */ /* 0x000fe20000011408 */
[----:B------:R-:W4:Y:S01]  /*1160*/  LDC.64 R16, c[0x0][0x2d8] ;  /* 0x0000b600ff107b82 */ /* 0x000f220000000a00 */
[----:B------:R-:W-:Y:S01]  /*1170*/  LEA.HI R6, R0, R0, RZ, 0x1 ;  /* 0x0000000000067211 */ /* 0x000fe200078f08ff */
[----:B------:R-:W-:Y:S01]  /*1180*/  IMAD.IADD R5, R4, 0x1, -R5 ;  /* 0x0000000104057824 */ /* 0x000fe200078e0a05 */
[----:B------:R-:W-:Y:S01]  /*1190*/  LEA.HI R8, R8, R9, RZ, 0x2 ;  /* 0x0000000908087211 */ /* 0x000fe200078f10ff */
[----:B------:R-:W-:Y:S01]  /*11a0*/  IMAD R11, R0, 0x40, R11 ;  /* 0x00000040000b7824 */ /* 0x000fe200078e020b */
[----:B-1----:R-:W-:Y:S01]  /*11b0*/  LOP3.LUT R13, R6, 0xfffffffe, RZ, 0xc0, !PT ;  /* 0xfffffffe060d7812 */ /* 0x002fe200078ec0ff */
[----:B------:R-:W-:Y:S01]  /*11c0*/  IMAD R14, R0, 0x800, R5 ;  /* 0x00000800000e7824 */ /* 0x000fe200078e0205 */
[----:B---3--:R-:W-:-:S02]  /*11d0*/  LEA.HI R4, R7, R7, RZ, 0x1 ;  /* 0x0000000707047211 */ /* 0x008fc400078f08ff */
[----:B------:R-:W-:Y:S02]  /*11e0*/  CS2R R214, SRZ ;  /* 0x0000000000d67805 */ /* 0x000fe4000001ff00 */
[----:B------:R-:W-:Y:S01]  /*11f0*/  LOP3.LUT R8, R8, 0xfffffc, RZ, 0xc0, !PT ;  /* 0x00fffffc08087812 */ /* 0x000fe200078ec0ff */
[----:B------:R-:W-:Y:S01]  /*1200*/  IMAD.IADD R13, R0, 0x1, -R13 ;  /* 0x00000001000d7824 */ /* 0x000fe200078e0a0d */
[----:B------:R-:W-:Y:S02]  /*1210*/  SHF.R.S32.HI R6, RZ, 0x1f, R5 ;  /* 0x0000001fff067819 */ /* 0x000fe40000011405 */
[----:B------:R-:W-:Y:S02]  /*1220*/  CS2R R212, SRZ ;  /* 0x0000000000d47805 */ /* 0x000fe4000001ff00 */
[----:B------:R-:W-:Y:S01]  /*1230*/  LOP3.LUT R4, R4, 0xfffffffe, RZ, 0xc0, !PT ;  /* 0xfffffffe04047812 */ /* 0x000fe200078ec0ff */
[----:B------:R-:W-:Y:S01]  /*1240*/  IMAD.IADD R8, R9, 0x1, -R8 ;  /* 0x0000000109087824 */ /* 0x000fe200078e0a08 */
[----:B------:R-:W-:Y:S01]  /*1250*/  LEA.HI R0, R6, R5, RZ, 0x2 ;  /* 0x0000000506007211 */ /* 0x000fe200078f10ff */
[----:B------:R-:W-:Y:S01]  /*1260*/  IMAD.SHL.U32 R9, R14, 0x4, RZ ;  /* 0x000000040e097824 */ /* 0x000fe200078e00ff */
[----:B--2---:R-:W-:Y:S01]  /*1270*/  USHF.R.S32.HI UR5, URZ, 0x1f, UR4 ;  /* 0x0000001f3f057899 */ /* 0x004fe20008011404 */
[----:B------:R-:W-:Y:S01]  /*1280*/  IMAD.IADD R4, R7, 0x1, -R4 ;  /* 0x0000000107047824 */ /* 0x000fe200078e0a04 */
[--C-:B------:R-:W-:Y:S01]  /*1290*/  SHF.R.S32.HI R7, RZ, 0x2, R0.reuse ;  /* 0x00000002ff077819 */ /* 0x100fe20000011400 */
[----:B------:R-:W-:Y:S01]  /*12a0*/  IMAD R11, R8, 0x10, R11 ;  /* 0x00000010080b7824 */ /* 0x000fe200078e020b */
[----:B------:R-:W-:Y:S01]  /*12b0*/  SHF.R.S32.HI R8, RZ, 0x1f, R0 ;  /* 0x0000001fff087819 */ /* 0x000fe20000011400 */
[----:B------:R-:W-:Y:S01]  /*12c0*/  IMAD R13, R13, -0x8, R10 ;  /* 0xfffffff80d0d7824 */ /* 0x000fe200078e020a */
[----:B------:R-:W-:Y:S01]  /*12d0*/  LOP3.LUT R0, R0, 0xfffffffc, RZ, 0xc0, !PT ;  /* 0xfffffffc00007812 */ /* 0x000fe200078ec0ff */
[----:B----4-:R-:W-:Y:S01]  /*12e0*/  IMAD R10, R16, UR5, RZ ;  /* 0x00000005100a7c24 */ /* 0x010fe2000f8e02ff */
[----:B------:R-:W-:-:S02]  /*12f0*/  IADD3 R2, P0, R9, R2, RZ ;  /* 0x0000000209027210 */ /* 0x000fc40007f1e0ff */
[----:B------:R-:W-:Y:S02]  /*1300*/  CS2R R210, SRZ ;  /* 0x0000000000d27805 */ /* 0x000fe4000001ff00 */
[----:B------:R-:W-:Y:S01]  /*1310*/  LEA.HI R6, R6, R5, RZ, 0x5 ;  /* 0x0000000506067211 */ /* 0x000fe200078f28ff */
[----:B------:R-:W-:Y:S01]  /*1320*/  IMAD.IADD R0, R5, 0x1, -R0 ;  /* 0x0000000105007824 */ /* 0x000fe200078e0a00 */
[----:B------:R-:W-:Y:S02]  /*1330*/  LEA.HI R8, R8, R7, RZ, 0x3 ;  /* 0x0000000708087211 */ /* 0x000fe400078f18ff */
[----:B------:R-:W-:Y:S02]  /*1340*/  CS2R R208, SRZ ;  /* 0x0000000000d07805 */ /* 0x000fe4000001ff00 */
[----:B------:R-:W-:Y:S01]  /*1350*/  SHF.R.S32.HI R5, RZ, 0x1f, R235 ;  /* 0x0000001fff057819 */ /* 0x000fe200000114eb */
[----:B------:R-:W-:Y:S01]  /*1360*/  IMAD R0, R0, -0x2, R13 ;  /* 0xfffffffe00007824 */ /* 0x000fe200078e020d */
[----:B------:R-:W-:Y:S01]  /*1370*/  LEA.HI.X.SX32 R3, R9, R3, 0x1, P0 ;  /* 0x0000000309037211 */ /* 0x000fe200000f0eff */
[----:B------:R-:W-:Y:S01]  /*1380*/  IMAD R9, R17, UR4, R10 ;  /* 0x0000000411097c24 */ /* 0x000fe2000f8e020a */
[----:B------:R-:W-:-:S02]  /*1390*/  LOP3.LUT R8, R8, 0xfffffff8, RZ, 0xc0, !PT ;  /* 0xfffffff808087812 */ /* 0x000fc400078ec0ff */
[----:B------:R-:W-:Y:S02]  /*13a0*/  CS2R R206, SRZ ;  /* 0x0000000000ce7805 */ /* 0x000fe4000001ff00 */
[----:B------:R-:W-:Y:S01]  /*13b0*/  SEL R5, R5, RZ, !P1 ;  /* 0x000000ff05057207 */ /* 0x000fe20004800000 */
[----:B------:R-:W-:Y:S01]  /*13c0*/  IMAD.WIDE.U32 R2, R16, UR4, R2 ;  /* 0x0000000410027c25 */ /* 0x000fe2000f8e0002 */
[----:B------:R-:W-:Y:S01]  /*13d0*/  ULDC.64 UR4, c[0x0][0x2e0] ;  /* 0x0000b80000047ab9 */ /* 0x000fe20000000a00 */
[----:B------:R-:W-:Y:S02]  /*13e0*/  SEL R231, R235, RZ, !P1 ;  /* 0x000000ffebe77207 */ /* 0x000fe40004800000 */
[----:B------:R-:W-:Y:S01]  /*13f0*/  CS2R R204, SRZ ;  /* 0x0000000000cc7805 */ /* 0x000fe2000001ff00 */
[----:B------:R-:W-:Y:S01]  /*1400*/  IMAD.IADD R7, R7, 0x1, -R8 ;  /* 0x0000000107077824 */ /* 0x000fe200078e0a08 */
[----:B------:R-:W-:Y:S01]  /*1410*/  SHF.R.S32.HI R6, RZ, 0x5, R6 ;  /* 0x00000005ff067819 */ /* 0x000fe20000011406 */
[----:B------:R-:W-:Y:S01]  /*1420*/  IMAD R8, R5, UR4, RZ ;  /* 0x0000000405087c24 */ /* 0x000fe2000f8e02ff */
[----:B------:R-:W-:Y:S01]  /*1430*/  LOP3.LUT R229, R21, 0x1, RZ, 0xfc, !PT ;  /* 0x0000000115e57812 */ /* 0x000fe200078efcff */
[----:B------:R-:W-:Y:S01]  /*1440*/  IMAD.IADD R3, R3, 0x1, R9 ;  /* 0x0000000103037824 */ /* 0x000fe200078e0209 */
        /* <DEDUP_REMOVED lines=9> */
[----:B------:R-:W-:Y:S01]  /*14e0*/  IMAD R232, R6, 0x10, R7 ;  /* 0x0000001006e87824 */ /* 0x000fe200078e0207 */
[----:B------:R-:W-:Y:S01]  /*14f0*/  CS2R R190, SRZ ;  /* 0x0000000000be7805 */ /* 0x000fe2000001ff00 */
[----:B------:R-:W-:Y:S01]  /*1500*/  IMAD.MOV.U32 R16, RZ, RZ, RZ ;  /* 0x000000ffff107224 */ /* 0x000fe200078e00ff */
[----:B------:R-:W-:Y:S01]  /*1510*/  CS2R R188, SRZ ;  /* 0x0000000000bc7805 */ /* 0x000fe2000001ff00 */
[----:B------:R-:W-:Y:S01]  /*1520*/  IMAD.MOV.U32 R3, RZ, RZ, RZ ;  /* 0x000000ffff037224 */ /* 0x000fe200078e00ff */
        /* <DEDUP_REMOVED lines=71> */
.L_x_269:
[----:B------:R-:W-:-:S13]  /*19a0*/  ISETP.NE.AND P0, PT, R229, 0x3, PT ;  /* 0x00000003e500780c */ /* 0x000fda0003f05270 */
[----:B-1----:R-:W-:Y:S05]  /*19b0*/  @!P0 BRA `(.L_x_259) ;  /* 0x0000000000048947 */ /* 0x002fea0003800000 */
[----:B------:R-:W-:Y:S01]  /*19c0*/  BPT.TRAP 0x1 ;  /* 0x000000040000795c */ /* 0x000fe20000300000 */
.L_x_259:
[----:B------:R-:W-:Y:S01]  /*19d0*/  IMAD R17, R3, 0x8, R18 ;  /* 0x0000000803117824 */ /* 0x000fe200078e0212 */
[----:B------:R-:W-:-:S04]  /*19e0*/  SHF.L.U32 R8, R228, 0x1f, RZ ;  /* 0x0000001fe4087819 */ /* 0x000fc800000006ff */
[----:B------:R1:W2:Y:S01]  /*19f0*/  SYNCS.PHASECHK.TRANS64.TRYWAIT P1, [R17+URZ+0x31810], R8 ;  /* 0x03181008110075a7 */ /* 0x0002a2000802017f */
[----:B------:R-:W-:Y:S05]  /*1a00*/  @!P0 BRA `(.L_x_260) ;  /* 0x0000000000048947 */ /* 0x000fea0003800000 */
[----:B------:R-:W-:Y:S01]  /*1a10*/  BPT.TRAP 0x1 ;  /* 0x000000040000795c */ /* 0x000fe20000300000 */
.L_x_260:
        /* <DEDUP_REMOVED lines=11> */
.L_x_261:
[----:B------:R-:W-:Y:S01]  /*1ad0*/  IMAD R7, R3, 0x800, R10 ;  /* 0x0000080003077824 */ /* 0x000fe200078e020a */
[C---:B------:R-:W-:Y:S01]  /*1ae0*/  R2UR UR6, R6.reuse ;  /* 0x00000000060672ca */ /* 0x040fe200000e0000 */
[C---:B-12---:R-:W-:Y:S01]  /*1af0*/  VIADD R8, R6.reuse, 0x80 ;  /* 0x0000008006087836 */ /* 0x046fe20000000000 */
        /* <DEDUP_REMOVED lines=417> */
[----:B------:R1:W2:Y:S02]  /*3510*/  LDS R8, [R7+0x2c100] ;  /* 0x02c1000007087984 */ /* 0x0002a40000000800 */
[----:B------:R-:W-:Y:S02]  /*3520*/  R2UR UR11, R6 ;  /* 0x00000000060b72ca */ /* 0x000fe400000e0000 */
[----:B------:R1:W3:Y:S01]  /*3530*/  LDS R9, [R7+0x2c120] ;  /* 0x02c1200007097984 */ /* 0x0002e20000000800 */
        /* <DEDUP_REMOVED lines=13> */
[----:B-1----:R-:W-:Y:S05]  /*3610*/  @!P0 BRA `(.L_x_263) ;  /* 0x0000000000048947 */ /* 0x002fea0003800000 */
[----:B------:R-:W-:Y:S01]  /*3620*/  BPT.TRAP 0x1 ;  /* 0x000000040000795c */ /* 0x000fe20000300000 */
.L_x_263:
[----:B------:R-:W-:-:S04]  /*3630*/  SHF.L.U32 R11, R19, 0x1f, RZ ;  /* 0x0000001f130b7819 */ /* 0x000fc800000006ff */
[----:B------:R1:W4:Y:S01]  /*3640*/  SYNCS.PHASECHK.TRANS64.TRYWAIT P1, [R18+URZ+0x31830], R11 ;  /* 0x0318300b120075a7 */ /* 0x000322000802017f */
[----:B------:R-:W-:Y:S05]  /*3650*/  @!P0 BRA `(.L_x_264) ;  /* 0x0000000000048947 */ /* 0x000fea0003800000 */
[----:B------:R-:W-:Y:S01]  /*3660*/  BPT.TRAP 0x1 ;  /* 0x000000040000795c */ /* 0x000fe20000300000 */
.L_x_264:
        /* <DEDUP_REMOVED lines=8> */
[----:B----4-:R-:W-:Y:S06]  /*36f0*/  @P1 BRA `(.L_x_265) ;  /* 0x0000000000081947 */ /* 0x010fec0003800000 */
[----:B------:R-:W4:Y:S02]  /*3700*/  SYNCS.PHASECHK.TRANS64.TRYWAIT P1, [R18+URZ+0x31830], R11 ;  /* 0x0318300b120075a7 */ /* 0x000f24000802017f */
[----:B----4-:R-:W-:Y:S05]  /*3710*/  @!P1 BRA `(.L_x_266) ;  /* 0x0000007c002c9947 */ /* 0x010fea0003800000 */
.L_x_265:
[C---:B------:R-:W-:Y:S01]  /*3720*/  VIADD R10, R6.reuse, 0x80 ;  /* 0x00000080060a7836 */ /* 0x040fe20000000000 */
[----:B------:R-:W-:Y:S01]  /*3730*/  R2UR UR4, R7 ;  /* 0x00000000070472ca */ /* 0x000fe200000e0000 */
[C---:B-1--4-:R-:W-:Y:S01]  /*3740*/  VIADD R11, R6.reuse, 0x100 ;  /* 0x00000100060b7836 */ /* 0x052fe20000000000 */
        /* <DEDUP_REMOVED lines=466> */
[----:B------:R-:W1:Y:S01]  /*5470*/  MUFU.TANH R10, R10 ;  /* 0x0000000a000a7308 */ /* 0x000e620000002400 */
[----:B------:R-:W-:Y:S01]  /*5480*/  FMUL.FTZ R25, R29, UR61 ;  /* 0x0000003d1d197c20 */ /* 0x000fe20008410000 */
[----:B------:R-:W-:Y:S01]  /*5490*/  FMUL.FTZ R28, R32, UR61 ;  /* 0x0000003d201c7c20 */ /* 0x000fe20008410000 */
[----:B------:R-:W4:Y:S01]  /*54a0*/  LDS R15, [R27+0x2c300] ;  /* 0x02c300001b0f7984 */ /* 0x000f220000000800 */
[----:B------:R-:W-:Y:S01]  /*54b0*/  FMUL.FTZ R29, R35, UR61 ;  /* 0x0000003d231d7c20 */ /* 0x000fe20008410000 */
[----:B------:R-:W-:Y:S01]  /*54c0*/  FMUL.FTZ R26, R30, UR61 ;  /* 0x0000003d1e1a7c20 */ /* 0x000fe20008410000 */
[----:B------:R-:W-:Y:S01]  /*54d0*/  FMUL.FTZ R30, R36, UR61 ;  /* 0x0000003d241e7c20 */ /* 0x000fe20008410000 */
[----:B------:R5:W4:Y:S01]  /*54e0*/  LDS R14, [R27+0x2c320] ;  /* 0x02c320001b0e7984 */ /* 0x000b220000000800 */
[----:B------:R-:W3:Y:S01]  /*54f0*/  MUFU.TANH R11, R11 ;  /* 0x0000000b000b7308 */ /* 0x000ee20000002400 */
[----:B------:R-:W-:Y:S01]  /*5500*/  FMUL.FTZ R36, R40, UR61 ;  /* 0x0000003d28247c20 */ /* 0x000fe20008410000 */
[----:B------:R-:W-:Y:S01]  /*5510*/  FMUL.FTZ R32, R38, UR61 ;  /* 0x0000003d26207c20 */ /* 0x000fe20008410000 */
[----:B------:R-:W-:Y:S01]  /*5520*/  FMUL.FTZ R39, R39, UR61 ;  /* 0x0000003d27277c20 */ /* 0x000fe20008410000 */
[----:B------:R-:W-:Y:S01]  /*5530*/  FMUL.FTZ R40, R42, UR61 ;  /* 0x0000003d2a287c20 */ /* 0x000fe20008410000 */
[----:B-----5:R-:W-:-:S03]  /*5540*/  FMUL.FTZ R27, R31, UR61 ;  /* 0x0000003d1f1b7c20 */ /* 0x020fc60008410000 */
[----:B------:R-:W5:Y:S01]  /*5550*/  MUFU.TANH R12, R12 ;  /* 0x0000000c000c7308 */ /* 0x000f620000002400 */
[C---:B-1----:R-:W-:Y:S01]  /*5560*/  FSEL R7, R10.reuse, -INF , P1 ;  /* 0xff8000000a077808 */ /* 0x042fe20000800000 */
[----:B------:R-:W-:Y:S01]  /*5570*/  FFMA.FTZ R10, -R10, R10, 1 ;  /* 0x3f8000000a0a7423 */ /* 0x000fe2000001010a */
[----:B------:R-:W-:-:S03]  /*5580*/  FMUL.FTZ R31, R37, UR61 ;  /* 0x0000003d251f7c20 */ /* 0x000fc60008410000 */
[----:B--2---:R-:W-:Y:S02]  /*5590*/  FFMA.FTZ R23, R7, UR60, -R8 ;  /* 0x0000003c07177c23 */ /* 0x004fe40008010808 */
[----:B------:R-:W1:Y:S01]  /*55a0*/  MUFU.TANH R13, R13 ;  /* 0x0000000d000d7308 */ /* 0x000e620000002400 */
[----:B---3--:R-:W-:Y:S02]  /*55b0*/  FSEL R6, R11, -INF , P1 ;  /* 0xff8000000b067808 */ /* 0x008fe40000800000 */
[----:B------:R-:W-:-:S03]  /*55c0*/  ISETP.GT.AND P1, PT, R0, 0x1, PT ;  /* 0x000000010000780c */ /* 0x000fc60003f24270 */
[----:B------:R-:W-:Y:S02]  /*55d0*/  FFMA.FTZ R21, R6, UR60, -R9 ;  /* 0x0000003c06157c23 */ /* 0x000fe40008010809 */
[----:B------:R-:W-:Y:S01]  /*55e0*/  MUFU.EX2 R23, R23 ;  /* 0x0000001700177308 */ /* 0x000fe20000000800 */
[----:B-----5:R-:W-:Y:S01]  /*55f0*/  FSEL R7, R12, -INF , P1 ;  /* 0xff8000000c077808 */ /* 0x020fe20000800000 */
[----:B------:R-:W-:-:S04]  /*5600*/  WARPGROUP.DEPBAR.LE gsb0, 0x0 ;  /* 0x00008000000079c5 */ /* 0x000fc80000010000 */
[----:B------:R-:W-:Y:S02]  /*5610*/  FFMA.FTZ R22, R7, UR60, -R8 ;  /* 0x0000003c07167c23 */ /* 0x000fe40008010808 */
[----:B------:R-:W-:Y:S01]  /*5620*/  MUFU.EX2 R21, R21 ;  /* 0x0000001500157308 */ /* 0x000fe20000000800 */
[C---:B-1----:R-:W-:Y:S01]  /*5630*/  FSEL R6, R13.reuse, -INF , P1 ;  /* 0xff8000000d067808 */ /* 0x042fe20000800000 */
[----:B------:R-:W-:Y:S01]  /*5640*/  FFMA.FTZ R13, -R13, R13, 1 ;  /* 0x3f8000000d0d7423 */ /* 0x000fe2000001010d */
[--C-:B----4-:R-:W-:Y:S01]  /*5650*/  FADD.FTZ R44, R44, -R15.reuse ;  /* 0x8000000f2c2c7221 */ /* 0x110fe20000010000 */
[----:B------:R-:W-:Y:S01]  /*5660*/  ISETP.GT.AND P1, PT, R0, 0x11, PT ;  /* 0x000000110000780c */ /* 0x000fe20003f24270 */
[----:B------:R-:W-:Y:S01]  /*5670*/  FADD.FTZ R48, R48, -R15 ;  /* 0x8000000f30307221 */ /* 0x000fe20000010000 */
[----:B------:R-:W-:Y:S01]  /*5680*/  FFMA.FTZ R20, R6, UR60, -R9 ;  /* 0x0000003c06147c23 */ /* 0x000fe20008010809 */
[--C-:B------:R-:W-:Y:S01]  /*5690*/  FADD.FTZ R46, R46, -R14.reuse ;  /* 0x8000000e2e2e7221 */ /* 0x100fe20000010000 */
[----:B------:R-:W1:Y:S01]  /*56a0*/  MUFU.EX2 R22, R22 ;  /* 0x0000001600167308 */ /* 0x000e620000000800 */
[--C-:B------:R-:W-:Y:S01]  /*56b0*/  FADD.FTZ R47, R47, -R14.reuse ;  /* 0x8000000e2f2f7221 */ /* 0x100fe20000010000 */
[--C-:B------:R-:W-:Y:S01]  /*56c0*/  FADD.FTZ R45, R45, -R15.reuse ;  /* 0x8000000f2d2d7221 */ /* 0x100fe20000010000 */
[--C-:B------:R-:W-:Y:S01]  /*56d0*/  FADD.FTZ R49, R49, -R15.reuse ;  /* 0x8000000f31317221 */ /* 0x100fe20000010000 */
[--C-:B------:R-:W-:Y:S01]  /*56e0*/  FADD.FTZ R52, R52, -R15.reuse ;  /* 0x8000000f34347221 */ /* 0x100fe20000010000 */
[--C-:B------:R-:W-:Y:S01]  /*56f0*/  FADD.FTZ R53, R53, -R15.reuse ;  /* 0x8000000f35357221 */ /* 0x100fe20000010000 */
[--C-:B------:R-:W-:Y:S01]  /*5700*/  FADD.FTZ R220, R220, -R15.reuse ;  /* 0x8000000fdcdc7221 */ /* 0x100fe20000010000 */
[--C-:B------:R-:W-:Y:S01]  /*5710*/  FADD.FTZ R216, R216, -R15.reuse ;  /* 0x8000000fd8d87221 */ /* 0x100fe20000010000 */
[----:B------:R-:W2:Y:S01]  /*5720*/  MUFU.EX2 R20, R20 ;  /* 0x0000001400147308 */ /* 0x000ea20000000800 */
[--C-:B------:R-:W-:Y:S01]  /*5730*/  FADD.FTZ R217, R217, -R15.reuse ;  /* 0x8000000fd9d97221 */ /* 0x100fe20000010000 */
[----:B------:R-:W-:Y:S01]  /*5740*/  FADD.FTZ R15, R221, -R15 ;  /* 0x8000000fdd0f7221 */ /* 0x000fe20000010000 */
[--C-:B------:R-:W-:Y:S01]  /*5750*/  FADD.FTZ R50, R50, -R14.reuse ;  /* 0x8000000e32327221 */ /* 0x100fe20000010000 */
[--C-:B------:R-:W-:Y:S01]  /*5760*/  FADD.FTZ R54, R54, -R14.reuse ;  /* 0x8000000e36367221 */ /* 0x100fe20000010000 */
[--C-:B------:R-:W-:Y:S01]  /*5770*/  FADD.FTZ R51, R51, -R14.reuse ;  /* 0x8000000e33337221 */ /* 0x100fe20000010000 */
[--C-:B------:R-:W-:Y:S01]  /*5780*/  FADD.FTZ R55, R55, -R14.reuse ;  /* 0x8000000e37377221 */ /* 0x100fe20000010000 */
[--C-:B------:R-:W-:Y:S01]  /*5790*/  FADD.FTZ R218, R218, -R14.reuse ;  /* 0x8000000edada7221 */ /* 0x100fe20000010000 */
[----:B------:R-:W3:Y:S01]  /*57a0*/  MUFU.TANH R24, R24 ;  /* 0x0000001800187308 */ /* 0x000ee20000002400 */
[C---:B-1----:R-:W-:Y:S01]  /*57b0*/  F2FP.BF16.F32.PACK_AB R6, R22.reuse, R23 ;  /* 0x000000171606723e */ /* 0x042fe200000010ff */
[----:B------:R-:W-:Y:S01]  /*57c0*/  FMUL.FTZ R38, R22, R45 ;  /* 0x0000002d16267220 */ /* 0x000fe20000410000 */
[--C-:B------:R-:W-:Y:S01]  /*57d0*/  FADD.FTZ R219, R219, -R14.reuse ;  /* 0x8000000edbdb7221 */ /* 0x100fe20000010000 */
[--C-:B------:R-:W-:Y:S01]  /*57e0*/  FADD.FTZ R222, R222, -R14.reuse ;  /* 0x8000000edede7221 */ /* 0x100fe20000010000 */
[----:B------:R-:W-:-:S03]  /*57f0*/  FADD.FTZ R14, R223, -R14 ;  /* 0x8000000edf0e7221 */ /* 0x000fc60000010000 */
[----:B------:R-:W1:Y:S01]  /*5800*/  MUFU.TANH R25, R25 ;  /* 0x0000001900197308 */ /* 0x000e620000002400 */
[----:B--2---:R-:W-:Y:S01]  /*5810*/  F2FP.BF16.F32.PACK_AB R7, R20, R21 ;  /* 0x000000151407723e */ /* 0x004fe200000010ff */
[----:B------:R-:W-:Y:S06]  /*5820*/  BAR.SYNC.DEFER_BLOCKING 0x9, 0x100 ;  /* 0x0244000000007b1d */ /* 0x000fec0000010000 */
[----:B------:R-:W2:Y:S08]  /*5830*/  MUFU.TANH R28, R28 ;  /* 0x0000001c001c7308 */ /* 0x000eb00000002400 */
[----:B------:R-:W-:Y:S08]  /*5840*/  MUFU.TANH R30, R30 ;  /* 0x0000001e001e7308 */ /* 0x000ff00000002400 */
[----:B------:R-:W-:Y:S01]  /*5850*/  MUFU.TANH R31, R31 ;  /* 0x0000001f001f7308 */ /* 0x000fe20000002400 */
[----:B------:R4:W-:Y:S07]  /*5860*/  STSM.16.M88.2 [R2+0x2c500], R6 ;  /* 0x02c5000602007844 */ /* 0x0009ee0000000100 */
[----:B------:R-:W5:Y:S01]  /*5870*/  MUFU.TANH R26, R26 ;  /* 0x0000001a001a7308 */ /* 0x000f620000002400 */
[----:B----4-:R-:W-:Y:S01]  /*5880*/  FMUL.FTZ R6, R33, UR61 ;  /* 0x0000003d21067c20 */ /* 0x010fe20008410000 */
[----:B------:R-:W-:Y:S01]  /*5890*/  FMUL.FTZ R33, R23, R44 ;  /* 0x0000002c17217220 */ /* 0x000fe20000410000 */
[----:B------:R-:W-:Y:S01]  /*58a0*/  FMUL.FTZ R23, R21, R46 ;  /* 0x0000002e15177220 */ /* 0x000fe20000410000 */
[----:B---3--:R-:W-:Y:S01]  /*58b0*/  FSEL R21, R24, -INF , P6 ;  /* 0xff80000018157808 */ /* 0x008fe20003000000 */
[----:B------:R-:W-:Y:S01]  /*58c0*/  FMUL.FTZ R7, R34, UR61 ;  /* 0x0000003d22077c20 */ /* 0x000fe20008410000 */
[----:B------:R-:W-:-:S02]  /*58d0*/  FMUL.FTZ R34, R20, R47 ;  /* 0x0000002f14227220 */ /* 0x000fc40000410000 */
[----:B------:R-:W-:Y:S01]  /*58e0*/  MUFU.TANH R6, R6 ;  /* 0x0000000600067308 */ /* 0x000fe20000002400 */
[----:B------:R-:W-:Y:S01]  /*58f0*/  FMUL.FTZ R10, R10, R33 ;  /* 0x000000210a0a7220 */ /* 0x000fe20000410000 */
[--C-:B------:R-:W-:Y:S01]  /*5900*/  FFMA.FTZ R35, R21, UR60, -R8.reuse ;  /* 0x0000003c15237c23 */ /* 0x100fe20008010808 */
[----:B-1----:R-:W-:Y:S01]  /*5910*/  FSEL R21, R25, -INF , P1 ;  /* 0xff80000019157808 */ /* 0x002fe20000800000 */
[----:B------:R-:W-:Y:S01]  /*5920*/  FMUL.FTZ R44, R41, UR61 ;  /* 0x0000003d292c7c20 */ /* 0x000fe20008410000 */
[----:B--2---:R-:W-:Y:S01]  /*5930*/  FSEL R33, R28, -INF , P2 ;  /* 0xff8000001c217808 */ /* 0x004fe20001000000 */
[----:B------:R-:W-:Y:S01]  /*5940*/  FFMA.FTZ R25, -R25, R25, 1 ;  /* 0x3f80000019197423 */ /* 0x000fe20000010119 */
[----:B-----5:R-:W-:Y:S01]  /*5950*/  FSEL R46, R26, -INF , P6 ;  /* 0xff8000001a2e7808 */ /* 0x020fe20003000000 */
[----:B------:R-:W1:Y:S01]  /*5960*/  MUFU.EX2 R35, R35 ;  /* 0x0000002300237308 */ /* 0x000e620000000800 */
[--C-:B------:R-:W-:Y:S01]  /*5970*/  FFMA.FTZ R20, R21, UR60, -R8.reuse ;  /* 0x0000003c15147c23 */ /* 0x100fe20008010808 */
[----:B------:R-:W-:Y:S01]  /*5980*/  FFMA.FTZ R33, R33, UR60, -R8 ;  /* 0x0000003c21217c23 */ /* 0x000fe20008010808 */
[----:B------:R-:W-:Y:S01]  /*5990*/  FFMA.FTZ R21, -R12, R12, 1 ;  /* 0x3f8000000c157423 */ /* 0x000fe2000001010c */
[----:B------:R-:W-:Y:S01]  /*59a0*/  FFMA.FTZ R12, -R24, R24, 1 ;  /* 0x3f800000180c7423 */ /* 0x000fe20000010118 */
[----:B------:R-:W-:Y:S01]  /*59b0*/  ISETP.GT.AND P6, PT, R0, 0x40, PT ;  /* 0x000000400000780c */ /* 0x000fe20003fc4270 */
[----:B------:R-:W-:Y:S01]  /*59c0*/  FMUL.FTZ R34, R13, R34 ;  /* 0x000000220d227220 */ /* 0x000fe20000410000 */
[----:B------:R-:W-:Y:S01]  /*59d0*/  FMUL.FTZ R21, R21, R38 ;  /* 0x0000002615157220 */ /* 0x000fe20000410000 */
[----:B------:R-:W2:Y:S08]  /*59e0*/  MUFU.EX2 R20, R20 ;  /* 0x0000001400147308 */ /* 0x000eb00000000800 */
[----:B------:R-:W3:Y:S01]  /*59f0*/  MUFU.TANH R27, R27 ;  /* 0x0000001b001b7308 */ /* 0x000ee20000002400 */
[----:B-1----:R-:W-:-:S04]  /*5a00*/  FMUL.FTZ R37, R35, R48 ;  /* 0x0000003023257220 */ /* 0x002fc80000410000 */
[----:B------:R-:W-:Y:S01]  /*5a10*/  FMUL.FTZ R12, R12, R37 ;  /* 0x000000250c0c7220 */ /* 0x000fe20000410000 */
[----:B------:R-:W-:Y:S02]  /*5a20*/  FSEL R37, R6, -INF , P3 ;  /* 0xff80000006257808 */ /* 0x000fe40001800000 */
[----:B------:R-:W-:Y:S01]  /*5a30*/  MUFU.EX2 R33, R33 ;  /* 0x0000002100217308 */ /* 0x000fe20000000800 */
[----:B--2---:R-:W-:Y:S02]  /*5a40*/  FMUL.FTZ R24, R20, R49 ;  /* 0x0000003114187220 */ /* 0x004fe40000410000 */
[--C-:B------:R-:W-:Y:S01]  /*5a50*/  FFMA.FTZ R38, R37, UR60, -R8.reuse ;  /* 0x0000003c25267c23 */ /* 0x100fe20008010808 */
[----:B------:R-:W-:Y:S01]  /*5a60*/  FSEL R37, R30, -INF , P4 ;  /* 0xff8000001e257808 */ /* 0x000fe20002000000 */
[----:B------:R-:W-:Y:S01]  /*5a70*/  FMUL.FTZ R25, R25, R24 ;  /* 0x0000001819197220 */ /* 0x000fe20000410000 */
[----:B------:R-:W-:Y:S02]  /*5a80*/  FFMA.FTZ R24, -R28, R28, 1 ;  /* 0x3f8000001c187423 */ /* 0x000fe4000001011c */
[----:B------:R-:W1:Y:S01]  /*5a90*/  MUFU.TANH R36, R36 ;  /* 0x0000002400247308 */ /* 0x000e620000002400 */
[----:B------:R-:W-:Y:S01]  /*5aa0*/  FFMA.FTZ R41, R37, UR60, -R8 ;  /* 0x0000003c25297c23 */ /* 0x000fe20008010808 */
[C---:B------:R-:W-:Y:S01]  /*5ab0*/  FSEL R37, R31.reuse, -INF , P5 ;  /* 0xff8000001f257808 */ /* 0x040fe20002800000 */
[----:B------:R-:W-:Y:S01]  /*5ac0*/  FFMA.FTZ R31, -R31, R31, 1 ;  /* 0x3f8000001f1f7423 */ /* 0x000fe2000001011f */
[----:B---3--:R-:W-:-:S02]  /*5ad0*/  FSEL R42, R27, -INF , P1 ;  /* 0xff8000001b2a7808 */ /* 0x008fc40000800000 */
[----:B------:R-:W-:Y:S01]  /*5ae0*/  ISETP.GT.AND P1, PT, R0, 0x41, PT ;  /* 0x000000410000780c */ /* 0x000fe20003f24270 */
[----:B------:R-:W-:Y:S01]  /*5af0*/  FFMA.FTZ R28, R37, UR60, -R8 ;  /* 0x0000003c251c7c23 */ /* 0x000fe20008010808 */
[----:B------:R-:W2:Y:S01]  /*5b00*/  MUFU.TANH R44, R44 ;  /* 0x0000002c002c7308 */ /* 0x000ea20000002400 */
[----:B------:R-:W-:-:S07]  /*5b10*/  FFMA.FTZ R42, R42, UR60, -R9 ;  /* 0x0000003c2a2a7c23 */ /* 0x000fce0008010809 */
[----:B------:R3:W-:Y:S01]  /*5b20*/  MUFU.TANH R22, R39 ;  /* 0x0000002700167308 */ /* 0x0007e20000002400 */
[C---:B-1----:R-:W-:Y:S01]  /*5b30*/  FSEL R37, R36.reuse, -INF , P6 ;  /* 0xff80000024257808 */ /* 0x042fe20003000000 */
[----:B------:R-:W-:-:S04]  /*5b40*/  FFMA.FTZ R36, -R36, R36, 1 ;  /* 0x3f80000024247423 */ /* 0x000fc80000010124 */
[----:B------:R-:W-:Y:S01]  /*5b50*/  FFMA.FTZ R45, R37, UR60, -R8 ;  /* 0x0000003c252d7c23 */ /* 0x000fe20008010808 */
[----:B------:R-:W-:Y:S01]  /*5b60*/  FFMA.FTZ R37, -R6, R6, 1 ;  /* 0x3f80000006257423 */ /* 0x000fe20000010106 */
[----:B------:R-:W1:Y:S01]  /*5b70*/  MUFU.EX2 R38, R38 ;  /* 0x0000002600267308 */ /* 0x000e620000000800 */
[----:B---3--:R-:W-:-:S04]  /*5b80*/  FMUL.FTZ R39, R33, R52 ;  /* 0x0000003421277220 */ /* 0x008fc80000410000 */
[----:B------:R-:W-:Y:S01]  /*5b90*/  FMUL.FTZ R24, R24, R39 ;  /* 0x0000002718187220 */ /* 0x000fe20000410000 */
[----:B--2---:R-:W-:Y:S02]  /*5ba0*/  FSEL R39, R44, -INF , P1 ;  /* 0xff8000002c277808 */ /* 0x004fe40000800000 */
[----:B------:R-:W2:Y:S03]  /*5bb0*/  MUFU.TANH R7, R7 ;  /* 0x0000000700077308 */ /* 0x000ea60000002400 */
[----:B------:R-:W-:Y:S01]  /*5bc0*/  FFMA.FTZ R47, R39, UR60, -R8 ;  /* 0x0000003c272f7c23 */ /* 0x000fe20008010808 */
[----:B------:R-:W-:-:S04]  /*5bd0*/  FFMA.FTZ R8, -R30, R30, 1 ;  /* 0x3f8000001e087423 */ /* 0x000fc8000001011e */
[----:B------:R3:W4:Y:S01]  /*5be0*/  MUFU.EX2 R39, R45 ;  /* 0x0000002d00277308 */ /* 0x0007220000000800 */
[----:B-1----:R-:W-:-:S04]  /*5bf0*/  FMUL.FTZ R6, R38, R53 ;  /* 0x0000003526067220 */ /* 0x002fc80000410000 */
[----:B------:R-:W-:Y:S01]  /*5c00*/  FMUL.FTZ R37, R37, R6 ;  /* 0x0000000625257220 */ /* 0x000fe20000410000 */
[----:B------:R-:W-:Y:S02]  /*5c10*/  FMUL.FTZ R6, R43, UR61 ;  /* 0x0000003d2b067c20 */ /* 0x000fe40008410000 */
[----:B------:R-:W1:Y:S01]  /*5c20*/  MUFU.EX2 R30, R47 ;  /* 0x0000002f001e7308 */ /* 0x000e620000000800 */
[----:B---3--:R-:W-:Y:S01]  /*5c30*/  FFMA.FTZ R45, R46, UR60, -R9 ;  /* 0x0000003c2e2d7c23 */ /* 0x008fe20008010809 */
[----:B--2---:R-:W-:Y:S02]  /*5c40*/  FSEL R46, R7, -INF , P2 ;  /* 0xff800000072e7808 */ /* 0x004fe40001000000 */
[----:B------:R-:W-:-:S04]  /*5c50*/  F2FP.BF16.F32.PACK_AB R24, R37, R24 ;  /* 0x000000182518723e */ /* 0x000fc800000010ff */
[----:B------:R-:W2:Y:S01]  /*5c60*/  MUFU.TANH R29, R29 ;  /* 0x0000001d001d7308 */ /* 0x000ea20000002400 */
[----:B----4-:R-:W-:-:S04]  /*5c70*/  FMUL.FTZ R43, R39, R220 ;  /* 0x000000dc272b7220 */ /* 0x010fc80000410000 */
[----:B------:R-:W-:Y:S01]  /*5c80*/  FMUL.FTZ R36, R36, R43 ;  /* 0x0000002b24247220 */ /* 0x000fe20000410000 */
[----:B------:R-:W-:Y:S02]  /*5c90*/  FFMA.FTZ R43, -R44, R44, 1 ;  /* 0x3f8000002c2b7423 */ /* 0x000fe4000001012c */
[----:B------:R-:W3:Y:S01]  /*5ca0*/  MUFU.TANH R32, R32 ;  /* 0x0000002000207308 */ /* 0x000ee20000002400 */
[----:B-1----:R-:W-:Y:S01]  /*5cb0*/  FMUL.FTZ R44, R30, R15 ;  /* 0x0000000f1e2c7220 */ /* 0x002fe20000410000 */
[----:B------:R-:W-:-:S03]  /*5cc0*/  FFMA.FTZ R15, R46, UR60, -R9 ;  /* 0x0000003c2e0f7c23 */ /* 0x000fc60008010809 */
[----:B------:R-:W-:Y:S01]  /*5cd0*/  FMUL.FTZ R43, R43, R44 ;  /* 0x0000002c2b2b7220 */ /* 0x000fe20000410000 */
[----:B------:R-:W-:Y:S01]  /*5ce0*/  FFMA.FTZ R44, -R11, R11, 1 ;  /* 0x3f8000000b2c7423 */ /* 0x000fe2000001010b */
[----:B------:R-:W-:Y:S01]  /*5cf0*/  FFMA.FTZ R11, -R26, R26, 1 ;  /* 0x3f8000001a0b7423 */ /* 0x000fe2000001011a */
[----:B------:R-:W1:Y:S01]  /*5d00*/  MUFU.EX2 R45, R45 ;  /* 0x0000002d002d7308 */ /* 0x000e620000000800 */
[----:B--2---:R-:W-:Y:S01]  /*5d10*/  FSEL R46, R29, -INF , P3 ;  /* 0xff8000001d2e7808 */ /* 0x004fe20001800000 */
[----:B------:R-:W-:Y:S01]  /*5d20*/  FMUL.FTZ R23, R44, R23 ;  /* 0x000000172c177220 */ /* 0x000fe20000410000 */
[----:B------:R-:W-:Y:S01]  /*5d30*/  FFMA.FTZ R44, -R27, R27, 1 ;  /* 0x3f8000001b2c7423 */ /* 0x000fe2000001011b */
[----:B------:R-:W-:Y:S02]  /*5d40*/  F2FP.BF16.F32.PACK_AB R36, R43, R36 ;  /* 0x000000242b24723e */ /* 0x000fe400000010ff */
[----:B------:R-:W-:Y:S02]  /*5d50*/  FFMA.FTZ R13, R46, UR60, -R9 ;  /* 0x0000003c2e0d7c23 */ /* 0x000fe40008010809 */
[----:B------:R-:W2:Y:S01]  /*5d60*/  MUFU.TANH R40, R40 ;  /* 0x0000002800287308 */ /* 0x000ea20000002400 */
[C---:B---3--:R-:W-:Y:S01]  /*5d70*/  FSEL R46, R32.reuse, -INF , P4 ;  /* 0xff800000202e7808 */ /* 0x048fe20002000000 */
[----:B------:R-:W-:-:S04]  /*5d80*/  FFMA.FTZ R32, -R32, R32, 1 ;  /* 0x3f80000020207423 */ /* 0x000fc80000010120 */
[----:B------:R-:W-:Y:S01]  /*5d90*/  FFMA.FTZ R27, R46, UR60, -R9 ;  /* 0x0000003c2e1b7c23 */ /* 0x000fe20008010809 */
[----:B------:R-:W-:Y:S01]  /*5da0*/  VIADD R46, R18, 0x2c500 ;  /* 0x0002c500122e7836 */ /* 0x000fe20000000000 */
[----:B------:R-:W3:Y:S01]  /*5db0*/  MUFU.EX2 R41, R41 ;  /* 0x0000002900297308 */ /* 0x000ee20000000800 */
[----:B-1----:R-:W-:-:S03]  /*5dc0*/  FMUL.FTZ R50, R45, R50 ;  /* 0x000000322d327220 */ /* 0x002fc60000410000 */
[----:B------:R-:W-:Y:S01]  /*5dd0*/  SHF.R.U32.HI R47, RZ, 0x4, R46 ;  /* 0x00000004ff2f7819 */ /* 0x000fe2000001162e */
[----:B------:R-:W-:Y:S01]  /*5de0*/  FMUL.FTZ R11, R11, R50 ;  /* 0x000000320b0b7220 */ /* 0x000fe20000410000 */
[----:B------:R-:W-:Y:S02]  /*5df0*/  FFMA.FTZ R46, -R7, R7, 1 ;  /* 0x3f800000072e7423 */ /* 0x000fe40000010107 */
[----:B------:R-:W-:Y:S01]  /*5e00*/  MUFU.TANH R6, R6 ;  /* 0x0000000600067308 */ /* 0x000fe20000002400 */
[C---:B--2---:R-:W-:Y:S01]  /*5e10*/  FSEL R50, R40.reuse, -INF , P6 ;  /* 0xff80000028327808 */ /* 0x044fe20003000000 */
[----:B------:R-:W-:-:S06]  /*5e20*/  FFMA.FTZ R40, -R40, R40, 1 ;  /* 0x3f80000028287423 */ /* 0x000fcc0000010128 */
[----:B------:R-:W1:Y:S01]  /*5e30*/  MUFU.EX2 R28, R28 ;  /* 0x0000001c001c7308 */ /* 0x000e620000000800 */
[----:B---3--:R-:W-:-:S04]  /*5e40*/  FMUL.FTZ R49, R41, R216 ;  /* 0x000000d829317220 */ /* 0x008fc80000410000 */
[----:B------:R-:W-:-:S03]  /*5e50*/  FMUL.FTZ R8, R8, R49 ;  /* 0x0000003108087220 */ /* 0x000fc60000410000 */
[----:B------:R-:W2:Y:S08]  /*5e60*/  MUFU.EX2 R15, R15 ;  /* 0x0000000f000f7308 */ /* 0x000eb00000000800 */
[----:B------:R3:W4:Y:S01]  /*5e70*/  MUFU.EX2 R26, R13 ;  /* 0x0000000d001a7308 */ /* 0x0007220000000800 */
[C---:B-1----:R-:W-:Y:S01]  /*5e80*/  FMUL.FTZ R48, R28.reuse, R217 ;  /* 0x000000d91c307220 */ /* 0x042fe20000410000 */
[----:B------:R-:W-:-:S02]  /*5e90*/  F2FP.BF16.F32.PACK_AB R28, R28, R41 ;  /* 0x000000291c1c723e */ /* 0x000fc400000010ff */
[----:B------:R-:W-:Y:S01]  /*5ea0*/  MOV R217, UR31 ;  /* 0x0000001f00d97c02 */ /* 0x000fe20008000f00 */
[----:B------:R-:W-:Y:S01]  /*5eb0*/  FMUL.FTZ R31, R31, R48 ;  /* 0x000000301f1f7220 */ /* 0x000fe20000410000 */
[C---:B------:R-:W-:Y:S01]  /*5ec0*/  FSEL R48, R22.reuse, -INF , P5 ;  /* 0xff80000016307808 */ /* 0x040fe20002800000 */
[----:B------:R-:W-:Y:S01]  /*5ed0*/  FFMA.FTZ R22, -R22, R22, 1 ;  /* 0x3f80000016167423 */ /* 0x000fe20000010116 */
[----:B------:R-:W1:Y:S01]  /*5ee0*/  MUFU.EX2 R42, R42 ;  /* 0x0000002a002a7308 */ /* 0x000e620000000800 */
[----:B---3--:R-:W-:Y:S01]  /*5ef0*/  LOP3.LUT R13, R47, 0x3fff, RZ, 0xc0, !PT ;  /* 0x00003fff2f0d7812 */ /* 0x008fe200078ec0ff */
[--C-:B------:R-:W-:Y:S01]  /*5f00*/  FFMA.FTZ R47, R50, UR60, -R9.reuse ;  /* 0x0000003c322f7c23 */ /* 0x100fe20008010809 */
[----:B------:R-:W-:Y:S01]  /*5f10*/  FSEL R50, R6, -INF , P1 ;  /* 0xff80000006327808 */ /* 0x000fe20000800000 */
[----:B--2---:R-:W-:Y:S01]  /*5f20*/  FMUL.FTZ R7, R15, R54 ;  /* 0x000000360f077220 */ /* 0x004fe20000410000 */
[----:B------:R-:W-:Y:S01]  /*5f30*/  LOP3.LUT R13, R13, 0x80000, RZ, 0xfc, !PT ;  /* 0x000800000d0d7812 */ /* 0x000fe200078efcff */
[--C-:B------:R-:W-:Y:S01]  /*5f40*/  FFMA.FTZ R48, R48, UR60, -R9.reuse ;  /* 0x0000003c30307c23 */ /* 0x100fe20008010809 */
[----:B------:R-:W-:Y:S01]  /*5f50*/  FFMA.FTZ R6, -R6, R6, 1 ;  /* 0x3f80000006067423 */ /* 0x000fe20000010106 */
[----:B------:R-:W-:Y:S01]  /*5f60*/  FFMA.FTZ R49, R50, UR60, -R9 ;  /* 0x0000003c32317c23 */ /* 0x000fe20008010809 */
[----:B------:R-:W2:Y:S01]  /*5f70*/  MUFU.EX2 R27, R27 ;  /* 0x0000001b001b7308 */ /* 0x000ea20000000800 */
[----:B------:R-:W-:Y:S01]  /*5f80*/  FMUL.FTZ R46, R46, R7 ;  /* 0x000000072e2e7220 */ /* 0x000fe20000410000 */
[----:B------:R-:W-:-:S02]  /*5f90*/  VIADD R7, R13, 0x80 ;  /* 0x000000800d077836 */ /* 0x000fc40000000000 */
[----:B------:R-:W-:Y:S01]  /*5fa0*/  FFMA.FTZ R9, -R29, R29, 1 ;  /* 0x3f8000001d097423 */ /* 0x000fe2000001011d */
[----:B------:R-:W-:Y:S01]  /*5fb0*/  VIADD R29, R13, 0x180 ;  /* 0x000001800d1d7836 */ /* 0x000fe20000000000 */
[C---:B----4-:R-:W-:Y:S01]  /*5fc0*/  F2FP.BF16.F32.PACK_AB R15, R26.reuse, R15 ;  /* 0x0000000f1a0f723e */ /* 0x050fe200000010ff */
[----:B------:R-:W-:Y:S01]  /*5fd0*/  FMUL.FTZ R50, R26, R55 ;  /* 0x000000371a327220 */ /* 0x000fe20000410000 */
[----:B------:R-:W-:Y:S01]  /*5fe0*/  R2UR UR4, R7 ;  /* 0x00000000070472ca */ /* 0x000fe200000e0000 */
[----:B------:R-:W3:Y:S01]  /*5ff0*/  MUFU.EX2 R49, R49 ;  /* 0x0000003100317308 */ /* 0x000ee20000000800 */
[----:B------:R-:W-:Y:S02]  /*6000*/  VIADD R7, R13, 0x100 ;  /* 0x000001000d077836 */ /* 0x000fe40000000000 */
[----:B-1----:R-:W-:Y:S01]  /*6010*/  FMUL.FTZ R51, R42, R51 ;  /* 0x000000332a337220 */ /* 0x002fe20000410000 */
[----:B------:R-:W-:Y:S01]  /*6020*/  R2UR UR6, R29 ;  /* 0x000000001d0672ca */ /* 0x000fe200000e0000 */
[----:B------:R-:W-:Y:S01]  /*6030*/  FMUL.FTZ R9, R9, R50 ;  /* 0x0000003209097220 */ /* 0x000fe20000410000 */
[----:B------:R-:W-:Y:S01]  /*6040*/  F2FP.BF16.F32.PACK_AB R26, R30, R39 ;  /* 0x000000271e1a723e */ /* 0x000fe200000010ff */
[----:B------:R-:W-:Y:S01]  /*6050*/  FMUL.FTZ R44, R44, R51 ;  /* 0x000000332c2c7220 */ /* 0x000fe20000410000 */
[----:B------:R-:W-:Y:S01]  /*6060*/  R2UR UR5, R7 ;  /* 0x00000000070572ca */ /* 0x000fe200000e0000 */
[----:B------:R-:W1:Y:S01]  /*6070*/  MUFU.EX2 R47, R47 ;  /* 0x0000002f002f7308 */ /* 0x000e620000000800 */
[----:B--2---:R-:W-:Y:S01]  /*6080*/  FMUL.FTZ R7, R27, R218 ;  /* 0x000000da1b077220 */ /* 0x004fe20000410000 */
[----:B------:R-:W-:-:S02]  /*6090*/  F2FP.BF16.F32.PACK_AB R8, R31, R8 ;  /* 0x000000081f08723e */ /* 0x000fc400000010ff */
[----:B------:R-:W-:Y:S01]  /*60a0*/  F2FP.BF16.F32.PACK_AB R11, R44, R11 ;  /* 0x0000000b2c0b723e */ /* 0x000fe200000010ff */
[----:B------:R-:W-:Y:S01]  /*60b0*/  FMUL.FTZ R32, R32, R7 ;  /* 0x0000000720207220 */ /* 0x000fe20000410000 */
[----:B------:R-:W-:Y:S01]  /*60c0*/  F2FP.BF16.F32.PACK_AB R7, R42, R45 ;  /* 0x0000002d2a07723e */ /* 0x000fe200000010ff */
[----:B------:R-:W-:Y:S01]  /*60d0*/  UMOV UR14, UR4 ;  /* 0x00000004000e7c82 */ /* 0x000fe20008000000 */
[----:B------:R-:W2:Y:S01]  /*60e0*/  MUFU.EX2 R48, R48 ;  /* 0x0000003000307308 */ /* 0x000ea20000000800 */
[----:B---3--:R-:W-:Y:S01]  /*60f0*/  FMUL.FTZ R51, R49, R14 ;  /* 0x0000000e31337220 */ /* 0x008fe20000410000 */
[----:B------:R-:W-:Y:S01]  /*6100*/  F2FP.BF16.F32.PACK_AB R14, R38, R33 ;  /* 0x00000021260e723e */ /* 0x000fe200000010ff */
[----:B------:R-:W-:Y:S01]  /*6110*/  UMOV UR18, UR6 ;  /* 0x0000000600127c82 */ /* 0x000fe20008000000 */
[----:B------:R-:W-:Y:S01]  /*6120*/  R2UR UR58, R13 ;  /* 0x000000000d3a72ca */ /* 0x000fe200000e0000 */
[----:B------:R-:W-:Y:S01]  /*6130*/  FMUL.FTZ R51, R6, R51 ;  /* 0x0000003306337220 */ /* 0x000fe20000410000 */
[----:B------:R-:W-:Y:S01]  /*6140*/  F2FP.BF16.F32.PACK_AB R6, R20, R35 ;  /* 0x000000231406723e */ /* 0x000fe200000010ff */
[----:B------:R-:W-:Y:S01]  /*6150*/  UMOV UR10, UR5 ;  /* 0x00000005000a7c82 */ /* 0x000fe20008000000 */
[----:B------:R-:W-:Y:S01]  /*6160*/  F2FP.BF16.F32.PACK_AB R20, R21, R10 ;  /* 0x0000000a1514723e */ /* 0x000fe200000010ff */
[----:B-1----:R-:W-:Y:S01]  /*6170*/  FMUL.FTZ R29, R47, R222 ;  /* 0x000000de2f1d7220 */ /* 0x002fe20000410000 */
[----:B------:R-:W-:Y:S01]  /*6180*/  F2FP.BF16.F32.PACK_AB R21, R34, R23 ;  /* 0x000000172215723e */ /* 0x000fe200000010ff */
[----:B------:R1:W-:Y:S01]  /*6190*/  STSM.16.M88.2 [R2+0x2cd00], R6 ;  /* 0x02cd000602007844 */ /* 0x0003e20000000100 */
[----:B------:R-:W-:Y:S01]  /*61a0*/  F2FP.BF16.F32.PACK_AB R10, R25, R12 ;  /* 0x0000000c190a723e */ /* 0x000fe200000010ff */
[----:B------:R-:W-:Y:S01]  /*61b0*/  FMUL.FTZ R40, R40, R29 ;  /* 0x0000001d28287220 */ /* 0x000fe20000410000 */
[----:B------:R-:W-:Y:S01]  /*61c0*/  F2FP.BF16.F32.PACK_AB R25, R9, R46 ;  /* 0x0000002e0919723e */ /* 0x000fe200000010ff */
[----:B------:R-:W-:Y:S01]  /*61d0*/  STSM.16.M88.2 [R2+0x2d500], R14 ;  /* 0x02d5000e02007844 */ /* 0x000fe20000000100 */
[C---:B--2---:R-:W-:Y:S01]  /*61e0*/  F2FP.BF16.F32.PACK_AB R29, R48.reuse, R27 ;  /* 0x0000001b301d723e */ /* 0x044fe200000010ff */
[----:B------:R-:W-:Y:S01]  /*61f0*/  FMUL.FTZ R219, R48, R219 ;  /* 0x000000db30db7220 */ /* 0x000fe20000410000 */
[----:B------:R-:W-:-:S02]  /*6200*/  F2FP.BF16.F32.PACK_AB R27, R49, R47 ;  /* 0x0000002f311b723e */ /* 0x000fc400000010ff */
[----:B------:R-:W-:Y:S01]  /*6210*/  F2FP.BF16.F32.PACK_AB R37, R51, R40 ;  /* 0x000000283325723e */ /* 0x000fe200000010ff */
[----:B------:R-:W-:Y:S01]  /*6220*/  STSM.16.M88.2 [R2+0x2dd00], R28 ;  /* 0x02dd001c02007844 */ /* 0x000fe20000000100 */
[----:B------:R-:W-:Y:S01]  /*6230*/  FMUL.FTZ R219, R22, R219 ;  /* 0x000000db16db7220 */ /* 0x000fe20000410000 */
[----:B------:R-:W-:Y:S02]  /*6240*/  IMAD R22, R4, 0x2000, R5 ;  /* 0x0000200004167824 */ /* 0x000fe400078e0205 */
[----:B------:R-:W-:Y:S01]  /*6250*/  STSM.16.M88.2 [R2+0x2e500], R26 ;  /* 0x02e5001a02007844 */ /* 0x000fe20000000100 */
[----:B-1----:R-:W-:Y:S01]  /*6260*/  VIADD R6, R13, 0x10 ;  /* 0x000000100d067836 */ /* 0x002fe20000000000 */
[----:B------:R-:W-:Y:S01]  /*6270*/  F2FP.BF16.F32.PACK_AB R9, R219, R32 ;  /* 0x00000020db09723e */ /* 0x000fe200000010ff */
[----:B------:R1:W-:Y:S06]  /*6280*/  MEMBAR.ALL.CTA ;  /* 0x0000000000007992 */ /* 0x0003ec0000008000 */
[----:B-1----:R-:W1:Y:S01]  /*6290*/  FENCE.VIEW.ASYNC.S ;  /* 0x00000000000073c6 */ /* 0x002e620000000000 */
[----:B------:R-:W-:-:S02]  /*62a0*/  SHF.R.U32.HI R5, RZ, 0x4, R22 ;  /* 0x00000004ff057819 */ /* 0x000fc40000011616 */
[----:B------:R-:W-:Y:S01]  /*62b0*/  R2UR UR50, R6 ;  /* 0x00000000063272ca */ /* 0x000fe200000e0000 */
[----:B------:R-:W-:Y:S01]  /*62c0*/  VIADD R6, R13, 0x110 ;  /* 0x000001100d067836 */ /* 0x000fe20000000000 */
[----:B------:R-:W-:Y:S01]  /*62d0*/  LOP3.LUT R23, R5, 0x3fff, RZ, 0xc0, !PT ;  /* 0x00003fff05177812 */ /* 0x000fe200078ec0ff */
[----:B------:R-:W-:-:S03]  /*62e0*/  VIADD R5, R13, 0x200 ;  /* 0x000002000d057836 */ /* 0x000fc60000000000 */
[----:B------:R-:W-:Y:S02]  /*62f0*/  R2UR UR56, R23 ;  /* 0x00000000173872ca */ /* 0x000fe400000e0000 */
        /* <DEDUP_REMOVED lines=10> */
[----:B-1----:R-:W-:Y:S01]  /*63a0*/  BAR.SYNC.DEFER_BLOCKING 0x9, 0x100 ;  /* 0x0244000000007b1d */ /* 0x002fe20000010000 */
        /* <DEDUP_REMOVED lines=12> */
[----:B------:R-:W-:Y:S02]  /*6470*/  LOP3.LUT R216, R6, 0x3fff, RZ, 0xc0, !PT ;  /* 0x00003fff06d87812 */ /* 0x000fe400078ec0ff */
[----:B------:R-:W-:-:S02]  /*6480*/  MOV R7, UR30 ;  /* 0x0000001e00077c02 */ /* 0x000fc40008000f00 */
        /* <DEDUP_REMOVED lines=19> */
[----:B-1----:R-:W-:-:S03]  /*65c0*/  VIADD R10, R13, 0xb0 ;  /* 0x000000b00d0a7836 */ /* 0x002fc60000000000 */
[----:B------:R-:W-:Y:S01]  /*65d0*/  HGMMA.64x16x16.F32.BF16 R56, gdesc[UR56].tnspA.tnspB, R56 ;  /* 0x60200000383879f0 */ /* 0x000fe20008701838 */
[----:B--2---:R-:W-:Y:S01]  /*65e0*/  VIADD R8, R23, 0x180 ;  /* 0x0000018017087836 */ /* 0x004fe20000000000 */
[----:B------:R-:W-:Y:S01]  /*65f0*/  SHF.R.U32.HI R5, RZ, 0x4, R5 ;  /* 0x00000004ff057819 */ /* 0x000fe20000011605 */
[----:B------:R-:W-:Y:S01]  /*6600*/  VIADD R9, R13, 0x30 ;  /* 0x000000300d097836 */ /* 0x000fe20000000000 */
[----:B------:R-:W-:Y:S01]  /*6610*/  HGMMA.64x16x16.F32.BF16 R64, gdesc[UR12].tnspA.tnspB, R64 ;  /* 0x602000000c4079f0 */ /* 0x000fe20008701840 */
[----:B------:R-:W-:Y:S01]  /*6620*/  UMOV UR12, UR14 ;  /* 0x0000000e000c7c82 */ /* 0x000fe20008000000 */
[----:B------:R-:W-:Y:S01]  /*6630*/  LOP3.LUT R5, R5, 0x3fff, RZ, 0xc0, !PT ;  /* 0x00003fff05057812 */ /* 0x000fe200078ec0ff */
        /* <DEDUP_REMOVED lines=48> */
[----:B------:R-:W-:Y:S01]  /*6940*/  VIADD R8, R13, 0x130 ;  /* 0x000001300d087836 */ /* 0x000fe20000000000 */
        /* <DEDUP_REMOVED lines=43> */
[----:B-1----:R-:W1:Y:S01]  /*6c00*/  FENCE.VIEW.ASYNC.S ;  /* 0x00000000000073c6 */ /* 0x002e620000000000 */
[----:B------:R-:W-:Y:S01]  /*6c10*/  R2UR UR4, R8 ;  /* 0x00000000080472ca */ /* 0x000fe200000e0000 */
[----:B------:R-:W-:Y:S01]  /*6c20*/  VIADD R8, R5, 0x100 ;  /* 0x0000010005087836 */ /* 0x000fe20000000000 */
[----:B------:R-:W-:Y:S01]  /*6c30*/  R2UR UR5, R9 ;  /* 0x00000000090572ca */ /* 0x000fe200000e0000 */
[----:B------:R-:W-:Y:S01]  /*6c40*/  VIADD R9, R6, 0x100 ;  /* 0x0000010006097836 */ /* 0x000fe20000000000 */
[----:B-1----:R-:W-:Y:S06]  /*6c50*/  BAR.SYNC.DEFER_BLOCKING 0x9, 0x100 ;  /* 0x0244000000007b1d */ /* 0x002fec0000010000 */
[----:B---3--:R-:W-:-:S06]  /*6c60*/  WARPGROUP.ARRIVE ;  /* 0x00000000000079c5 */ /* 0x008fcc0000000000 */
        /* <DEDUP_REMOVED lines=33> */
[----:B------:R-:W-:Y:S01]  /*6e80*/  VIADD R6, R23, 0x480 ;  /* 0x0000048017067836 */ /* 0x000fe20000000000 */
[----:B------:R-:W-:Y:S05]  /*6e90*/  HGMMA.64x64x16.F32.BF16 R24, gdesc[UR28].tnspA, R24 ;  /* 0x20e000001c1879f0 */ /* 0x000fea0008701818 */
        /* <DEDUP_REMOVED lines=10> */
[----:B------:R-:W-:Y:S01]  /*6f40*/  UMOV UR29, 0x40000040 ;  /* 0x40000040001d7882 */ /* 0x000fe20000000000 */
[----:B------:R-:W-:Y:S01]  /*6f50*/  R2UR UR30, R7 ;  /* 0x00000000071e72ca */ /* 0x000fe200000e0000 */
[----:B------:R-:W-:-:S02]  /*6f60*/  UMOV UR25, UR29 ;  /* 0x0000001d00197c82 */ /* 0x000fc40008000000 */
        /* <DEDUP_REMOVED lines=19> */
[----:B------:R-:W-:Y:S01]  /*70a0*/  SHF.R.U32.HI R22, RZ, 0x4, R22 ;  /* 0x00000004ff167819 */ /* 0x000fe20000011616 */
[----:B------:R-:W-:Y:S01]  /*70b0*/  VIADD R23, R23, 0x580 ;  /* 0x0000058017177836 */ /* 0x000fe20000000000 */
[----:B------:R-:W-:-:S02]  /*70c0*/  ULDC.64 UR56, c[0x0][0x208] ;  /* 0x0000820000387ab9 */ /* 0x000fc40000000a00 */
[----:B------:R-:W-:Y:S01]  /*70d0*/  R2UR UR28, R6 ;  /* 0x00000000061c72ca */ /* 0x000fe200000e0000 */
[----:B------:R-:W-:Y:S01]  /*70e0*/  IMAD.SHL.U32 R6, R16, 0x4000, RZ ;  /* 0x0000400010067824 */ /* 0x000fe200078e00ff */
[----:B------:R-:W-:-:S04]  /*70f0*/  R2UR UR8, R23 ;  /* 0x00000000170872ca */ /* 0x000fc800000e0000 */
[----:B------:R-:W-:-:S04]  /*7100*/  IADD3 R7, P1, R6, R230, RZ ;  /* 0x000000e606077210 */ /* 0x000fc80007f3e0ff */
[----:B------:R-:W-:Y:S02]  /*7110*/  LEA.HI.X.SX32 R218, R6, R233, 0x1, P1 ;  /* 0x000000e906da7211 */ /* 0x000fe400008f0eff */
[C---:B------:R-:W-:Y:S01]  /*7120*/  LEA R6, P1, R7.reuse, UR4, 0x2 ;  /* 0x0000000407067c11 */ /* 0x040fe2000f8210ff */
        /* <DEDUP_REMOVED lines=40> */
[----:B-1----:R-:W-:Y:S01]  /*73b0*/  LOP3.LUT R24, R216, 0x80000, RZ, 0xfc, !PT ;  /* 0x00080000d8187812 */ /* 0x002fe200078efcff */
        /* <DEDUP_REMOVED lines=151> */
.L_x_267:
        /* <DEDUP_REMOVED lines=10> */
[----:B-1----:R-:W-:-:S06]  /*7dd0*/  WARPGROUP.ARRIVE ;  /* 0x00000000000079c5 */ /* 0x002fcc0000000000 */
        /* <DEDUP_REMOVED lines=101> */
.L_x_268:
        /* <DEDUP_REMOVED lines=94> */
.L_x_256:
[----:B------:R-:W-:Y:S05]  /*8a10*/  @P0 BRA `(.L_x_252) ;  /* 0x00000028003c0947 */ /* 0x000fea0003800000 */
[----:B------:R-:W2:Y:S01]  /*8a20*/  LDC.64 R2, c[0x0][0x878] ;  /* 0x00021e00ff027b82 */ /* 0x000ea20000000a00 */
[----:B------:R-:W-:Y:S01]  /*8a30*/  ULDC.64 UR4, c[0x0][0x208] ;  /* 0x0000820000047ab9 */ /* 0x000fe20000000a00 */
[----:B------:R-:W3:Y:S06]  /*8a40*/  S2R R22, SR_TID.X ;  /* 0x0000000000167919 */ /* 0x000eec0000002100 */
[----:B------:R-:W4:Y:S01]  /*8a50*/  LDC R0, c[0x0][0x850] ;  /* 0x00021400ff007b82 */ /* 0x000f220000000800 */
[----:B------:R-:W5:Y:S01]  /*8a60*/  S2R R7, SR_CTAID.Y ;  /* 0x0000000000077919 */ /* 0x000f620000002600 */
[----:B------:R-:W5:Y:S06]  /*8a70*/  S2R R8, SR_CTAID.X ;  /* 0x0000000000087919 */ /* 0x000f6c0000002500 */
[----:B------:R-:W5:Y:S01]  /*8a80*/  LDC.64 R10, c[0x0][0x818] ;  /* 0x00020600ff0a7b82 */ /* 0x000f620000000a00 */
[----:B--2---:R-:W-:-:S07]  /*8a90*/  ISETP.NE.U32.AND P0, PT, R2, RZ, PT ;  /* 0x000000ff0200720c */ /* 0x004fce0003f05070 */
[----:B------:R-:W2:Y:S01]  /*8aa0*/  LDC.64 R14, c[0x0][0x840] ;  /* 0x00021000ff0e7b82 */ /* 0x000ea20000000a00 */
[----:B------:R-:W-:-:S07]  /*8ab0*/  ISETP.NE.AND.EX P0, PT, R3, RZ, PT, P0 ;  /* 0x000000ff0300720c */ /* 0x000fce0003f05300 */
[----:B------:R-:W2:Y:S08]  /*8ac0*/  LDC.64 R12, c[0x0][0x820] ;  /* 0x00020800ff0c7b82 */ /* 0x000eb00000000a00 */
[----:B------:R-:W3:Y:S08]  /*8ad0*/  @P0 LDC.64 R2, c[0x0][0x878] ;  /* 0x00021e00ff020b82 */ /* 0x000ef00000000a00 */
[----:B-1----:R-:W1:Y:S08]  /*8ae0*/  LDC.64 R16, c[0x0][0x848] ;  /* 0x00021200ff107b82 */ /* 0x002e700000000a00 */
[----:B------:R-:W1:Y:S01]  /*8af0*/  LDC.64 R18, c[0x0][0x800] ;  /* 0x00020000ff127b82 */ /* 0x000e620000000a00 */
[----:B---3--:R-:W-:-:S07]  /*8b00*/  @P0 IMAD.WIDE R2, R235, 0x4, R2 ;  /* 0x00000004eb020825 */ /* 0x008fce00078e0202 */
[----:B------:R-:W3:Y:S01]  /*8b10*/  LDC.64 R20, c[0x0][0x828] ;  /* 0x00020a00ff147b82 */ /* 0x000ee20000000a00 */
[----:B------:R5:W2:Y:S01]  /*8b20*/  @P0 LDG.E R2, desc[UR4][R2.64] ;  /* 0x0000000402020981 */ /* 0x000aa2000c1e1900 */
[----:B------:R-:W-:-:S06]  /*8b30*/  VIADD R23, R22, 0xffffff80 ;  /* 0xffffff8016177836 */ /* 0x000fcc0000000000 */
[----:B------:R-:W-:Y:S01]  /*8b40*/  BAR.SYNC.DEFER_BLOCKING 0x1, 0x100 ;  /* 0x0044000000007b1d */ /* 0x000fe20000010000 */
[----:B----4-:R-:W-:Y:S02]  /*8b50*/  ISETP.NE.AND P1, PT, R0, 0x1, PT ;  /* 0x000000010000780c */ /* 0x010fe40003f25270 */
[----:B------:R-:W-:-:S05]  /*8b60*/  SHF.R.S32.HI R0, RZ, 0x1f, R23 ;  /* 0x0000001fff007819 */ /* 0x000fca0000011417 */
[----:B------:R-:W4:Y:S01]  /*8b70*/  S2UR UR5, SR_CgaCtaId ;  /* 0x00000000000579c3 */ /* 0x000f220000008800 */
[----:B------:R-:W-:Y:S01]  /*8b80*/  LEA.HI R6, R0, R23, RZ, 0x7 ;  /* 0x0000001700067211 */ /* 0x000fe200078f38ff */
[----:B------:R-:W-:Y:S01]  /*8b90*/  UMOV UR4, 0x400 ;  /* 0x0000040000047882 */ /* 0x000fe20000000000 */
[----:B------:R-:W-:Y:S02]  /*8ba0*/  BSSY B1, `(.L_x_270) ;  /* 0x0000054000017945 */ /* 0x000fe40003800000 */
[----:B------:R-:W-:Y:S02]  /*8bb0*/  LOP3.LUT R0, R6, 0x3fffff80, RZ, 0xc0, !PT ;  /* 0x3fffff8006007812 */ /* 0x000fe400078ec0ff */
[----:B-----5:R-:W-:Y:S01]  /*8bc0*/  SHF.R.S32.HI R3, RZ, 0x7, R6 ;  /* 0x00000007ff037819 */ /* 0x020fe20000011406 */
[----:B------:R-:W5:Y:S02]  /*8bd0*/  @P1 LDC R4, c[0x0][0x854] ;  /* 0x00021500ff041b82 */ /* 0x000f640000000800 */
[----:B------:R-:W-:-:S04]  /*8be0*/  IMAD.IADD R0, R23, 0x1, -R0 ;  /* 0x0000000117007824 */ /* 0x000fc800078e0a00 */
[----:B------:R-:W-:Y:S02]  /*8bf0*/  IMAD R0, R3, 0xa00, R0 ;  /* 0x00000a0003007824 */ /* 0x000fe400078e0200 */
[----:B------:R-:W1:Y:S02]  /*8c00*/  @P1 LDC R5, c[0x0][0x858] ;  /* 0x00021600ff051b82 */ /* 0x000e640000000800 */
[----:B------:R-:W-:Y:S01]  /*8c10*/  IMAD.SHL.U32 R3, R0, 0x4, RZ ;  /* 0x0000000400037824 */ /* 0x000fe200078e00ff */
[----:B----4-:R-:W-:-:S06]  /*8c20*/  ULEA UR4, UR5, UR4, 0x18 ;  /* 0x0000000405047291 */ /* 0x010fcc000f8ec03f */
[----:B------:R-:W-:Y:S01]  /*8c30*/  LEA R6, R3, UR4, 0x2 ;  /* 0x0000000403067c11 */ /* 0x000fe2000f8e10ff */
[----:B-----5:R-:W-:-:S04]  /*8c40*/  @P1 IMAD.HI.U32 R0, R7, R4, RZ ;  /* 0x0000000407001227 */ /* 0x020fc800078e00ff */
[----:B------:R4:W-:Y:S04]  /*8c50*/  STS.128 [R6], R56 ;  /* 0x0000003806007388 */ /* 0x0009e80000000c00 */
[----:B------:R4:W-:Y:S01]  /*8c60*/  STS.128 [R6+0x800], R60 ;  /* 0x0008003c06007388 */ /* 0x0009e20000000c00 */
[----:B-1----:R-:W-:Y:S01]  /*8c70*/  @P1 SHF.R.U32.HI R7, RZ, R5, R0 ;  /* 0x00000005ff071219 */ /* 0x002fe20000011600 */
[----:B------:R-:W-:Y:S02]  /*8c80*/  IMAD R5, R8, 0x5000, RZ ;  /* 0x0000500008057824 */ /* 0x000fe400078e02ff */
[----:B------:R4:W-:Y:S01]  /*8c90*/  STS.128 [R6+0x1000], R96 ;  /* 0x0010006006007388 */ /* 0x0009e20000000c00 */
[----:B------:R-:W-:-:S03]  /*8ca0*/  SHF.R.S32.HI R9, RZ, 0x1f, R7 ;  /* 0x0000001fff097819 */ /* 0x000fc60000011407 */
[----:B------:R4:W-:Y:S02]  /*8cb0*/  STS.128 [R6+0x1800], R100 ;  /* 0x0018006406007388 */ /* 0x0009e40000000c00 */
[----:B------:R-:W-:Y:S02]  /*8cc0*/  IMAD R0, R9, R10, RZ ;  /* 0x0000000a09007224 */ /* 0x000fe400078e02ff */
        /* <DEDUP_REMOVED lines=17> */
[----:B-1----:R-:W1:Y:S01]  /*8de0*/  FENCE.VIEW.ASYNC.S ;  /* 0x00000000000073c6 */ /* 0x002e620000000000 */
[----:B--2---:R-:W-:-:S04]  /*8df0*/  @P0 IMAD R2, R235, 0x50, R2 ;  /* 0x00000050eb020824 */ /* 0x004fc800078e0202 */
[----:B------:R-:W-:-:S05]  /*8e00*/  @P0 IMAD.HI R2, R2, 0x66666667, RZ ;  /* 0x6666666702020827 */ /* 0x000fca00078e02ff */
[----:B------:R-:W-:-:S04]  /*8e10*/  @P0 SHF.R.U32.HI R3, RZ, 0x1f, R2 ;  /* 0x0000001fff030819 */ /* 0x000fc80000011602 */
[----:B------:R-:W-:-:S05]  /*8e20*/  @P0 LEA.HI.SX32 R3, R2, R3, 0x1b ;  /* 0x0000000302030211 */ /* 0x000fca00078fdaff */
[----:B------:R-:W-:-:S05]  /*8e30*/  @P0 IMAD R2, R3, 0x5000, RZ ;  /* 0x0000500003020824 */ /* 0x000fca00078e02ff */
[----:B------:R-:W-:Y:S02]  /*8e40*/  @P0 SHF.R.S32.HI R3, RZ, 0x1f, R2 ;  /* 0x0000001fff030819 */ /* 0x000fe40000011402 */
[----:B------:R-:W-:Y:S01]  /*8e50*/  @!P0 CS2R R2, SRZ ;  /* 0x0000000000028805 */ /* 0x000fe2000001ff00 */
[----:B-1----:R-:W-:Y:S05]  /*8e60*/  BAR.SYNC.DEFER_BLOCKING 0x1, 0x100 ;  /* 0x0044000000007b1d */ /* 0x002fea0000010000 */
[----:B------:R-:W-:Y:S01]  /*8e70*/  IADD3 R4, P1, R5, R2, RZ ;  /* 0x0000000205047210 */ /* 0x000fe20007f3e0ff */
[----:B------:R-:W-:Y:S02]  /*8e80*/  IMAD R2, R9, R14, RZ ;  /* 0x0000000e09027224 */ /* 0x000fe400078e02ff */
[----:B------:R-:W-:Y:S01]  /*8e90*/  IMAD R9, R7, R11, R0 ;  /* 0x0000000b07097224 */ /* 0x000fe200078e0200 */
[----:B------:R-:W-:Y:S01]  /*8ea0*/  LEA.HI.X.SX32 R5, R5, R3, 0x1, P1 ;  /* 0x0000000305057211 */ /* 0x000fe200008f0eff */
[----:B------:R-:W-:-:S02]  /*8eb0*/  IMAD R11, R7, R15, R2 ;  /* 0x0000000f070b7224 */ /* 0x000fc400078e0202 */
[----:B------:R-:W-:-:S04]  /*8ec0*/  IMAD.WIDE.U32 R2, R7, R10, R4 ;  /* 0x0000000a07027225 */ /* 0x000fc800078e0004 */
[----:B------:R-:W-:Y:S01]  /*8ed0*/  IMAD.WIDE.U32 R4, R7, R14, R4 ;  /* 0x0000000e07047225 */ /* 0x000fe200078e0004 */
[----:B------:R-:W-:Y:S02]  /*8ee0*/  SHF.R.S32.HI R7, RZ, 0x1f, R235 ;  /* 0x0000001fff077819 */ /* 0x000fe400000114eb */
[----:B------:R-:W-:Y:S01]  /*8ef0*/  SEL R235, R235, RZ, !P0 ;  /* 0x000000ffebeb7207 */ /* 0x000fe20004000000 */
[----:B------:R-:W-:Y:S01]  /*8f00*/  IMAD.IADD R3, R3, 0x1, R9 ;  /* 0x0000000103037824 */ /* 0x000fe200078e0209 */
[----:B------:R-:W-:Y:S01]  /*8f10*/  SEL R7, R7, RZ, !P0 ;  /* 0x000000ff07077207 */ /* 0x000fe20004000000 */
[----:B------:R-:W-:Y:S01]  /*8f20*/  IMAD.IADD R5, R5, 0x1, R11 ;  /* 0x0000000105057824 */ /* 0x000fe200078e020b */
[----:B------:R-:W-:Y:S01]  /*8f30*/  ISETP.NE.AND P0, PT, R23, RZ, PT ;  /* 0x000000ff1700720c */ /* 0x000fe20003f05270 */
[----:B------:R-:W-:-:S04]  /*8f40*/  IMAD.WIDE.U32 R2, R235, R12, R2 ;  /* 0x0000000ceb027225 */ /* 0x000fc800078e0002 */
[C---:B------:R-:W-:Y:S01]  /*8f50*/  IMAD R0, R7.reuse, R12, RZ ;  /* 0x0000000c07007224 */ /* 0x040fe200078e02ff */
[----:B------:R-:W-:Y:S01]  /*8f60*/  LEA R18, P1, R2, R18, 0x2 ;  /* 0x0000001202127211 */ /* 0x000fe200078210ff */
[-C--:B------:R-:W-:Y:S02]  /*8f70*/  IMAD R8, R7, R16.reuse, RZ ;  /* 0x0000001007087224 */ /* 0x080fe400078e02ff */
[----:B------:R-:W-:-:S04]  /*8f80*/  IMAD.WIDE.U32 R4, R235, R16, R4 ;  /* 0x00000010eb047225 */ /* 0x000fc800078e0004 */
[C---:B------:R-:W-:Y:S01]  /*8f90*/  IMAD R7, R235.reuse, R13, R0 ;  /* 0x0000000deb077224 */ /* 0x040fe200078e0200 */
[----:B---3--:R-:W-:Y:S01]  /*8fa0*/  LEA R20, P2, R4, R20, 0x2 ;  /* 0x0000001404147211 */ /* 0x008fe200078410ff */
[----:B------:R-:W-:Y:S02]  /*8fb0*/  IMAD R235, R235, R17, R8 ;  /* 0x00000011ebeb7224 */ /* 0x000fe400078e0208 */
[----:B------:R-:W-:Y:S02]  /*8fc0*/  IMAD.IADD R3, R3, 0x1, R7 ;  /* 0x0000000103037824 */ /* 0x000fe400078e0207 */
[----:B------:R-:W-:-:S03]  /*8fd0*/  IMAD.IADD R0, R5, 0x1, R235 ;  /* 0x0000000105007824 */ /* 0x000fc600078e02eb */
[----:B------:R-:W-:Y:S02]  /*8fe0*/  LEA.HI.X R3, R2, R19, R3, 0x2, P1 ;  /* 0x0000001302037211 */ /* 0x000fe400008f1403 */
[----:B------:R-:W-:Y:S01]  /*8ff0*/  LEA.HI.X R0, R4, R21, R0, 0x2, P2 ;  /* 0x0000001504007211 */ /* 0x000fe200010f1400 */
[----:B----4-:R-:W-:Y:S06]  /*9000*/  @P0 BRA `(.L_x_271) ;  /* 0x0000000000340947 */ /* 0x010fec0003800000 */
[----:B------:R-:W-:Y:S01]  /*9010*/  R2UR UR6, R20 ;  /* 0x00000000140672ca */ /* 0x000fe200000e0000 */
[----:B------:R-:W-:Y:S01]  /*9020*/  UMOV UR5, 0x1400 ;  /* 0x0000140000057882 */ /* 0x000fe20000000000 */
[----:B------:R-:W-:Y:S01]  /*9030*/  R2UR UR7, R0 ;  /* 0x00000000000772ca */ /* 0x000fe200000e0000 */
[----:B------:R-:W-:Y:S01]  /*9040*/  UMOV UR8, 0x0 ;  /* 0x0000000000087882 */ /* 0x000fe20000000000 */
[----:B------:R-:W-:Y:S01]  /*9050*/  PLOP3.LUT P0, PT, PT, PT, PT, 0x80, 0x0 ;  /* 0x000000000000781c */ /* 0x000fe20003f0f070 */
[----:B------:R-:W-:-:S12]  /*9060*/  UMOV UR9, 0x14f00000 ;  /* 0x14f0000000097882 */ /* 0x000fd80000000000 */
.L_x_272:
[----:B------:R-:W-:Y:S01]  /*9070*/  @P0 ELECT P1, URZ, PT ;  /* 0x00000000003f082f */ /* 0x000fe20003820000 */
[----:B------:R1:W-:-:S12]  /*9080*/  UBLKRED.G.S.ADD.F32.RN [UR6], [UR4], UR5, desc[UR8] ;  /* 0x00000806040073bb */ /* 0x0003d800080a1405 */
[----:B------:R-:W-:Y:S02]  /*9090*/  @P1 PLOP3.LUT P0, PT, P1, PT, PT, 0x8, 0x0 ;  /* 0x000000000000181c */ /* 0x000fe40000f0e170 */
[----:B------:R-:W-:-:S11]  /*90a0*/  PLOP3.LUT P1, PT, PT, PT, PT, 0x8, 0x0 ;  /* 0x000000000000781c */ /* 0x000fd60003f2e170 */
[----:B-1----:R-:W-:Y:S05]  /*90b0*/  @P0 BRA.U.ANY `(.L_x_272) ;  /* 0xfffffffd00ec0947 */ /* 0x002fea000393ffff */
[----:B------:R0:W-:Y:S01]  /*90c0*/  UTMACMDFLUSH ;  /* 0x00000000000079b7 */ /* 0x0001e20000000000 */
[----:B------:R-:W-:-:S04]  /*90d0*/  DEPBAR.LE SB0, 0x0 ;  /* 0x000080000000791a */ /* 0x000fc80000000000 */
.L_x_271:
[----:B------:R-:W-:Y:S05]  /*90e0*/  BSYNC B1 ;  /* 0x0000000000017941 */ /* 0x000fea0003800000 */
.L_x_270:
[----:B------:R-:W-:Y:S01]  /*90f0*/  BAR.SYNC.DEFER_BLOCKING 0x1, 0x100 ;  /* 0x0044000000007b1d */ /* 0x000fe20000010000 */
[----:B------:R-:W-:-:S05]  /*9100*/  ISETP.NE.AND P0, PT, R22, 0x80, PT ;  /* 0x000000801600780c */ /* 0x000fca0003f05270 */
        /* <DEDUP_REMOVED lines=21> */
[----:B-1----:R-:W1:Y:S02]  /*9260*/  FENCE.VIEW.ASYNC.S ;  /* 0x00000000000073c6 */ /* 0x002e640000000000 */
[----:B-1----:R-:W-:Y:S06]  /*9270*/  BAR.SYNC.DEFER_BLOCKING 0x1, 0x100 ;  /* 0x0044000000007b1d */ /* 0x002fec0000010000 */
[----:B------:R-:W-:Y:S05]  /*9280*/  @P0 BRA `(.L_x_252) ;  /* 0x0000002000200947 */ /* 0x000fea0003800000 */
[----:B------:R-:W-:Y:S01]  /*9290*/  R2UR UR6, R18 ;  /* 0x00000000120672ca */ /* 0x000fe200000e0000 */
[----:B------:R-:W-:Y:S01]  /*92a0*/  UMOV UR5, 0x1400 ;  /* 0x0000140000057882 */ /* 0x000fe20000000000 */
[----:B------:R-:W-:Y:S01]  /*92b0*/  R2UR UR7, R3 ;  /* 0x00000000030772ca */ /* 0x000fe200000e0000 */
[----:B------:R-:W-:Y:S01]  /*92c0*/  UMOV UR8, 0x0 ;  /* 0x0000000000087882 */ /* 0x000fe20000000000 */
[----:B------:R-:W-:Y:S01]  /*92d0*/  PLOP3.LUT P0, PT, PT, PT, PT, 0x80, 0x0 ;  /* 0x000000000000781c */ /* 0x000fe20003f0f070 */
[----:B------:R-:W-:-:S12]  /*92e0*/  UMOV UR9, 0x14f00000 ;  /* 0x14f0000000097882 */ /* 0x000fd80000000000 */
.L_x_273:
[----:B------:R-:W-:Y:S01]  /*92f0*/  @P0 ELECT P1, URZ, PT ;  /* 0x00000000003f082f */ /* 0x000fe20003820000 */
[----:B------:R1:W-:-:S12]  /*9300*/  UBLKRED.G.S.ADD.F32.RN [UR6], [UR4], UR5, desc[UR8] ;  /* 0x00000806040073bb */ /* 0x0003d800080a1405 */
[----:B------:R-:W-:Y:S02]  /*9310*/  @P1 PLOP3.LUT P0, PT, P1, PT, PT, 0x8, 0x0 ;  /* 0x000000000000181c */ /* 0x000fe40000f0e170 */
[----:B------:R-:W-:-:S11]  /*9320*/  PLOP3.LUT P1, PT, PT, PT, PT, 0x8, 0x0 ;  /* 0x000000000000781c */ /* 0x000fd60003f2e170 */
[----:B-1----:R-:W-:Y:S05]  /*9330*/  @P0 BRA.U.ANY `(.L_x_273) ;  /* 0xfffffffd00ec0947 */ /* 0x002fea000393ffff */
[----:B------:R0:W-:Y:S01]  /*9340*/  UTMACMDFLUSH ;  /* 0x00000000000079b7 */ /* 0x0001e20000000000 */
[----:B------:R-:W-:-:S04]  /*9350*/  DEPBAR.LE SB0, 0x0 ;  /* 0x000080000000791a */ /* 0x000fc80000000000 */
[----:B------:R-:W-:Y:S05]  /*9360*/  BRA `(.L_x_252) ;  /* 0x0000001c00e87947 */ /* 0x000fea0003800000 */
.L_x_247:
[----:B------:R-:W-:-:S08]  /*9370*/  NOP ;  /* 0x0000000000007918 */ /* 0x000fd00000000000 */
[----:B------:R-:W1:-:S00]  /*9380*/  USETMAXREG.DEALLOC.CTAPOOL 0x18 ;  /* 0x00000018000079c8 */ /* 0x000e4000080e0500 */
[----:B-1----:R-:W-:-:S06]  /*9390*/  LOP3.LUT R0, R0, 0x3, RZ, 0xc0, !PT ;  /* 0x0000000300007812 */ /* 0x002fcc00078ec0ff */
[----:B------:R-:W1:Y:S02]  /*93a0*/  SHFL.IDX PT, R0, R0, RZ, 0x1f ;  /* 0x00001fff00007589 */ /* 0x000e6400000e0000 */
[----:B-1----:R-:W-:-:S13]  /*93b0*/  ISETP.NE.AND P0, PT, R0, RZ, PT ;  /* 0x000000ff0000720c */ /* 0x002fda0003f05270 */
[----:B------:R-:W-:Y:S05]  /*93c0*/  @P0 BRA `(.L_x_252) ;  /* 0x0000001c00d00947 */ /* 0x000fea0003800000 */
[----:B------:R-:W-:Y:S01]  /*93d0*/  ULDC.64 UR4, c[0x0][0x8e0] ;  /* 0x0002380000047ab9 */ /* 0x000fe20000000a00 */
[----:B------:R-:W1:Y:S01]  /*93e0*/  S2R R9, SR_CTAID.Z ;  /* 0x0000000000097919 */ /* 0x000e620000002700 */
[----:B------:R-:W-:Y:S01]  /*93f0*/  ISETP.NE.U32.AND P0, PT, RZ, UR4, PT ;  /* 0x00000004ff007c0c */ /* 0x000fe2000bf05070 */
[----:B------:R-:W2:Y:S03]  /*9400*/  S2UR UR20, SR_CTAID.Y ;  /* 0x00000000001479c3 */ /* 0x000ea60000002600 */
[----:B------:R-:W-:-:S13]  /*9410*/  ISETP.NE.AND.EX P0, PT, RZ, UR5, PT, P0 ;  /* 0x00000005ff007c0c */ /* 0x000fda000bf05300 */
[----:B------:R-:W-:Y:S05]  /*9420*/  @!P0 BRA `(.L_x_274) ;  /* 0x0000000000148947 */ /* 0x000fea0003800000 */
[----:B------:R-:W1:Y:S01]  /*9430*/  LDC.64 R2, c[0x0][0x8e0] ;  /* 0x00023800ff027b82 */ /* 0x000e620000000a00 */
[----:B------:R-:W-:Y:S01]  /*9440*/  ULDC.64 UR4, c[0x0][0x208] ;  /* 0x0000820000047ab9 */ /* 0x000fe20000000a00 */
[----:B-1----:R-:W-:-:S05]  /*9450*/  IMAD.WIDE R2, R9, 0x4, R2 ;  /* 0x0000000409027825 */ /* 0x002fca00078e0202 */
[----:B------:R1:W5:Y:S01]  /*9460*/  LDG.E R0, desc[UR4][R2.64] ;  /* 0x0000000402007981 */ /* 0x000362000c1e1900 */
[----:B------:R-:W-:Y:S05]  /*9470*/  BRA `(.L_x_275) ;  /* 0x0000000000307947 */ /* 0x000fea0003800000 */
.L_x_274:
[----:B------:R-:W-:Y:S02]  /*9480*/  ULDC.64 UR4, c[0x0][0x8d8] ;  /* 0x0002360000047ab9 */ /* 0x000fe40000000a00 */
[----:B------:R-:W-:-:S04]  /*9490*/  ISETP.NE.U32.AND P0, PT, RZ, UR4, PT ;  /* 0x00000004ff007c0c */ /* 0x000fc8000bf05070 */
[----:B------:R-:W-:-:S13]  /*94a0*/  ISETP.NE.AND.EX P0, PT, RZ, UR5, PT, P0 ;  /* 0x00000005ff007c0c */ /* 0x000fda000bf05300 */
[----:B------:R-:W-:Y:S05]  /*94b0*/  @!P0 BRA `(.L_x_276) ;  /* 0x00000000001c8947 */ /* 0x000fea0003800000 */
[----:B------:R-:W1:Y:S01]  /*94c0*/  LDC.64 R2, c[0x0][0x8d8] ;  /* 0x00023600ff027b82 */ /* 0x000e620000000a00 */
[----:B------:R-:W-:Y:S01]  /*94d0*/  ULDC.64 UR4, c[0x0][0x208] ;  /* 0x0000820000047ab9 */ /* 0x000fe20000000a00 */
[----:B-1----:R-:W-:-:S05]  /*94e0*/  IMAD.WIDE R2, R9, 0x4, R2 ;  /* 0x0000000409027825 */ /* 0x002fca00078e0202 */
[----:B------:R-:W3:Y:S04]  /*94f0*/  LDG.E R0, desc[UR4][R2.64] ;  /* 0x0000000402007981 */ /* 0x000ee8000c1e1900 */
[----:B------:R-:W3:Y:S02]  /*9500*/  LDG.E R5, desc[UR4][R2.64+0x4] ;  /* 0x0000040402057981 */ /* 0x000ee4000c1e1900 */
[----:B---3--:R-:W-:Y:S01]  /*9510*/  IMAD.IADD R0, R5, 0x1, -R0 ;  /* 0x0000000105007824 */ /* 0x008fe200078e0a00 */
[----:B------:R-:W-:Y:S06]  /*9520*/  BRA `(.L_x_275) ;  /* 0x0000000000047947 */ /* 0x000fec0003800000 */
.L_x_276:
[----:B------:R-:W3:Y:S02]  /*9530*/  LDC R0, c[0x0][0x8c4] ;  /* 0x00023100ff007b82 */ /* 0x000ee40000000800 */
.L_x_275:
[----:B------:R-:W4:Y:S01]  /*9540*/  S2R R15, SR_CTAID.X ;  /* 0x00000000000f7919 */ /* 0x000f220000002500 */
[----:B------:R-:W-:Y:S02]  /*9550*/  IMAD.MOV.U32 R5, RZ, RZ, RZ ;  /* 0x000000ffff057224 */ /* 0x000fe400078e00ff */
[----:B------:R-:W-:Y:S02]  /*9560*/  IMAD.MOV.U32 R4, RZ, RZ, 0x1 ;  /* 0x00000001ff047424 */ /* 0x000fe400078e00ff */
[----:B----4-:R-:W-:-:S05]  /*9570*/  IMAD R15, R15, 0x50, RZ ;  /* 0x000000500f0f7824 */ /* 0x010fca00078e02ff */
[----:B---3-5:R-:W-:Y:S01]  /*9580*/  ISETP.GE.AND P0, PT, R15, R0, PT ;  /* 0x000000000f00720c */ /* 0x028fe20003f06270 */
[----:B------:R-:W-:-:S03]  /*9590*/  IMAD.MOV.U32 R0, RZ, RZ, 0x1 ;  /* 0x00000001ff007424 */ /* 0x000fc600078e00ff */
[----:B-1----:R-:W-:-:S04]  /*95a0*/  SEL R9, R9, 0xffffffff, !P0 ;  /* 0xffffffff09097807 */ /* 0x002fc80004000000 */
[----:B------:R-:W-:-:S13]  /*95b0*/  ISETP.GE.AND P0, PT, R9, RZ, PT ;  /* 0x000000ff0900720c */ /* 0x000fda0003f06270 */
[----:B------:R-:W-:Y:S05]  /*95c0*/  @!P0 BRA `(.L_x_277) ;  /* 0x0000001800d48947 */ /* 0x000fea0003800000 */
[----:B------:R-:W1:Y:S01]  /*95d0*/  LDC.64 R10, c[0x0][0x770] ;  /* 0x0001dc00ff0a7b82 */ /* 0x000e620000000a00 */
[----:B------:R-:W-:-:S07]  /*95e0*/  ULDC.64 UR6, c[0x0][0x208] ;  /* 0x0000820000067ab9 */ /* 0x000fce0000000a00 */
[----:B------:R-:W3:Y:S08]  /*95f0*/  LDC.64 R4, c[0x0][0x770] ;  /* 0x0001dc00ff047b82 */ /* 0x000ef00000000a00 */
[----:B------:R-:W4:Y:S01]  /*9600*/  LDC.64 R6, c[0x0][0x778] ;  /* 0x0001de00ff067b82 */ /* 0x000f220000000a00 */
[----:B-1----:R-:W-:-:S07]  /*9610*/  ISETP.NE.U32.AND P1, PT, R10, RZ, PT ;  /* 0x000000ff0a00720c */ /* 0x002fce0003f25070 */
[----:B------:R-:W1:Y:S01]  /*9620*/  LDC.64 R2, c[0x0][0x780] ;  /* 0x0001e000ff027b82 */ /* 0x000e620000000a00 */
[----:B------:R-:W-:Y:S01]  /*9630*/  ISETP.NE.AND.EX P1, PT, R11, RZ, PT, P1 ;  /* 0x000000ff0b00720c */ /* 0x000fe20003f25310 */
[----:B---3--:R-:W-:Y:S01]  /*9640*/  IMAD.WIDE R4, R9, 0x4, R4 ;  /* 0x0000000409047825 */ /* 0x008fe200078e0204 */
[----:B----4-:R-:W-:-:S11]  /*9650*/  ISETP.NE.U32.AND P0, PT, R6, RZ, PT ;  /* 0x000000ff0600720c */ /* 0x010fd60003f05070 */
[----:B------:R-:W3:Y:S01]  /*9660*/  @P1 LDG.E R13, desc[UR6][R4.64] ;  /* 0x00000006040d1981 */ /* 0x000ee2000c1e1900 */
[----:B------:R-:W-:-:S03]  /*9670*/  ISETP.NE.AND.EX P0, PT, R7, RZ, PT, P0 ;  /* 0x000000ff0700720c */ /* 0x000fc60003f05300 */
[----:B------:R-:W4:Y:S01]  /*9680*/  @P1 LDG.E R14, desc[UR6][R4.64] ;  /* 0x00000006040e1981 */ /* 0x000f22000c1e1900 */
[----:B-1----:R-:W-:-:S04]  /*9690*/  ISETP.NE.U32.AND P2, PT, R2, RZ, PT ;  /* 0x000000ff0200720c */ /* 0x002fc80003f45070 */
[----:B------:R-:W-:-:S05]  /*96a0*/  ISETP.NE.AND.EX P2, PT, R3, RZ, PT, P2 ;  /* 0x000000ff0300720c */ /* 0x000fca0003f45320 */
[----:B------:R-:W1:Y:S08]  /*96b0*/  @P0 LDC.64 R2, c[0x0][0x778] ;  /* 0x0001de00ff020b82 */ /* 0x000e700000000a00 */
[----:B------:R-:W2:Y:S01]  /*96c0*/  @P2 LDC.64 R6, c[0x0][0x780] ;  /* 0x0001e000ff062b82 */ /* 0x000ea20000000a00 */
[----:B------:R-:W-:Y:S01]  /*96d0*/  IMAD.MOV.U32 R12, RZ, RZ, RZ ;  /* 0x000000ffff0c7224 */ /* 0x000fe200078e00ff */
[----:B------:R-:W-:Y:S01]  /*96e0*/  ULDC UR4, c[0x0][0x280] ;  /* 0x0000a00000047ab9 */ /* 0x000fe20000000800 */
[----:B-1----:R-:W-:-:S05]  /*96f0*/  @P0 IMAD.WIDE R2, R9, 0x4, R2 ;  /* 0x0000000409020825 */ /* 0x002fca00078e0202 */
[----:B------:R2:W5:Y:S01]  /*9700*/  @P0 LDG.E R12, desc[UR6][R2.64] ;  /* 0x00000006020c0981 */ /* 0x000562000c1e1900 */
[----:B------:R-:W-:Y:S02]  /*9710*/  IMAD.U32 R8, RZ, RZ, UR4 ;  /* 0x00000004ff087e24 */ /* 0x000fe4000f8e00ff */
[----:B--2---:R-:W-:Y:S01]  /*9720*/  @P2 IMAD.WIDE R2, R9, 0x4, R6 ;  /* 0x0000000409022825 */ /* 0x004fe200078e0206 */
[----:B------:R-:W-:-:S04]  /*9730*/  VOTEU.ANY UP0, P1 ;  /* 0x00000000003f7886 */ /* 0x000fc80000800100 */
[----:B------:R1:W5:Y:S02]  /*9740*/  @P2 LDG.E R8, desc[UR6][R2.64] ;  /* 0x0000000602082981 */ /* 0x000364000c1e1900 */
[----:B-1----:R-:W-:Y:S01]  /*9750*/  CS2R R2, SRZ ;  /* 0x0000000000027805 */ /* 0x002fe2000001ff00 */
[----:B---3--:R-:W-:-:S05]  /*9760*/  @P1 IMAD R13, R9, 0x40, R13 ;  /* 0x00000040090d1824 */ /* 0x008fca00078e020d */
[----:B------:R-:W-:-:S04]  /*9770*/  @P1 SHF.R.S32.HI R6, RZ, 0x1f, R13 ;  /* 0x0000001fff061819 */ /* 0x000fc8000001140d */
[----:B------:R-:W-:-:S04]  /*9780*/  @P1 LEA.HI R6, R6, R13, RZ, 0x6 ;  /* 0x0000000d06061211 */ /* 0x000fc800078f30ff */
[----:B------:R-:W-:Y:S02]  /*9790*/  @P1 LOP3.LUT R6, R6, 0xffffffc0, RZ, 0xc0, !PT ;  /* 0xffffffc006061812 */ /* 0x000fe400078ec0ff */
[----:B----4-:R-:W-:Y:S02]  /*97a0*/  @P1 R2UR UR4, R14 ;  /* 0x000000000e0412ca */ /* 0x010fe400000e0000 */
        /* <DEDUP_REMOVED lines=9> */
.L_x_278:
        /* <DEDUP_REMOVED lines=8> */
[----:B------:R-:W1:Y:S01]  /*98c0*/  LDC.64 R12, c[0x0][0x720] ;  /* 0x0001c800ff0c7b82 */ /* 0x000e620000000a00 */
[----:B------:R-:W-:Y:S01]  /*98d0*/  ISETP.NE.U32.AND P1, PT, R10, RZ, PT ;  /* 0x000000ff0a00720c */ /* 0x000fe20003f25070 */
[----:B------:R-:W-:Y:S01]  /*98e0*/  UISETP.NE.AND UP0, UPT, UR5, 0x1, UPT ;  /* 0x000000010500788c */ /* 0x000fe2000bf05270 */
[----:B------:R-:W-:Y:S01]  /*98f0*/  R2UR UR11, R15 ;  /* 0x000000000f0b72ca */ /* 0x000fe200000e0000 */
[----:B------:R-:W-:Y:S01]  /*9900*/  VOTEU.ANY UP1, P0 ;  /* 0x00000000003f7886 */ /* 0x000fe20000020100 */
[----:B------:R-:W-:Y:S02]  /*9910*/  R2UR UR21, R9 ;  /* 0x00000000091572ca */ /* 0x000fe400000e0000 */
[----:B------:R-:W-:Y:S02]  /*9920*/  ELECT P0, URZ, PT ;  /* 0x00000000003f782f */ /* 0x000fe40003800000 */
[----:B------:R-:W-:Y:S01]  /*9930*/  ISETP.NE.AND.EX P1, PT, R11, RZ, PT, P1 ;  /* 0x000000ff0b00720c */ /* 0x000fe20003f25310 */
[----:B------:R-:W-:Y:S01]  /*9940*/  UMOV UR12, UR20 ;  /* 0x00000014000c7c82 */ /* 0x000fe20008000000 */
[----:B------:R-:W-:Y:S01]  /*9950*/  SHF.R.S32.HI R15, RZ, 0x1f, R9 ;  /* 0x0000001fff0f7819 */ /* 0x000fe20000011409 */
[----:B------:R-:W-:-:S02]  /*9960*/  IMAD.MOV.U32 R5, RZ, RZ, RZ ;  /* 0x000000ffff057224 */ /* 0x000fc400078e00ff */
[----:B------:R-:W-:Y:S01]  /*9970*/  IMAD.MOV.U32 R4, RZ, RZ, 0x1 ;  /* 0x00000001ff047424 */ /* 0x000fe200078e00ff */
[----:B------:R-:W-:Y:S01]  /*9980*/  SEL R15, R15, RZ, !P1 ;  /* 0x000000ff0f0f7207 */ /* 0x000fe20004800000 */
[----:B------:R-:W-:Y:S01]  /*9990*/  @UP0 ULDC UR6, c[0x0][0x2f0] ;  /* 0x0000bc0000060ab9 */ /* 0x000fe20000000800 */
[----:B------:R-:W-:Y:S02]  /*99a0*/  UIADD3 UR11, UR11, UR4, URZ ;  /* 0x000000040b0b7290 */ /* 0x000fe4000fffe03f */
[----:B------:R-:W-:Y:S01]  /*99b0*/  USEL UR13, UR21, URZ, !UP1 ;  /* 0x0000003f150d7287 */ /* 0x000fe2000c800000 */
[----:B------:R-:W-:Y:S02]  /*99c0*/  @UP0 ULDC UR4, c[0x0][0x2ec] ;  /* 0x0000bb0000040ab9 */ /* 0x000fe40000000800 */
[----:B------:R-:W-:Y:S01]  /*99d0*/  VOTEU.ANY UP1, P1 ;  /* 0x00000000003f7886 */ /* 0x000fe20000820100 */
[----:B------:R-:W-:Y:S02]  /*99e0*/  UIMAD.WIDE.U32 UR4, UR20, UR4, URZ ;  /* 0x00000004140472a5 */ /* 0x000fe4000f8e003f */
[----:B------:R-:W-:Y:S01]  /*99f0*/  USEL UR21, UR21, URZ, !UP1 ;  /* 0x0000003f15157287 */ /* 0x000fe2000c800000 */
[----:B-1----:R-:W-:Y:S01]  /*9a00*/  IMAD R14, R15, R12, RZ ;  /* 0x0000000c0f0e7224 */ /* 0x002fe200078e02ff */
[----:B------:R-:W-:-:S04]  /*9a10*/  @UP0 USHF.R.U32.HI UR12, URZ, UR6, UR5 ;  /* 0x000000063f0c0299 */ /* 0x000fc80008011605 */
[----:B------:R-:W-:Y:S01]  /*9a20*/  IMAD R14, R13, UR21, R14 ;  /* 0x000000150d0e7c24 */ /* 0x000fe2000f8e020e */
[----:B------:R-:W-:Y:S07]  /*9a30*/  @!P0 BRA `(.L_x_277) ;  /* 0x0000001400b88947 */ /* 0x000fee0003800000 */
[----:B------:R-:W1:Y:S01]  /*9a40*/  S2R R5, SR_CgaCtaId ;  /* 0x0000000000057919 */ /* 0x000e620000008800 */
[----:B------:R-:W-:Y:S01]  /*9a50*/  MOV R0, 0x400 ;  /* 0x0000040000007802 */ /* 0x000fe20000000f00 */
[----:B------:R-:W2:Y:S03]  /*9a60*/  S2R R4, SR_CTAID.Y ;  /* 0x0000000000047919 */ /* 0x000ea60000002600 */
[----:B-1----:R-:W-:Y:S01]  /*9a70*/  LEA R0, R5, R0, 0x18 ;  /* 0x0000000005007211 */ /* 0x002fe200078ec0ff */
[----:B------:R-:W-:-:S05]  /*9a80*/  IMAD.MOV.U32 R5, RZ, RZ, 0x1 ;  /* 0x00000001ff057424 */ /* 0x000fca00078e00ff */
[----:B------:R-:W-:-:S04]  /*9a90*/  SHF.L.U32 R5, R5, 0x1f, RZ ;  /* 0x0000001f05057819 */ /* 0x000fc800000006ff */
[----:B------:R-:W1:Y:S02]  /*9aa0*/  SYNCS.PHASECHK.TRANS64.TRYWAIT P0, [R0+URZ+0x31820], R5 ;  /* 0x03182005000075a7 */ /* 0x000e64000800017f */
[----:B-12---:R-:W-:Y:S05]  /*9ab0*/  @!P0 BRA `(.L_x_279) ;  /* 0x0000001800588947 */ /* 0x006fea0003800000 */
.L_x_294:
[----:B------:R-:W2:Y:S01]  /*9ac0*/  S2R R6, SR_TID.X ;  /* 0x0000000000067919 */ /* 0x000ea20000002100 */
[----:B------:R-:W-:Y:S01]  /*9ad0*/  IMAD.WIDE.U32 R18, R12, UR21, RZ ;  /* 0x000000150c127c25 */ /* 0x000fe2000f8e00ff */
[----:B------:R-:W-:-:S03]  /*9ae0*/  SHF.R.S32.HI R4, RZ, 0x1f, R4 ;  /* 0x0000001fff047819 */ /* 0x000fc60000011404 */
[----:B------:R-:W-:Y:S01]  /*9af0*/  IMAD.IADD R7, R19, 0x1, R14 ;  /* 0x0000000113077824 */ /* 0x000fe200078e020e */
[----:B--2---:R-:W-:-:S04]  /*9b00*/  LOP3.LUT R6, R6, 0x7f, RZ, 0xc0, !PT ;  /* 0x0000007f06067812 */ /* 0x004fc800078ec0ff */
[----:B------:R-:W-:Y:S01]  /*9b10*/  ISETP.NE.AND P0, PT, R6, RZ, PT ;  /* 0x000000ff0600720c */ /* 0x000fe20003f05270 */
[----:B------:R-:W-:-:S12]  /*9b20*/  IMAD.MOV.U32 R6, RZ, RZ, 0x1 ;  /* 0x00000001ff067424 */ /* 0x000fd800078e00ff */
[----:B------:R-:W-:Y:S05]  /*9b30*/  @P0 BRA `(.L_x_280) ;  /* 0x0000000000180947 */ /* 0x000fea0003800000 */
[----:B------:R-:W2:Y:S01]  /*9b40*/  S2R R9, SR_TID.X ;  /* 0x0000000000097919 */ /* 0x000ea20000002100 */
[----:B-1----:R-:W-:-:S04]  /*9b50*/  IMAD.MOV.U32 R5, RZ, RZ, 0x8100 ;  /* 0x00008100ff057424 */ /* 0x002fc800078e00ff */
[----:B------:R3:W-:Y:S01]  /*9b60*/  SYNCS.ARRIVE.TRANS64 RZ, [R0+URZ+0x31810], R5 ;  /* 0x0318100500ff79a7 */ /* 0x0007e2000800003f */
[----:B--2---:R-:W-:-:S13]  /*9b70*/  LOP3.LUT P1, RZ, R9, 0x1f, RZ, 0xc0, !PT ;  /* 0x0000001f09ff7812 */ /* 0x004fda000782c0ff */
[----:B---3--:R-:W-:Y:S05]  /*9b80*/  @!P1 BRA `(.L_x_280) ;  /* 0x0000000000049947 */ /* 0x008fea0003800000 */
[----:B------:R-:W-:Y:S01]  /*9b90*/  BPT.TRAP 0x1 ;  /* 0x000000040000795c */ /* 0x000fe20000300000 */
.L_x_280:
[----:B------:R-:W2:Y:S01]  /*9ba0*/  LDC.64 R16, c[0x0][0x198] ;  /* 0x00006600ff107b82 */ /* 0x000ea20000000a00 */
[----:B------:R-:W-:Y:S01]  /*9bb0*/  R2UR UR8, R0 ;  /* 0x00000000000872ca */ /* 0x000fe200000e0000 */
[----:B------:R-:W-:Y:S01]  /*9bc0*/  UMOV UR6, 0x0 ;  /* 0x0000000000067882 */ /* 0x000fe20000000000 */
[----:B------:R-:W-:Y:S01]  /*9bd0*/  UMOV UR7, 0x14f00000 ;  /* 0x14f0000000077882 */ /* 0x000fe20000000000 */
[----:B------:R-:W-:Y:S01]  /*9be0*/  UMOV UR50, URZ ;  /* 0x0000003f00327c82 */ /* 0x000fe20008000000 */
[----:B------:R-:W-:Y:S01]  /*9bf0*/  UMOV UR52, UR20 ;  /* 0x0000001400347c82 */ /* 0x000fe20008000000 */
[----:B------:R-:W-:Y:S01]  /*9c00*/  UMOV UR53, UR21 ;  /* 0x0000001500357c82 */ /* 0x000fe20008000000 */
[----:B------:R-:W-:Y:S01]  /*9c10*/  UMOV UR34, 0x40 ;  /* 0x0000004000227882 */ /* 0x000fe20000000000 */
[----:B------:R-:W3:Y:S01]  /*9c20*/  LDC.64 R10, c[0x0][0x718] ;  /* 0x0001c600ff0a7b82 */ /* 0x000ee20000000a00 */
        /* <DEDUP_REMOVED lines=10> */
[----:B--2---:R-:W-:Y:S01]  /*9cd0*/  IMAD.MOV.U32 R9, RZ, RZ, R16 ;  /* 0x000000ffff097224 */ /* 0x004fe200078e0010 */
[----:B------:R-:W-:Y:S01]  /*9ce0*/  UIADD3 UR30, UR8, 0x2c100, URZ ;  /* 0x0002c100081e7890 */ /* 0x000fe2000fffe03f */
[----:B------:R-:W-:Y:S01]  /*9cf0*/  UMOV UR33, UR49 ;  /* 0x0000003100217c82 */ /* 0x000fe20008000000 */
[----:B------:R-:W-:Y:S01]  /*9d00*/  UMOV UR28, UR20 ;  /* 0x00000014001c7c82 */ /* 0x000fe20008000000 */
[----:B------:R-:W-:Y:S01]  /*9d10*/  UMOV UR29, UR21 ;  /* 0x00000015001d7c82 */ /* 0x000fe20008000000 */
[----:B------:R-:W-:Y:S01]  /*9d20*/  UMOV UR25, UR49 ;  /* 0x0000003100197c82 */ /* 0x000fe20008000000 */
[----:B------:R-:W-:Y:S01]  /*9d30*/  UMOV UR18, 0xc0 ;  /* 0x000000c000127882 */ /* 0x000fe20000000000 */
[----:B---3--:R-:W-:Y:S01]  /*9d40*/  IMAD R20, R4, R10, RZ ;  /* 0x0000000a04147224 */ /* 0x008fe200078e02ff */
        /* <DEDUP_REMOVED lines=15> */
[----:B-1----:R-:W-:Y:S01]  /*9e40*/  IMAD.WIDE.U32 R4, R10, UR20, R2 ;  /* 0x000000140a047c25 */ /* 0x002fe2000f8e0002 */
        /* <DEDUP_REMOVED lines=8> */
[----:B------:R-:W1:Y:S02]  /*9ed0*/  LDC.64 R12, c[0x0][0x700] ;  /* 0x0001c000ff0c7b82 */ /* 0x000e640000000a00 */
[----:B------:R-:W-:Y:S01]  /*9ee0*/  IMAD.IADD R14, R14, 0x1, R5 ;  /* 0x000000010e0e7824 */ /* 0x000fe200078e0205 */
[----:B------:R-:W-:Y:S01]  /*9ef0*/  UTMALDG.4D [UR48], [UR4], desc[UR6] ;  /* 0x00000630040075b4 */ /* 0x000fe20008019000 */
[----:B------:R2:W-:Y:S01]  /*9f00*/  UTMALDG.4D [UR32], [UR4], desc[UR6] ;  /* 0x00000620040075b4 */ /* 0x0005e20008019000 */
[----:B------:R3:W-:Y:S01]  /*9f10*/  UTMALDG.4D [UR24], [UR4], desc[UR6] ;  /* 0x00000618040075b4 */ /* 0x0007e20008019000 */
[C---:B-1----:R-:W-:Y:S01]  /*9f20*/  LEA R5, P1, R4.reuse, R12, 0x2 ;  /* 0x0000000c04057211 */ /* 0x042fe200078210ff */
[----:B------:R1:W-:Y:S03]  /*9f30*/  UTMALDG.4D [UR16], [UR4], desc[UR6] ;  /* 0x00000610040075b4 */ /* 0x0003e60008019000 */
[----:B------:R-:W-:-:S02]  /*9f40*/  LEA.HI.X R14, R4, R13, R14, 0x2, P1 ;  /* 0x0000000d040e7211 */ /* 0x000fc400008f140e */
[----:B------:R-:W-:Y:S01]  /*9f50*/  R2UR UR14, R5 ;  /* 0x00000000050e72ca */ /* 0x000fe200000e0000 */
[----:B------:R-:W-:Y:S01]  /*9f60*/  IMAD.MOV.U32 R5, RZ, RZ, 0x14000 ;  /* 0x00014000ff057424 */ /* 0x000fe200078e00ff */
[----:B------:R-:W-:Y:S02]  /*9f70*/  R2UR UR15, R14 ;  /* 0x000000000e0f72ca */ /* 0x000fe400000e0000 */
[----:B------:R-:W-:Y:S02]  /*9f80*/  IADD3 R4, P1, R9, 0x2f0, RZ ;  /* 0x000002f009047810 */ /* 0x000fe40007f3e0ff */
[----:B------:R-:W-:Y:S01]  /*9f90*/  MOV R14, UR45 ;  /* 0x0000002d000e7c02 */ /* 0x000fe20008000f00 */
[----:B--2---:R-:W-:Y:S01]  /*9fa0*/  UIADD3 UR32, UR8, 0xc800, URZ ;  /* 0x0000c80008207890 */ /* 0x004fe2000fffe03f */
        /* <DEDUP_REMOVED lines=8> */
[----:B---3--:R-:W-:Y:S01]  /*a030*/  UIADD3 UR24, UR8, 0x2800, URZ ;  /* 0x0000280008187890 */ /* 0x008fe2000fffe03f */
[----:B------:R3:W-:Y:S01]  /*a040*/  SYNCS.ARRIVE.TRANS64 RZ, [R0+URZ+0x31800], R5 ;  /* 0x0318000500ff79a7 */ /* 0x0007e2000800003f */
[----:B------:R-:W-:Y:S01]  /*a050*/  UMOV UR26, 0x40 ;  /* 0x00000040001a7882 */ /* 0x000fe20000000000 */
[----:B------:R-:W-:Y:S01]  /*a060*/  UMOV UR27, UR11 ;  /* 0x0000000b001b7c82 */ /* 0x000fe20008000000 */
[----:B------:R-:W-:Y:S01]  /*a070*/  UMOV UR28, UR12 ;  /* 0x0000000c001c7c82 */ /* 0x000fe20008000000 */
[----:B------:R-:W-:Y:S01]  /*a080*/  UMOV UR29, UR13 ;  /* 0x0000000d001d7c82 */ /* 0x000fe20008000000 */
[----:B-1----:R-:W-:Y:S01]  /*a090*/  R2UR UR4, R4 ;  /* 0x00000000040472ca */ /* 0x002fe200000e0000 */
[----:B------:R-:W-:Y:S01]  /*a0a0*/  IMAD.X R4, RZ, RZ, R11, P1 ;  /* 0x000000ffff047224 */ /* 0x000fe200008e060b */
[----:B------:R-:W-:Y:S01]  /*a0b0*/  UMOV UR7, 0x10000000 ;  /* 0x1000000000077882 */ /* 0x000fe20000000000 */
[----:B------:R-:W-:-:S02]  /*a0c0*/  ISETP.GE.AND P1, PT, R8, 0x41, PT ;  /* 0x000000410800780c */ /* 0x000fc40003f26270 */
[----:B---3--:R-:W-:Y:S02]  /*a0d0*/  MOV R5, UR43 ;  /* 0x0000002b00057c02 */ /* 0x008fe40008000f00 */
[----:B------:R-:W-:Y:S01]  /*a0e0*/  R2UR UR5, R4 ;  /* 0x00000000040572ca */ /* 0x000fe200000e0000 */
[----:B--2---:R-:W-:Y:S01]  /*a0f0*/  UIADD3 UR9, UR8, 0x31800, URZ ;  /* 0x0003180008097890 */ /* 0x004fe2000fffe03f */
        /* <DEDUP_REMOVED lines=9> */
[----:B-1----:R-:W-:Y:S01]  /*a190*/  UMOV UR10, 0xc0 ;  /* 0x000000c0000a7882 */ /* 0x002fe20000000000 */
[----:B--2---:R-:W-:Y:S01]  /*a1a0*/  UIADD3 UR24, UR8, 0xf000, URZ ;  /* 0x0000f00008187890 */ /* 0x004fe2000fffe03f */
[----:B------:R-:W-:Y:S01]  /*a1b0*/  UMOV UR26, 0x80 ;  /* 0x00000080001a7882 */ /* 0x000fe20000000000 */
[----:B---3--:R-:W-:Y:S01]  /*a1c0*/  R2UR UR45, R14 ;  /* 0x000000000e2d72ca */ /* 0x008fe200000e0000 */
        /* <DEDUP_REMOVED lines=12> */
[----:B----4-:R-:W-:Y:S05]  /*a290*/  @!P1 BRA `(.L_x_281) ;  /* 0x00000008007c9947 */ /* 0x010fea0003800000 */
[----:B------:R-:W1:Y:S01]  /*a2a0*/  LDC.64 R16, c[0x0][0x738] ;  /* 0x0001ce00ff107b82 */ /* 0x000e620000000a00 */
[----:B------:R-:W2:Y:S01]  /*a2b0*/  S2R R14, SR_CTAID.Y ;  /* 0x00000000000e7919 */ /* 0x000ea20000002600 */
[----:B------:R-:W-:Y:S02]  /*a2c0*/  VIADD R8, R8, 0x3f ;  /* 0x0000003f08087836 */ /* 0x000fe40000000000 */
[----:B-1----:R-:W-:-:S04]  /*a2d0*/  IMAD.WIDE.U32 R4, R16, UR21, R2 ;  /* 0x0000001510047c25 */ /* 0x002fc8000f8e0002 */
[----:B------:R-:W-:-:S04]  /*a2e0*/  IMAD R16, R15, R16, RZ ;  /* 0x000000100f107224 */ /* 0x000fc800078e02ff */
[----:B------:R-:W-:Y:S01]  /*a2f0*/  IMAD R16, R17, UR21, R16 ;  /* 0x0000001511107c24 */ /* 0x000fe2000f8e0210 */
[----:B--2---:R-:W-:-:S03]  /*a300*/  SHF.R.S32.HI R14, RZ, 0x1f, R14 ;  /* 0x0000001fff0e7819 */ /* 0x004fc6000001140e */
[----:B------:R-:W-:Y:S02]  /*a310*/  IMAD.IADD R5, R5, 0x1, R16 ;  /* 0x0000000105057824 */ /* 0x000fe400078e0210 */
[----:B------:R-:W1:Y:S02]  /*a320*/  LDC.64 R16, c[0x0][0x730] ;  /* 0x0001cc00ff107b82 */ /* 0x000e640000000a00 */
[----:B-1----:R-:W-:Y:S02]  /*a330*/  IMAD R6, R14, R16, RZ ;  /* 0x000000100e067224 */ /* 0x002fe400078e02ff */
[----:B------:R-:W-:Y:S01]  /*a340*/  IMAD.WIDE.U32 R4, R16, UR20, R4 ;  /* 0x0000001410047c25 */ /* 0x000fe2000f8e0004 */
[----:B------:R-:W1:Y:S03]  /*a350*/  S2R R14, SR_TID.X ;  /* 0x00000000000e7919 */ /* 0x000e660000002100 */
[----:B------:R-:W-:-:S02]  /*a360*/  IMAD R6, R17, UR20, R6 ;  /* 0x0000001411067c24 */ /* 0x000fc4000f8e0206 */
[----:B------:R-:W2:Y:S02]  /*a370*/  LDC.64 R16, c[0x0][0x728] ;  /* 0x0001ca00ff107b82 */ /* 0x000ea40000000a00 */
[----:B------:R-:W-:Y:S01]  /*a380*/  IMAD.IADD R6, R5, 0x1, R6 ;  /* 0x0000000105067824 */ /* 0x000fe200078e0206 */
[----:B--2---:R-:W-:Y:S01]  /*a390*/  LEA R5, P1, R4, R16, 0x2 ;  /* 0x0000001004057211 */ /* 0x004fe200078210ff */
        /* <DEDUP_REMOVED lines=15> */
[----:B-1----:R-:W-:Y:S01]  /*a490*/  LOP3.LUT R12, R14, 0x1f, RZ, 0xc0, !PT ;  /* 0x0000001f0e0c7812 */ /* 0x002fe200078ec0ff */
[----:B------:R-:W-:Y:S01]  /*a4a0*/  IMAD.MOV.U32 R14, RZ, RZ, 0x1 ;  /* 0x00000001ff0e7424 */ /* 0x000fe200078e00ff */
[----:B------:R-:W-:Y:S01]  /*a4b0*/  LEA.HI.SX32 R8, R8, 0xffffffff, 0x1a ;  /* 0xffffffff08087811 */ /* 0x000fe200078fd2ff */
[----:B------:R-:W-:-:S08]  /*a4c0*/  IMAD.X R10, RZ, RZ, R10, P1 ;  /* 0x000000ffff0a7224 */ /* 0x000fd000008e060a */
.L_x_286:
[----:B------:R-:W-:-:S04]  /*a4d0*/  SHF.L.U32 R9, R14, 0x1f, RZ ;  /* 0x0000001f0e097819 */ /* 0x000fc800000006ff */
[----:B-1----:R-:W1:Y:S02]  /*a4e0*/  SYNCS.PHASECHK.TRANS64.TRYWAIT P1, [R0+URZ+0x31838], R9 ;  /* 0x03183809000075a7 */ /* 0x002e64000802017f */
[----:B-12--5:R-:W-:Y:S05]  /*a4f0*/  @!P1 BRA `(.L_x_282) ;  /* 0x0000000c00dc9947 */ /* 0x026fea0003800000 */
.L_x_295:
[----:B------:R-:W-:Y:S05]  /*a500*/  @P0 BRA `(.L_x_283) ;  /* 0x0000000000140947 */ /* 0x000fea0003800000 */
[----:B------:R-:W-:Y:S01]  /*a510*/  ISETP.NE.AND P1, PT, R12, RZ, PT ;  /* 0x000000ff0c00720c */ /* 0x000fe20003f25270 */
[----:B-1----:R-:W-:-:S04]  /*a520*/  IMAD.MOV.U32 R9, RZ, RZ, 0x8100 ;  /* 0x00008100ff097424 */ /* 0x002fc800078e00ff */
[----:B------:R2:W-:Y:S08]  /*a530*/  SYNCS.ARRIVE.TRANS64 RZ, [R0+URZ+0x31830], R9 ;  /* 0x0318300900ff79a7 */ /* 0x0005f0000800003f */
[----:B------:R-:W-:Y:S05]  /*a540*/  @!P1 BRA `(.L_x_283) ;  /* 0x0000000000049947 */ /* 0x000fea0003800000 */
[----:B------:R-:W-:Y:S01]  /*a550*/  BPT.TRAP 0x1 ;  /* 0x000000040000795c */ /* 0x000fe20000300000 */
.L_x_283:
        /* <DEDUP_REMOVED lines=10> */
[----:B------:R-:W2:Y:S01]  /*a600*/  S2R R12, SR_TID.X ;  /* 0x00000000000c7919 */ /* 0x000ea20000002100 */
        /* <DEDUP_REMOVED lines=31> */
[----:B--2---:R-:W-:-:S04]  /*a800*/  LOP3.LUT R12, R12, 0x7f, RZ, 0xc0, !PT ;  /* 0x0000007f0c0c7812 */ /* 0x004fc800078ec0ff */
[----:B------:R-:W-:Y:S01]  /*a810*/  ISETP.NE.AND P2, PT, R12, RZ, PT ;  /* 0x000000ff0c00720c */ /* 0x000fe20003f45270 */
[----:B------:R1:W-:Y:S01]  /*a820*/  UTMALDG.4D [UR24], [UR6], desc[UR8] ;  /* 0x00000818060075b4 */ /* 0x0003e20008019000 */
[----:B------:R-:W2:Y:S01]  /*a830*/  S2R R12, SR_TID.X ;  /* 0x00000000000c7919 */ /* 0x000ea20000002100 */
[----:B---3--:R-:W-:Y:S02]  /*a840*/  UIADD3 UR16, UR14, 0x2a100, URZ ;  /* 0x0002a1000e107890 */ /* 0x008fe4000fffe03f */
[----:B------:R-:W-:Y:S01]  /*a850*/  UIADD3 UR14, UR14, 0x2c300, URZ ;  /* 0x0002c3000e0e7890 */ /* 0x000fe2000fffe03f */
[----:B------:R-:W-:-:S06]  /*a860*/  UMOV UR18, 0xc0 ;  /* 0x000000c000127882 */ /* 0x000fcc0000000000 */
[----:B------:R1:W-:Y:S02]  /*a870*/  UTMALDG.4D [UR16], [UR6], desc[UR8] ;  /* 0x00000810060075b4 */ /* 0x0003e40008019000 */
[----:B------:R1:W-:Y:S01]  /*a880*/  UBLKCP.S.G [UR14], [UR4], UR10 ;  /* 0x0000000e040073ba */ /* 0x0003e2000800020a */
[----:B------:R-:W3:Y:S01]  /*a890*/  SYNCS.PHASECHK.TRANS64.TRYWAIT P1, [R19+URZ+0x31820], R20 ;  /* 0x03182014130075a7 */ /* 0x000ee2000802017f */
[----:B--2---:R-:W-:Y:S01]  /*a8a0*/  LOP3.LUT R12, R12, 0x1f, RZ, 0xc0, !PT ;  /* 0x0000001f0c0c7812 */ /* 0x004fe200078ec0ff */
[----:B-1-3--:R-:W-:Y:S06]  /*a8b0*/  @!P1 BRA `(.L_x_284) ;  /* 0x0000000c00009947 */ /* 0x00afec0003800000 */
.L_x_297:
[----:B------:R-:W-:Y:S01]  /*a8c0*/  LOP3.LUT R14, R14, 0x1, RZ, 0x3c, !PT ;  /* 0x000000010e0e7812 */ /* 0x000fe200078e3cff */
[----:B------:R-:W-:Y:S06]  /*a8d0*/  @P2 BRA `(.L_x_285) ;  /* 0x0000000000142947 */ /* 0x000fec0003800000 */
[----:B------:R-:W-:Y:S01]  /*a8e0*/  ISETP.NE.AND P1, PT, R12, RZ, PT ;  /* 0x000000ff0c00720c */ /* 0x000fe20003f25270 */
[----:B-1----:R-:W-:-:S04]  /*a8f0*/  IMAD.MOV.U32 R20, RZ, RZ, 0x8100 ;  /* 0x00008100ff147424 */ /* 0x002fc800078e00ff */
[----:B------:R2:W-:Y:S08]  /*a900*/  SYNCS.ARRIVE.TRANS64 RZ, [R19+URZ+0x31810], R20 ;  /* 0x0318101413ff79a7 */ /* 0x0005f0000800003f */
[----:B------:R-:W-:Y:S05]  /*a910*/  @!P1 BRA `(.L_x_285) ;  /* 0x0000000000049947 */ /* 0x000fea0003800000 */
[----:B------:R-:W-:Y:S01]  /*a920*/  BPT.TRAP 0x1 ;  /* 0x000000040000795c */ /* 0x000fe20000300000 */
.L_x_285:
        /* <DEDUP_REMOVED lines=52> */
[----:B---3--:R-:W-:Y:S05]  /*ac70*/  @!P1 BRA `(.L_x_286) ;  /* 0xfffffff800149947 */ /* 0x008fea000383ffff */
[----:B------:R-:W-:-:S07]  /*ac80*/  VIADD R5, R16, 0x1 ;  /* 0x0000000110057836 */ /* 0x000fce0000000000 */
.L_x_281:
[----:B------:R-:W3:Y:S01]  /*ac90*/  S2R R8, SR_CTAID.Y ;  /* 0x0000000000087919 */ /* 0x000ee20000002600 */
[----:B------:R-:W-:Y:S01]  /*aca0*/  SHF.L.U32 R7, R14, 0x1f, RZ ;  /* 0x0000001f0e077819 */ /* 0x000fe200000006ff */
[----:B------:R-:W4:Y:S03]  /*acb0*/  LDC.64 R16, c[0x0][0x730] ;  /* 0x0001cc00ff107b82 */ /* 0x000f260000000a00 */
[----:B------:R-:W1:Y:S05]  /*acc0*/  SYNCS.PHASECHK.TRANS64.TRYWAIT P1, [R0+URZ+0x31838], R7 ;  /* 0x03183807000075a7 */ /* 0x000e6a000802017f */
[----:B------:R-:W2:Y:S01]  /*acd0*/  LDC.64 R12, c[0x0][0x738] ;  /* 0x0001ce00ff0c7b82 */ /* 0x000ea20000000a00 */
[----:B----45:R-:W-:Y:S01]  /*ace0*/  IMAD.WIDE.U32 R2, R16, UR20, R2 ;  /* 0x0000001410027c25 */ /* 0x030fe2000f8e0002 */
[----:B---3--:R-:W-:-:S05]  /*acf0*/  SHF.R.S32.HI R8, RZ, 0x1f, R8 ;  /* 0x0000001fff087819 */ /* 0x008fca0000011408 */
[----:B------:R-:W-:-:S04]  /*ad00*/  IMAD R8, R8, R16, RZ ;  /* 0x0000001008087224 */ /* 0x000fc800078e02ff */
[----:B------:R-:W-:-:S04]  /*ad10*/  IMAD R17, R17, UR20, R8 ;  /* 0x0000001411117c24 */ /* 0x000fc8000f8e0208 */
[----:B------:R-:W-:Y:S02]  /*ad20*/  IMAD.IADD R3, R17, 0x1, R3 ;  /* 0x0000000111037824 */ /* 0x000fe400078e0203 */
[----:B--2---:R-:W-:Y:S02]  /*ad30*/  IMAD R8, R15, R12, RZ ;  /* 0x0000000c0f087224 */ /* 0x004fe400078e02ff */
[----:B------:R-:W-:-:S04]  /*ad40*/  IMAD.WIDE.U32 R2, R12, UR21, R2 ;  /* 0x000000150c027c25 */ /* 0x000fc8000f8e0002 */
[----:B------:R-:W-:Y:S01]  /*ad50*/  IMAD R13, R13, UR21, R8 ;  /* 0x000000150d0d7c24 */ /* 0x000fe2000f8e0208 */
[----:B-1----:R-:W-:Y:S06]  /*ad60*/  @!P1 BRA `(.L_x_287) ;  /* 0x0000000400ec9947 */ /* 0x002fec0003800000 */
.L_x_298:
[----:B-1----:R-:W-:Y:S01]  /*ad70*/  IMAD.IADD R7, R13, 0x1, R3 ;  /* 0x000000010d077824 */ /* 0x002fe200078e0203 */
[----:B------:R-:W-:Y:S06]  /*ad80*/  @P0 BRA `(.L_x_288) ;  /* 0x0000000000180947 */ /* 0x000fec0003800000 */
[----:B------:R-:W1:Y:S01]  /*ad90*/  S2R R8, SR_TID.X ;  /* 0x0000000000087919 */ /* 0x000e620000002100 */
[----:B------:R-:W-:-:S04]  /*ada0*/  IMAD.MOV.U32 R13, RZ, RZ, 0x8100 ;  /* 0x00008100ff0d7424 */ /* 0x000fc800078e00ff */
[----:B------:R2:W-:Y:S01]  /*adb0*/  SYNCS.ARRIVE.TRANS64 RZ, [R0+URZ+0x31830], R13 ;  /* 0x0318300d00ff79a7 */ /* 0x0005e2000800003f */
[----:B-1----:R-:W-:-:S13]  /*adc0*/  LOP3.LUT P0, RZ, R8, 0x1f, RZ, 0xc0, !PT ;  /* 0x0000001f08ff7812 */ /* 0x002fda000780c0ff */
[----:B--2---:R-:W-:Y:S05]  /*add0*/  @!P0 BRA `(.L_x_288) ;  /* 0x0000000000048947 */ /* 0x004fea0003800000 */
[----:B------:R-:W-:Y:S01]  /*ade0*/  BPT.TRAP 0x1 ;  /* 0x000000040000795c */ /* 0x000fe20000300000 */
.L_x_288:
[----:B------:R-:W1:Y:S01]  /*adf0*/  LDC.64 R12, c[0x0][0x728] ;  /* 0x0001ca00ff0c7b82 */ /* 0x000e620000000a00 */
        /* <DEDUP_REMOVED lines=21> */
[C---:B-1----:R-:W-:Y:S01]  /*af50*/  LEA R12, P0, R2.reuse, R12, 0x2 ;  /* 0x0000000c020c7211 */ /* 0x042fe200078010ff */
        /* <DEDUP_REMOVED lines=27> */
[----:B-1----:R-:W-:Y:S01]  /*b110*/  NOP ;  /* 0x0000000000007918 */ /* 0x002fe20000000000 */
.L_x_277:
[----:B------:R-:W-:Y:S05]  /*b120*/  WARPSYNC.ALL ;  /* 0x0000000000007948 */ /* 0x000fea0003800000 */
[----:B------:R-:W-:-:S13]  /*b130*/  ELECT P0, URZ, PT ;  /* 0x00000000003f782f */ /* 0x000fda0003800000 */
[----:B------:R-:W-:Y:S05]  /*b140*/  @!P0 BRA `(.L_x_252) ;  /* 0x0000000000708947 */ /* 0x000fea0003800000 */
[----:B------:R-:W-:-:S04]  /*b150*/  LOP3.LUT R21, R21, 0x2, RZ, 0xfc, !PT ;  /* 0x0000000215157812 */ /* 0x000fc800078efcff */
[----:B------:R-:W-:-:S13]  /*b160*/  ISETP.NE.AND P1, PT, R21, 0x3, PT ;  /* 0x000000031500780c */ /* 0x000fda0003f25270 */
[----:B------:R-:W-:Y:S05]  /*b170*/  @!P1 BRA `(.L_x_289) ;  /* 0x0000000000049947 */ /* 0x000fea0003800000 */
[----:B--2---:R-:W-:Y:S01]  /*b180*/  BPT.TRAP 0x1 ;  /* 0x000000040000795c */ /* 0x004fe20000300000 */
.L_x_289:
[----:B------:R-:W1:Y:S01]  /*b190*/  S2R R3, SR_CgaCtaId ;  /* 0x0000000000037919 */ /* 0x000e620000008800 */
[----:B------:R-:W-:-:S04]  /*b1a0*/  MOV R2, 0x400 ;  /* 0x0000040000027802 */ /* 0x000fc80000000f00 */
[----:B-1----:R-:W-:Y:S02]  /*b1b0*/  LEA R7, R3, R2, 0x18 ;  /* 0x0000000203077211 */ /* 0x002fe400078ec0ff */
[----:B------:R-:W-:-:S03]  /*b1c0*/  SHF.L.U32 R3, R0, 0x1f, RZ ;  /* 0x0000001f00037819 */ /* 0x000fc600000006ff */
[----:B------:R-:W-:-:S04]  /*b1d0*/  VIADD R2, R7, 0x31820 ;  /* 0x0003182007027836 */ /* 0x000fc80000000000 */
[----:B------:R-:W-:-:S04]  /*b1e0*/  IMAD R6, R5, 0x8, R2 ;  /* 0x0000000805067824 */ /* 0x000fc800078e0202 */
[----:B------:R-:W1:Y:S02]  /*b1f0*/  SYNCS.PHASECHK.TRANS64.TRYWAIT P0, [R6+URZ], R3 ;  /* 0x00000003060075a7 */ /* 0x000e64000800017f */
[----:B-1----:R-:W-:Y:S05]  /*b200*/  @!P0 BRA `(.L_x_290) ;  /* 0x0000000000d88947 */ /* 0x002fea0003800000 */
.L_x_299:
[----:B------:R-:W-:-:S05]  /*b210*/  VIADD R5, R5, 0x1 ;  /* 0x0000000105057836 */ /* 0x000fca0000000000 */
[----:B------:R-:W-:-:S04]  /*b220*/  ISETP.NE.AND P0, PT, R5, 0x2, PT ;  /* 0x000000020500780c */ /* 0x000fc80003f05270 */
[----:B-1----:R-:W-:Y:S02]  /*b230*/  SEL R3, RZ, 0x1, P0 ;  /* 0x00000001ff037807 */ /* 0x002fe40000000000 */
[----:B------:R-:W-:Y:S02]  /*b240*/  SEL R5, R5, RZ, P0 ;  /* 0x000000ff05057207 */ /* 0x000fe40000000000 */
[----:B------:R-:W-:-:S03]  /*b250*/  LOP3.LUT R0, R0, R3, RZ, 0x3c, !PT ;  /* 0x0000000300007212 */ /* 0x000fc600078e3cff */
[----:B------:R-:W-:Y:S01]  /*b260*/  IMAD R5, R5, 0x8, R2 ;  /* 0x0000000805057824 */ /* 0x000fe200078e0202 */
[----:B------:R-:W-:-:S04]  /*b270*/  SHF.L.U32 R0, R0, 0x1f, RZ ;  /* 0x0000001f00007819 */ /* 0x000fc800000006ff */
[----:B------:R-:W1:Y:S02]  /*b280*/  SYNCS.PHASECHK.TRANS64.TRYWAIT P0, [R5+URZ], R0 ;  /* 0x00000000050075a7 */ /* 0x000e64000800017f */
[----:B-1----:R-:W-:Y:S05]  /*b290*/  @!P0 BRA `(.L_x_291) ;  /* 0x0000000000c88947 */ /* 0x002fea0003800000 */
.L_x_300:
[----:B------:R-:W-:Y:S05]  /*b2a0*/  @!P1 BRA `(.L_x_292) ;  /* 0x0000000000049947 */ /* 0x000fea0003800000 */
[----:B--2---:R-:W-:Y:S01]  /*b2b0*/  BPT.TRAP 0x1 ;  /* 0x000000040000795c */ /* 0x004fe20000300000 */
.L_x_292:
[----:B------:R-:W-:-:S07]  /*b2c0*/  SHF.L.U32 R4, R4, 0x1f, RZ ;  /* 0x0000001f04047819 */ /* 0x000fce00000006ff */
.L_x_293:
[----:B---3--:R3:W4:Y:S02]  /*b2d0*/  SYNCS.PHASECHK.TRANS64.TRYWAIT P0, [R7+URZ+0x31838], R4 ;  /* 0x03183804070075a7 */ /* 0x008724000800017f */
[----:B----4-:R-:W-:Y:S05]  /*b2e0*/  @!P0 NANOSLEEP.SYNCS 0x989680 ;  /* 0x009896800000895d */ /* 0x010fea0003900000 */
[----:B------:R-:W4:Y:S02]  /*b2f0*/  @!P0 SYNCS.PHASECHK.TRANS64 P0, [R7+URZ+0x31838], R4 ;  /* 0x03183804070085a7 */ /* 0x000f24000800007f */
[----:B----4-:R-:W-:Y:S05]  /*b300*/  @!P0 BRA `(.L_x_293) ;  /* 0xfffffffc00f08947 */ /* 0x010fea000383ffff */
.L_x_252:
[----:B--2---:R-:W-:Y:S05]  /*b310*/  BSYNC B0 ;  /* 0x0000000000007941 */ /* 0x004fea0003800000 */
.L_x_246:
[----:B------:R-:W-:Y:S05]  /*b320*/  EXIT ;  /* 0x000000000000794d */ /* 0x000fea0003800000 */
.L_x_258:
[----:B-1----:R1:W2:Y:S02]  /*b330*/  SYNCS.PHASECHK.TRANS64.TRYWAIT P0, [R18+URZ+0x31800], R13 ;  /* 0x0318000d120075a7 */ /* 0x0022a4000800017f */
[----:B--2---:R-:W-:Y:S05]  /*b340*/  @!P0 NANOSLEEP.SYNCS 0x989680 ;  /* 0x009896800000895d */ /* 0x004fea0003900000 */
[----:B------:R-:W2:Y:S02]  /*b350*/  @!P0 SYNCS.PHASECHK.TRANS64 P0, [R18+URZ+0x31800], R13 ;  /* 0x0318000d120085a7 */ /* 0x000ea4000800007f */
[----:B--2---:R-:W-:Y:S05]  /*b360*/  @!P0 BRA `(.L_x_258) ;  /* 0xfffffffc00f08947 */ /* 0x004fea000383ffff */
[----:B------:R-:W-:Y:S05]  /*b370*/  BRA `(.L_x_257) ;  /* 0xffffff5c00587947 */ /* 0x000fea000383ffff */
.L_x_262:
[----:B--2---:R2:W3:Y:S02]  /*b380*/  SYNCS.PHASECHK.TRANS64.TRYWAIT P1, [R17+URZ+0x31810], R8 ;  /* 0x03181008110075a7 */ /* 0x0044e4000802017f */
[----:B---3--:R-:W-:Y:S05]  /*b390*/  @!P1 NANOSLEEP.SYNCS 0x989680 ;  /* 0x009896800000995d */ /* 0x008fea0003900000 */
[----:B------:R-:W3:Y:S02]  /*b3a0*/  @!P1 SYNCS.PHASECHK.TRANS64 P1, [R17+URZ+0x31810], R8 ;  /* 0x03181008110095a7 */ /* 0x000ee4000802007f */
[----:B---3--:R-:W-:Y:S05]  /*b3b0*/  @!P1 BRA `(.L_x_262) ;  /* 0xfffffffc00f09947 */ /* 0x008fea000383ffff */
[----:B------:R-:W-:Y:S05]  /*b3c0*/  BRA `(.L_x_261) ;  /* 0xffffff6400c07947 */ /* 0x000fea000383ffff */
.L_x_266:
[----:B----4-:R4:W1:Y:S02]  /*b3d0*/  SYNCS.PHASECHK.TRANS64.TRYWAIT P1, [R18+URZ+0x31830], R11 ;  /* 0x0318300b120075a7 */ /* 0x010864000802017f */
[----:B-1----:R-:W-:Y:S05]  /*b3e0*/  @!P1 NANOSLEEP.SYNCS 0x989680 ;  /* 0x009896800000995d */ /* 0x002fea0003900000 */
[----:B------:R-:W1:Y:S02]  /*b3f0*/  @!P1 SYNCS.PHASECHK.TRANS64 P1, [R18+URZ+0x31830], R11 ;  /* 0x0318300b120095a7 */ /* 0x000e64000802007f */
[----:B-1----:R-:W-:Y:S05]  /*b400*/  @!P1 BRA `(.L_x_266) ;  /* 0xfffffffc00f09947 */ /* 0x002fea000383ffff */
[----:B------:R-:W-:Y:S05]  /*b410*/  BRA `(.L_x_265) ;  /* 0xffffff8000c07947 */ /* 0x000fea000383ffff */
.L_x_279:
[----:B-1----:R1:W2:Y:S02]  /*b420*/  SYNCS.PHASECHK.TRANS64.TRYWAIT P0, [R0+URZ+0x31820], R5 ;  /* 0x03182005000075a7 */ /* 0x0022a4000800017f */
[----:B--2---:R-:W-:Y:S05]  /*b430*/  @!P0 NANOSLEEP.SYNCS 0x989680 ;  /* 0x009896800000895d */ /* 0x004fea0003900000 */
[----:B------:R-:W2:Y:S02]  /*b440*/  @!P0 SYNCS.PHASECHK.TRANS64 P0, [R0+URZ+0x31820], R5 ;  /* 0x03182005000085a7 */ /* 0x000ea4000800007f */
[----:B--2---:R-:W-:Y:S05]  /*b450*/  @!P0 BRA `(.L_x_279) ;  /* 0xfffffffc00f08947 */ /* 0x004fea000383ffff */
[----:B------:R-:W-:Y:S05]  /*b460*/  BRA `(.L_x_294) ;  /* 0xffffffe400947947 */ /* 0x000fea000383ffff */
.L_x_282:
[----:B-1----:R1:W2:Y:S02]  /*b470*/  SYNCS.PHASECHK.TRANS64.TRYWAIT P1, [R0+URZ+0x31838], R9 ;  /* 0x03183809000075a7 */ /* 0x0022a4000802017f */
[----:B--2---:R-:W-:Y:S05]  /*b480*/  @!P1 NANOSLEEP.SYNCS 0x989680 ;  /* 0x009896800000995d */ /* 0x004fea0003900000 */
[----:B------:R-:W2:Y:S02]  /*b490*/  @!P1 SYNCS.PHASECHK.TRANS64 P1, [R0+URZ+0x31838], R9 ;  /* 0x03183809000095a7 */ /* 0x000ea4000802007f */
[----:B--2---:R-:W-:Y:S05]  /*b4a0*/  @!P1 BRA `(.L_x_282) ;  /* 0xfffffffc00f09947 */ /* 0x004fea000383ffff */
[----:B------:R-:W-:Y:S05]  /*b4b0*/  BRA `(.L_x_295) ;  /* 0xfffffff000107947 */ /* 0x000fea000383ffff */
.L_x_284:
[----:B------:R-:W-:-:S07]  /*b4c0*/  SHF.L.U32 R20, R6, 0x1f, RZ ;  /* 0x0000001f06147819 */ /* 0x000fce00000006ff */
.L_x_296:
[----:B-1----:R1:W2:Y:S02]  /*b4d0*/  SYNCS.PHASECHK.TRANS64.TRYWAIT P1, [R19+URZ+0x31820], R20 ;  /* 0x03182014130075a7 */ /* 0x0022a4000802017f */
[----:B--2---:R-:W-:Y:S05]  /*b4e0*/  @!P1 NANOSLEEP.SYNCS 0x989680 ;  /* 0x009896800000995d */ /* 0x004fea0003900000 */
[----:B------:R-:W2:Y:S02]  /*b4f0*/  @!P1 SYNCS.PHASECHK.TRANS64 P1, [R19+URZ+0x31820], R20 ;  /* 0x03182014130095a7 */ /* 0x000ea4000802007f */
[----:B--2---:R-:W-:Y:S05]  /*b500*/  @!P1 BRA `(.L_x_296) ;  /* 0xfffffffc00f09947 */ /* 0x004fea000383ffff */
[----:B------:R-:W-:Y:S05]  /*b510*/  BRA `(.L_x_297) ;  /* 0xfffffff000e87947 */ /* 0x000fea000383ffff */
.L_x_287:
[----:B-1----:R1:W2:Y:S02]  /*b520*/  SYNCS.PHASECHK.TRANS64.TRYWAIT P1, [R0+URZ+0x31838], R7 ;  /* 0x03183807000075a7 */ /* 0x0022a4000802017f */
[----:B--2---:R-:W-:Y:S05]  /*b530*/  @!P1 NANOSLEEP.SYNCS 0x989680 ;  /* 0x009896800000995d */ /* 0x004fea0003900000 */
[----:B------:R-:W2:Y:S02]  /*b540*/  @!P1 SYNCS.PHASECHK.TRANS64 P1, [R0+URZ+0x31838], R7 ;  /* 0x03183807000095a7 */ /* 0x000ea4000802007f */
[----:B--2---:R-:W-:Y:S05]  /*b550*/  @!P1 BRA `(.L_x_287) ;  /* 0xfffffffc00f09947 */ /* 0x004fea000383ffff */
[----:B------:R-:W-:Y:S05]  /*b560*/  BRA `(.L_x_298) ;  /* 0xfffffff800007947 */ /* 0x000fea000383ffff */
.L_x_290:
[----:B-1----:R1:W3:Y:S02]  /*b570*/  SYNCS.PHASECHK.TRANS64.TRYWAIT P0, [R6+URZ], R3 ;  /* 0x00000003060075a7 */ /* 0x0022e4000800017f */
[----:B---3--:R-:W-:Y:S05]  /*b580*/  @!P0 NANOSLEEP.SYNCS 0x989680 ;  /* 0x009896800000895d */ /* 0x008fea0003900000 */
[----:B------:R-:W3:Y:S02]  /*b590*/  @!P0 SYNCS.PHASECHK.TRANS64 P0, [R6+URZ], R3 ;  /* 0x00000003060085a7 */ /* 0x000ee4000800007f */
[----:B---3--:R-:W-:Y:S05]  /*b5a0*/  @!P0 BRA `(.L_x_290) ;  /* 0xfffffffc00f08947 */ /* 0x008fea000383ffff */
[----:B------:R-:W-:Y:S05]  /*b5b0*/  BRA `(.L_x_299) ;  /* 0xfffffffc00147947 */ /* 0x000fea000383ffff */
.L_x_291:
[----:B-1----:R1:W3:Y:S02]  /*b5c0*/  SYNCS.PHASECHK.TRANS64.TRYWAIT P0, [R5+URZ], R0 ;  /* 0x00000000050075a7 */ /* 0x0022e4000800017f */
[----:B---3--:R-:W-:Y:S05]  /*b5d0*/  @!P0 NANOSLEEP.SYNCS 0x989680 ;  /* 0x009896800000895d */ /* 0x008fea0003900000 */
[----:B------:R-:W3:Y:S02]  /*b5e0*/  @!P0 SYNCS.PHASECHK.TRANS64 P0, [R5+URZ], R0 ;  /* 0x00000000050085a7 */ /* 0x000ee4000800007f */
[----:B---3--:R-:W-:Y:S05]  /*b5f0*/  @!P0 BRA `(.L_x_291) ;  /* 0xfffffffc00f08947 */ /* 0x008fea000383ffff */
[----:B------:R-:W-:Y:S05]  /*b600*/  BRA `(.L_x_300) ;  /* 0xfffffffc00247947 */ /* 0x000fea000383ffff */
.L_x_301:
        /* <DEDUP_REMOVED lines=15> */
.L_x_1148:


//--------------------- .text._ZN7cutlass13device_kernelIN5flash11enable_sm90INS1_16FlashAttnBwdSm90INS1_25CollectiveMainloopBwdSm90ILi2ELi1ELi1EN4cute5tupleIJNS5_1CILi1EEES8_S8_EEENS6_IJNS7_ILi64EEENS7_ILi80EEENS7_ILi256EEEEEENS_10bfloat16_tEfNS_4arch4Sm90ELb0ELb1ELb1ELb0ELb0ELb0ELb1ELb1ELi2ELi1ELi1ELi1ELb0EEENS1_21CollectiveEpilogueBwdISD_SE_SG_Li256ELb0ELb1ELi2EEENS1_19SingleTileSchedulerILb0ELb0ELb0ELi80EEEEEEEEEvNT_6ParamsE --------------------------
	.section	.text._ZN7cutlass13device_kernelIN5flash11enable_sm90INS1_16FlashAttnBwdSm90INS1_25CollectiveMainloopBwdSm90ILi2ELi1ELi1EN4cute5tupleIJNS5_1CILi1EEES8_S8_EEENS6_IJNS7_ILi64EEENS7_ILi80EEENS7_ILi256EEEEEENS_10bfloat16_tEfNS_4arch4Sm90ELb0ELb1ELb1ELb0ELb0ELb0ELb1ELb1ELi2ELi1ELi1ELi1ELb0EEENS1_21CollectiveEpilogueBwdISD_SE_SG_Li256ELb0ELb1ELi2EEENS1_19SingleTileSchedulerILb0ELb0ELb0ELi80EEEEEEEEEvNT_6ParamsE,"ax",@progbits
	.align	128
.text._ZN7cutlass13device_kernelIN5flash11enable_sm90INS1_16FlashAttnBwdSm90INS1_25CollectiveMainloopBwdSm90ILi2ELi1ELi1EN4cute5tupleIJNS5_1CILi1EEES8_S8_EEENS6_IJNS7_ILi64EEENS7_ILi80EEENS7_ILi256EEEEEENS_10bfloat16_tEfNS_4arch4Sm90ELb0ELb1ELb1ELb0ELb0ELb0ELb1ELb1ELi2ELi1ELi1ELi1ELb0EEENS1_21CollectiveEpilogueBwdISD_SE_SG_Li256ELb0ELb1ELi2EEENS1_19SingleTileSchedulerILb0ELb0ELb0ELi80EEEEEEEEEvNT_6ParamsE:
        .type           _ZN7cutlass13device_kernelIN5flash11enable_sm90INS1_16FlashAttnBwdSm90INS1_25CollectiveMainloopBwdSm90ILi2ELi1ELi1EN4cute5tupleIJNS5_1CILi1EEES8_S8_EEENS6_IJNS7_ILi64EEENS7_ILi80EEENS7_ILi256EEEEEENS_10bfloat16_tEfNS_4arch4Sm90ELb0ELb1ELb1ELb0ELb0ELb0ELb1ELb1ELi2ELi1ELi1ELi1ELb0EEENS1_21CollectiveEpilogueBwdISD_SE_SG_Li256ELb0ELb1ELi2EEENS1_19SingleTileSchedulerILb0ELb0ELb0ELi80EEEEEEEEEvNT_6ParamsE,@function
        .size           _ZN7cutlass13device_kernelIN5flash11enable_sm90INS1_16FlashAttnBwdSm90INS1_25CollectiveMainloopBwdSm90ILi2ELi1ELi1EN4cute5tupleIJNS5_1CILi1EEES8_S8_EEENS6_IJNS7_ILi64EEENS7_ILi80EEENS7_ILi256EEEEEENS_10bfloat16_tEfNS_4arch4Sm90ELb0ELb1ELb1ELb0ELb0ELb0ELb1ELb1ELi2ELi1ELi1ELi1ELb0EEENS1_21CollectiveEpilogueBwdISD_SE_SG_Li256ELb0ELb1ELi2EEENS1_19SingleTileSchedulerILb0ELb0ELb0ELi80EEEEEEEEEvNT_6ParamsE,(.L_x_1149 - _ZN7cutlass13device_kernelIN5flash11enable_sm90INS1_16FlashAttnBwdSm90INS1_25CollectiveMainloopBwdSm90ILi2ELi1ELi1EN4cute5tupleIJNS5_1CILi1EEES8_S8_EEENS6_IJNS7_ILi64EEENS7_ILi80EEENS7_ILi256EEEEEENS_10bfloat16_tEfNS_4arch4Sm90ELb0ELb1ELb1ELb0ELb0ELb0ELb1ELb1ELi2ELi1ELi1ELi1ELb0EEENS1_21CollectiveEpilogueBwdISD_SE_SG_Li256ELb0ELb1ELi2EEENS1_19SingleTileSchedulerILb0ELb0ELb0ELi80EEEEEEEEEvNT_6ParamsE)
        .other          _ZN7cutlass13device_kernelIN5flash11enable_sm90INS1_16FlashAttnBwdSm90INS1_25CollectiveMainloopBwdSm90ILi2ELi1ELi1EN4cute5tupleIJNS5_1CILi1EEES8_S8_EEENS6_IJNS7_ILi64EEENS7_ILi80EEENS7_ILi256EEEEEENS_10bfloat16_tEfNS_4arch4Sm90ELb0ELb1ELb1ELb0ELb0ELb0ELb1ELb1ELi2ELi1ELi1ELi1ELb0EEENS1_21CollectiveEpilogueBwdISD_SE_SG_Li256ELb0ELb1ELi2EEENS1_19SingleTileSchedulerILb0ELb0ELb0ELi80EEEEEEEEEvNT_6ParamsE,@"STO_CUDA_ENTRY STV_DEFAULT"
_ZN7cutlass13device_kernelIN5flash11enable_sm90INS1_16FlashAttnBwdSm90INS1_25CollectiveMainloopBwdSm90ILi2ELi1ELi1EN4cute5tupleIJNS5_1CILi1EEES8_S8_EEENS6_IJNS7_ILi64EEENS7_ILi80EEENS7_ILi256EEEEEENS_10bfloat16_tEfNS_4arch4Sm90ELb0ELb1ELb1ELb0ELb0ELb0ELb1ELb1ELi2ELi1ELi1ELi1ELb0EEENS1_21CollectiveEpilogueBwdISD_SE_SG_Li256ELb0ELb1ELi2EEENS1_19SingleTileSchedulerILb0ELb0ELb0ELi80EEEEEEEEEvNT_6ParamsE:
[----:B------:R-:W1:Y:S02]  /*0000*/  LDC R1, c[0x0][0x28] ;  /* 0x00000a00ff017b82 */ /* 0x000e640000000800 */
[----:B-1----:R-:W-:Y:S01]  /*0010*/  VIADD R1, R1, 0xfffffff8 ;  /* 0xfffffff801017836 */ /* 0x002fe20000000000 */
[----:B------:R-:W1:Y:S01]  /*0020*/  S2R R21, SR_TID.X ;  /* 0x0000000000157919 */ /* 0x000e620000002100 */
[----:B------:R-:W-:Y:S01]  /*0030*/  ELECT P0, URZ, PT ;  /* 0x00000000003f782f */ /* 0x000fe20003800000 */
[----:B------:R-:W-:Y:S01]  /*0040*/  BSSY B0, `(.L_x_302) ;  /* 0x000001a000007945 */ /* 0x000fe20003800000 */
[----:B-1----:R-:W-:-:S05]  /*0050*/  SHF.R.U32.HI R2, RZ, 0x5, R21 ;  /* 0x00000005ff027819 */ /* 0x002fca0000011615 */
[----:B------:R-:W1:Y:S02]  /*0060*/  SHFL.IDX PT, R0, R2, RZ, 0x1f ;  /* 0x00001fff02007589 */ /* 0x000e6400000e0000 */
[----:B-1----:R-:W-:Y:S02]  /*0070*/  ISETP.EQ.AND P0, PT, R0, RZ, P0 ;  /* 0x000000ff0000720c */ /* 0x002fe40000702270 */
[----:B------:R-:W-:-:S11]  /*0080*/  SHF.R.U32.HI R0, RZ, 0x7, R21 ;  /* 0x00000007ff007819 */ /* 0x000fd60000011615 */
        /* <DEDUP_REMOVED lines=21> */
.L_x_303:
[----:B------:R-:W-:Y:S05]  /*01e0*/  BSYNC B0 ;  /* 0x0000000000007941 */ /* 0x000fea0003800000 */
.L_x_302:
[----:B------:R-:W-:Y:S01]  /*01f0*/  VOTEU.ANY UP0, P0 ;  /* 0x00000000003f7886 */ /* 0x000fe20000000100 */
[----:B------:R-:W1:Y:S01]  /*0200*/  SHFL.IDX PT, R0, R0, RZ, 0x1f ;  /* 0x00001fff00007589 */ /* 0x000e6200000e0000 */
[----:B------:R-:W-:Y:S01]  /*0210*/  UMOV UR4, 0x1 ;  /* 0x0000000100047882 */ /* 0x000fe20000000000 */
[----:B------:R-:W-:Y:S02]  /*0220*/  VOTEU.ANY UP1, P0 ;  /* 0x00000000003f7886 */ /* 0x000fe40000020100 */
[----:B------:R-:W2:Y:S01]  /*0230*/  @UP0 S2UR UR7, SR_CgaCtaId ;  /* 0x00000000000709c3 */ /* 0x000ea20000008800 */
[----:B------:R-:W-:Y:S01]  /*0240*/  @UP0 UMOV UR6, 0x400 ;  /* 0x0000040000060882 */ /* 0x000fe20000000000 */
[----:B------:R-:W-:-:S04]  /*0250*/  @UP0 UIADD3 UR4, -UR4, 0x100000, URZ ;  /* 0x0010000004040890 */ /* 0x000fc8000fffe13f */
[----:B------:R-:W-:Y:S02]  /*0260*/  @UP0 USHF.L.U32 UR5, UR4, 0xb, URZ ;  /* 0x0000000b04050899 */ /* 0x000fe4000800063f */
[----:B------:R-:W-:Y:S01]  /*0270*/  @UP0 USHF.L.U32 UR4, UR4, 0x1, URZ ;  /* 0x0000000104040899 */ /* 0x000fe2000800063f */
[----:B------:R-:W3:Y:S01]  /*0280*/  SHFL.IDX PT, R3, R2, RZ, 0x1f ;  /* 0x00001fff02037589 */ /* 0x000ee200000e0000 */
[----:B-1----:R-:W-:Y:S01]  /*0290*/  R2UR UR8, R0 ;  /* 0x00000000000872ca */ /* 0x002fe200000e0000 */
[----:B--2---:R-:W-:-:S03]  /*02a0*/  @UP0 ULEA UR6, UR7, UR6, 0x18 ;  /* 0x0000000607060291 */ /* 0x004fc6000f8ec03f */
[----:B------:R-:W-:Y:S01]  /*02b0*/  UMOV UR7, 0x1 ;  /* 0x0000000100077882 */ /* 0x000fe20000000000 */
[----:B---3--:R-:W-:-:S08]  /*02c0*/  ISETP.NE.AND P1, PT, R3, RZ, PT ;  /* 0x000000ff0300720c */ /* 0x008fd00003f25270 */
[----:B------:R-:W-:Y:S01]  /*02d0*/  UISETP.NE.AND UP0, UPT, UR8, URZ, UPT ;  /* 0x0000003f0800728c */ /* 0x000fe2000bf05270 */
[----:B------:R-:W1:Y:S02]  /*02e0*/  FENCE.VIEW.ASYNC.S ;  /* 0x00000000000073c6 */ /* 0x000e640000000000 */
[----:B-1----:R1:W2:Y:S02]  /*02f0*/  @UP1 SYNCS.EXCH.64 URZ, [UR6+0x31800], UR4 ;  /* 0x03180004063f15b2 */ /* 0x0022a40008000100 */
[----:B-1----:R-:W-:-:S06]  /*0300*/  USEL UR4, UR7, 0x2, !UP0 ;  /* 0x0000000207047887 */ /* 0x002fcc000c000000 */
[----:B------:R-:W-:-:S05]  /*0310*/  IMAD.U32 R0, RZ, RZ, UR4 ;  /* 0x00000004ff007e24 */ /* 0x000fca000f8e00ff */
[----:B------:R1:W-:Y:S01]  /*0320*/  STL [R1], R0 ;  /* 0x0000000001007387 */ /* 0x0003e20000100800 */
[----:B------:R-:W-:Y:S05]  /*0330*/  @P1 BRA `(.L_x_304) ;  /* 0x0000000000481947 */ /* 0x000fea0003800000 */
[----:B------:R-:W3:Y:S01]  /*0340*/  S2UR UR5, SR_CgaCtaId ;  /* 0x00000000000579c3 */ /* 0x000ee20000008800 */
[----:B------:R-:W-:Y:S01]  /*0350*/  UMOV UR4, 0x400 ;  /* 0x0000040000047882 */ /* 0x000fe20000000000 */
[----:B------:R-:W-:Y:S01]  /*0360*/  UMOV UR6, 0x1 ;  /* 0x0000000100067882 */ /* 0x000fe20000000000 */
[----:B------:R-:W-:Y:S01]  /*0370*/  UMOV UR9, 0x100 ;  /* 0x0000010000097882 */ /* 0x000fe20000000000 */
[----:B------:R-:W-:-:S04]  /*0380*/  UIADD3 UR6, -UR6, 0x100000, URZ ;  /* 0x0010000006067890 */ /* 0x000fc8000fffe13f */
[----:B------:R-:W-:Y:S02]  /*0390*/  USHF.L.U32 UR7, UR6, 0xb, URZ ;  /* 0x0000000b06077899 */ /* 0x000fe4000800063f */
[----:B------:R-:W-:Y:S01]  /*03a0*/  USHF.L.U32 UR6, UR6, 0x1, URZ ;  /* 0x0000000106067899 */ /* 0x000fe2000800063f */
[----:B------:R-:W-:Y:S01]  /*03b0*/  ELECT P0, URZ, PT ;  /* 0x00000000003f782f */ /* 0x000fe20003800000 */
[----:B---3--:R-:W-:Y:S02]  /*03c0*/  ULEA UR8, UR5, UR4, 0x18 ;  /* 0x0000000405087291 */ /* 0x008fe4000f8ec03f */
[----:B------:R-:W-:-:S04]  /*03d0*/  UIADD3 UR4, -UR9, 0x100000, URZ ;  /* 0x0010000009047890 */ /* 0x000fc8000fffe13f */
[----:B------:R-:W-:Y:S02]  /*03e0*/  USHF.L.U32 UR5, UR4, 0xb, URZ ;  /* 0x0000000b04057899 */ /* 0x000fe4000800063f */
[----:B------:R-:W-:Y:S01]  /*03f0*/  USHF.L.U32 UR4, UR4, 0x1, URZ ;  /* 0x0000000104047899 */ /* 0x000fe2000800063f */
[----:B------:R-:W3:Y:S03]  /*0400*/  FENCE.VIEW.ASYNC.S ;  /* 0x00000000000073c6 */ /* 0x000ee60000000000 */
[----:B---3--:R3:W4:Y:S08]  /*0410*/  SYNCS.EXCH.64 URZ, [UR8+0x31810], UR6 ;  /* 0x03181006083f75b2 */ /* 0x0087300008000100 */
[----:B------:R3:W1:Y:S01]  /*0420*/  SYNCS.EXCH.64 URZ, [UR8+0x31820], UR4 ;  /* 0x03182004083f75b2 */ /* 0x0006620008000100 */
[----:B------:R3:W1:Y:S01]  /*0430*/  SYNCS.EXCH.64 URZ, [UR8+0x31818], UR6 ;  /* 0x03181806083f75b2 */ /* 0x0006620008000100 */
[----:B------:R3:W1:Y:S01]  /*0440*/  SYNCS.EXCH.64 URZ, [UR8+0x31828], UR4 ;  /* 0x03182804083f75b2 */ /* 0x0006620008000100 */
[----:B------:R-:W-:Y:S01]  /*0450*/  NOP ;  /* 0x0000000000007918 */ /* 0x000fe20000000000 */
.L_x_304:
[----:B-1----:R-:W1:Y:S01]  /*0460*/  SHFL.IDX PT, R0, R2, RZ, 0x1f ;  /* 0x00001fff02007589 */ /* 0x002e6200000e0000 */
[----:B------:R-:W-:Y:S01]  /*0470*/  NOP ;  /* 0x0000000000007918 */ /* 0x000fe20000000000 */
[----:B-1----:R-:W-:-:S13]  /*0480*/  ISETP.NE.AND P0, PT, R0, RZ, PT ;  /* 0x000000ff0000720c */ /* 0x002fda0003f05270 */
[----:B------:R-:W-:Y:S05]  /*0490*/  @P0 BRA `(.L_x_305) ;  /* 0x0000000000400947 */ /* 0x000fea0003800000 */
[----:B---3--:R-:W1:Y:S01]  /*04a0*/  S2UR UR5, SR_CgaCtaId ;  /* 0x00000000000579c3 */ /* 0x008e620000008800 */
        /* <DEDUP_REMOVED lines=12> */
[----:B-1----:R1:W3:Y:S08]  /*0570*/  SYNCS.EXCH.64 URZ, [UR8+0x31830], UR4 ;  /* 0x03183004083f75b2 */ /* 0x0022f00008000100 */
[----:B------:R1:W1:Y:S01]  /*0580*/  SYNCS.EXCH.64 URZ, [UR8+0x31838], UR6 ;  /* 0x03183806083f75b2 */ /* 0x0002620008000100 */
[----:B------:R-:W-:Y:S01]  /*0590*/  NOP ;  /* 0x0000000000007918 */ /* 0x000fe20000000000 */
.L_x_305:
[----:B------:R-:W-:Y:S01]  /*05a0*/  PLOP3.LUT P0, PT, PT, PT, UP0, 0x80, 0x0 ;  /* 0x000000000000781c */ /* 0x000fe20003f0f008 */
[----:B------:R-:W-:Y:S01]  /*05b0*/  NOP ;  /* 0x0000000000007918 */ /* 0x000fe20000000000 */
[----:B------:R-:W-:Y:S01]  /*05c0*/  LOP3.LUT R0, R21, 0x7f, RZ, 0xc0, !PT ;  /* 0x0000007f15007812 */ /* 0x000fe200078ec0ff */
[----:B-1234-:R-:W-:Y:S10]  /*05d0*/  BAR.SYNC.DEFER_BLOCKING 0x0 ;  /* 0x0000000000007b1d */ /* 0x01eff40000010000 */
[----:B------:R-:W-:Y:S05]  /*05e0*/  @!P0 BRA `(.L_x_306) ;  /* 0x000000d4004c8947 */ /* 0x000fea0003800000 */
.L_x_307:
[----:B------:R-:W-:-:S08]  /*05f0*/  NOP ;  /* 0x0000000000007918 */ /* 0x000fd00000000000 */
[----:B------:R-:W1:Y:S02]  /*0600*/  USETMAXREG.TRY_ALLOC.CTAPOOL UP0, 0xf0 ;  /* 0x000000f0000079c8 */ /* 0x000e640008000600 */
[----:B-1----:R-:W-:-:S13]  /*0610*/  PLOP3.LUT P0, PT, PT, PT, UP0, 0x80, 0x0 ;  /* 0x000000000000781c */ /* 0x002fda0003f0f008 */
[----:B------:R-:W-:Y:S05]  /*0620*/  @!P0 BRA `(.L_x_307) ;  /* 0xfffffffc00f08947 */ /* 0x000fea000383ffff */
[----:B------:R-:W1:Y:S02]  /*0630*/  S2UR UR4, SR_CTAID.Z ;  /* 0x00000000000479c3 */ /* 0x000e640000002700 */
[----:B-1----:R-:W-:-:S13]  /*0640*/  ISETP.LE.AND P0, PT, RZ, UR4, PT ;  /* 0x00000004ff007c0c */ /* 0x002fda000bf03270 */
[----:B------:R-:W-:Y:S05]  /*0650*/  @!P0 EXIT ;  /* 0x000000000000894d */ /* 0x000fea0003800000 */
[----:B------:R-:W1:Y:S01]  /*0660*/  S2R R13, SR_CTAID.X ;  /* 0x00000000000d7919 */ /* 0x000e620000002500 */
[----:B------:R-:W2:Y:S01]  /*0670*/  LDC R232, c[0x0][0x280] ;  /* 0x0000a000ffe87b82 */ /* 0x000ea20000000800 */
[----:B------:R-:W-:Y:S01]  /*0680*/  ULDC UR7, c[0x0][0x290] ;  /* 0x0000a40000077ab9 */ /* 0x000fe20000000800 */
[----:B------:R-:W-:Y:S02]  /*0690*/  PLOP3.LUT P0, PT, PT, PT, PT, 0x80, 0x0 ;  /* 0x000000000000781c */ /* 0x000fe40003f0f070 */
[----:B------:R-:W-:Y:S02]  /*06a0*/  CS2R R134, SRZ ;  /* 0x0000000000867805 */ /* 0x000fe4000001ff00 */
[----:B------:R-:W-:Y:S02]  /*06b0*/  CS2R R132, SRZ ;  /* 0x0000000000847805 */ /* 0x000fe4000001ff00 */
[----:B------:R-:W-:Y:S02]  /*06c0*/  CS2R R130, SRZ ;  /* 0x0000000000827805 */ /* 0x000fe4000001ff00 */
[----:B------:R-:W-:-:S02]  /*06d0*/  CS2R R128, SRZ ;  /* 0x0000000000807805 */ /* 0x000fc4000001ff00 */
[----:B------:R-:W-:Y:S01]  /*06e0*/  CS2R R94, SRZ ;  /* 0x00000000005e7805 */ /* 0x000fe2000001ff00 */
[----:B------:R-:W3:Y:S01]  /*06f0*/  LDC R2, c[0x0][0x74c] ;  /* 0x0001d300ff027b82 */ /* 0x000ee20000000800 */
        /* <DEDUP_REMOVED lines=15> */
[----:B--2---:R-:W-:Y:S01]  /*07f0*/  VIADD R0, R232, 0x3f ;  /* 0x0000003fe8007836 */ /* 0x004fe20000000000 */
[----:B------:R-:W-:Y:S02]  /*0800*/  CS2R R78, SRZ ;  /* 0x00000000004e7805 */ /* 0x000fe4000001ff00 */
[----:B------:R-:W-:-:S02]  /*0810*/  CS2R R76, SRZ ;  /* 0x00000000004c7805 */ /* 0x000fc4000001ff00 */
[----:B------:R-:W-:Y:S02]  /*0820*/  CS2R R74, SRZ ;  /* 0x00000000004a7805 */ /* 0x000fe4000001ff00 */
[----:B------:R-:W-:Y:S02]  /*0830*/  CS2R R72, SRZ ;  /* 0x0000000000487805 */ /* 0x000fe4000001ff00 */
[----:B------:R-:W-:Y:S02]  /*0840*/  CS2R R110, SRZ ;  /* 0x00000000006e7805 */ /* 0x000fe4000001ff00 */
[----:B------:R-:W-:Y:S01]  /*0850*/  CS2R R108, SRZ ;  /* 0x00000000006c7805 */ /* 0x000fe2000001ff00 */
[C---:B-1----:R-:W-:Y:S01]  /*0860*/  IMAD R3, R13.reuse, 0x50, R232 ;  /* 0x000000500d037824 */ /* 0x042fe200078e02e8 */
[----:B------:R-:W-:Y:S02]  /*0870*/  ISETP.GE.AND P1, PT, R13, RZ, PT ;  /* 0x000000ff0d00720c */ /* 0x000fe40003f26270 */
[----:B------:R-:W-:-:S02]  /*0880*/  CS2R R106, SRZ ;  /* 0x00000000006a7805 */ /* 0x000fc4000001ff00 */
[----:B------:R-:W-:Y:S02]  /*0890*/  CS2R R104, SRZ ;  /* 0x0000000000687805 */ /* 0x000fe4000001ff00 */
[----:B------:R-:W-:Y:S02]  /*08a0*/  CS2R R70, SRZ ;  /* 0x0000000000467805 */ /* 0x000fe4000001ff00 */
[----:B---3--:R-:W-:Y:S02]  /*08b0*/  IADD3 R2, R3, -UR7, -R2 ;  /* 0x8000000703027c10 */ /* 0x008fe4000fffe802 */
[----:B------:R-:W-:Y:S02]  /*08c0*/  CS2R R68, SRZ ;  /* 0x0000000000447805 */ /* 0x000fe4000001ff00 */
[----:B------:R-:W-:Y:S02]  /*08d0*/  SHF.R.S32.HI R3, RZ, 0x1f, R0 ;  /* 0x0000001fff037819 */ /* 0x000fe40000011400 */
[----:B------:R-:W-:-:S02]  /*08e0*/  CS2R R66, SRZ ;  /* 0x0000000000427805 */ /* 0x000fc4000001ff00 */
[----:B------:R-:W-:Y:S02]  /*08f0*/  SHF.R.S32.HI R5, RZ, 0x1f, R2 ;  /* 0x0000001fff057819 */ /* 0x000fe40000011402 */
[----:B------:R-:W-:Y:S02]  /*0900*/  CS2R R64, SRZ ;  /* 0x0000000000407805 */ /* 0x000fe4000001ff00 */
[----:B------:R-:W-:Y:S02]  /*0910*/  LEA.HI R3, R3, R0, RZ, 0x6 ;  /* 0x0000000003037211 */ /* 0x000fe400078f30ff */
[----:B------:R-:W-:Y:S02]  /*0920*/  CS2R R102, SRZ ;  /* 0x0000000000667805 */ /* 0x000fe4000001ff00 */
[----:B------:R-:W-:Y:S02]  /*0930*/  LEA.HI R5, R5, R2, RZ, 0x6 ;  /* 0x0000000205057211 */ /* 0x000fe400078f30ff */
[----:B------:R-:W-:-:S02]  /*0940*/  CS2R R100, SRZ ;  /* 0x0000000000647805 */ /* 0x000fc4000001ff00 */
[----:B------:R-:W-:Y:S02]  /*0950*/  CS2R R98, SRZ ;  /* 0x0000000000627805 */ /* 0x000fe4000001ff00 */
[----:B------:R-:W-:Y:S02]  /*0960*/  CS2R R96, SRZ ;  /* 0x0000000000607805 */ /* 0x000fe4000001ff00 */
[----:B------:R-:W-:Y:S02]  /*0970*/  SHF.R.S32.HI R5, RZ, 0x6, R5 ;  /* 0x00000006ff057819 */ /* 0x000fe40000011405 */
        /* <DEDUP_REMOVED lines=41> */
[----:B------:R-:W-:Y:S02]  /*0c10*/  VIMNMX R5, RZ, R5, !PT ;  /* 0x00000005ff057248 */ /* 0x000fe40007fe0100 */
[----:B------:R-:W-:Y:S01]  /*0c20*/  SHF.R.S32.HI R234, RZ, 0x6, R3 ;  /* 0x00000006ffea7819 */ /* 0x000fe20000011403 */
[----:B------:R-:W-:Y:S06]  /*0c30*/  @!P1 BRA `(.L_x_308) ;  /* 0x0000000000249947 */ /* 0x000fec0003800000 */
[----:B------:R-:W1:Y:S01]  /*0c40*/  LDC R3, c[0x0][0x290] ;  /* 0x0000a400ff037b82 */ /* 0x000e620000000800 */
[----:B------:R-:W-:-:S07]  /*0c50*/  IMAD R0, R13, 0x50, R232 ;  /* 0x000000500d007824 */ /* 0x000fce00078e02e8 */
[----:B------:R-:W2:Y:S01]  /*0c60*/  LDC R7, c[0x0][0x748] ;  /* 0x0001d200ff077b82 */ /* 0x000ea20000000800 */
[----:B-1----:R-:W-:-:S05]  /*0c70*/  IADD3 R0, -R3, 0x8f, R0 ;  /* 0x0000008f03007810 */ /* 0x002fca0007ffe100 */
[----:B--2---:R-:W-:-:S05]  /*0c80*/  IMAD.IADD R0, R0, 0x1, R7 ;  /* 0x0000000100007824 */ /* 0x004fca00078e0207 */
[----:B------:R-:W-:-:S04]  /*0c90*/  SHF.R.S32.HI R3, RZ, 0x1f, R0 ;  /* 0x0000001fff037819 */ /* 0x000fc80000011400 */
[----:B------:R-:W-:-:S04]  /*0ca0*/  LEA.HI R3, R3, R0, RZ, 0x6 ;  /* 0x0000000003037211 */ /* 0x000fc800078f30ff */
[----:B------:R-:W-:-:S04]  /*0cb0*/  SHF.R.S32.HI R3, RZ, 0x6, R3 ;  /* 0x00000006ff037819 */ /* 0x000fc80000011403 */
[----:B------:R-:W-:-:S07]  /*0cc0*/  VIMNMX R234, R234, R3, PT ;  /* 0x00000003eaea7248 */ /* 0x000fce0003fe0100 */
.L_x_308:
[----:B------:R-:W-:Y:S01]  /*0cd0*/  ISETP.GT.AND P1, PT, R234, R5, PT ;  /* 0x00000005ea00720c */ /* 0x000fe20003f24270 */
[----:B------:R-:W-:Y:S01]  /*0ce0*/  ULDC.64 UR60, c[0x0][0x208] ;  /* 0x00008200003c7ab9 */ /* 0x000fe20000000a00 */
[----:B------:R-:W-:Y:S02]  /*0cf0*/  CS2R R140, SRZ ;  /* 0x00000000008c7805 */ /* 0x000fe4000001ff00 */
[----:B------:R-:W-:Y:S02]  /*0d00*/  CS2R R138, SRZ ;  /* 0x00000000008a7805 */ /* 0x000fe4000001ff00 */
[----:B------:R-:W-:-:S07]  /*0d10*/  CS2R R136, SRZ ;  /* 0x0000000000887805 */ /* 0x000fce000001ff00 */
[----:B------:R-:W-:Y:S05]  /*0d20*/  @!P1 BRA `(.L_x_309) ;  /* 0x000000a400109947 */ /* 0x000fea0003800000 */
[----:B------:R-:W1:Y:S01]  /*0d30*/  S2R R0, SR_CgaCtaId ;  /* 0x0000000000007919 */ /* 0x000e620000008800 */
[----:B------:R-:W-:Y:S01]  /*0d40*/  MOV R17, 0x400 ;  /* 0x0000040000117802 */ /* 0x000fe20000000f00 */
[----:B------:R-:W-:Y:S01]  /*0d50*/  VIADD R21, R21, 0xffffff80 ;  /* 0xffffff8015157836 */ /* 0x000fe20000000000 */
[----:B------:R-:W-:Y:S02]  /*0d60*/  SHF.L.U32 R8, RZ, 0x1f, RZ ;  /* 0x0000001fff087819 */ /* 0x000fe400000006ff */
[----:B-1----:R-:W-:Y:S02]  /*0d70*/  LEA R17, R0, R17, 0x18 ;  /* 0x0000001100117211 */ /* 0x002fe400078ec0ff */
[----:B------:R-:W-:Y:S02]  /*0d80*/  SHF.R.S32.HI R0, RZ, 0x1f, R21 ;  /* 0x0000001fff007819 */ /* 0x000fe40000011415 */
[----:B------:R-:W1:Y:S02]  /*0d90*/  SYNCS.PHASECHK.TRANS64.TRYWAIT P0, [R17+URZ+0x31800], R8 ;  /* 0x03180008110075a7 */ /* 0x000e64000800017f */
[----:B------:R-:W-:-:S02]  /*0da0*/  LEA.HI R2, R0, R21, RZ, 0x7 ;  /* 0x0000001500027211 */ /* 0x000fc400078f38ff */
[CC--:B------:R-:W-:Y:S02]  /*0db0*/  LEA.HI R4, R0.reuse, R21.reuse, RZ, 0x5 ;  /* 0x0000001500047211 */ /* 0x0c0fe400078f28ff */
[----:B------:R-:W-:Y:S02]  /*0dc0*/  SHF.R.S32.HI R3, RZ, 0x7, R2 ;  /* 0x00000007ff037819 */ /* 0x000fe40000011402 */
[----:B------:R-:W-:Y:S02]  /*0dd0*/  LEA.HI R6, R0, R21, RZ, 0x4 ;  /* 0x0000001500067211 */ /* 0x000fe400078f20ff */
[--C-:B------:R-:W-:Y:S02]  /*0de0*/  SHF.R.S32.HI R0, RZ, 0x5, R4.reuse ;  /* 0x00000005ff007819 */ /* 0x100fe40000011404 */
[----:B------:R-:W-:Y:S02]  /*0df0*/  SHF.R.S32.HI R7, RZ, 0x1f, R4 ;  /* 0x0000001fff077819 */ /* 0x000fe40000011404 */
[----:B------:R2:W3:Y:S02]  /*0e00*/  SHFL.IDX PT, R4, R3, RZ, 0x1f ;  /* 0x00001fff03047589 */ /* 0x0004e400000e0000 */
[----:B-123--:R-:W-:Y:S05]  /*0e10*/  @P0 BRA `(.L_x_310) ;  /* 0x0000000000080947 */ /* 0x00efea0003800000 */
[----:B------:R-:W1:Y:S02]  /*0e20*/  SYNCS.PHASECHK.TRANS64.TRYWAIT P0, [R17+URZ+0x31800], R8 ;  /* 0x03180008110075a7 */ /* 0x000e64000800017f */
[----:B-1----:R-:W-:Y:S05]  /*0e30*/  @!P0 BRA `(.L_x_311) ;  /* 0x000000e800088947 */ /* 0x002fea0003800000 */
.L_x_310:
[----:B------:R-:W2:Y:S01]  /*0e40*/  LDL R9, [R1] ;  /* 0x0000000001097983 */ /* 0x000ea20000100800 */
[----:B------:R-:W-:Y:S01]  /*0e50*/  LOP3.LUT R2, R2, 0xffffff80, RZ, 0xc0, !PT ;  /* 0xffffff8002027812 */ /* 0x000fe200078ec0ff */
[----:B------:R-:W3:Y:S01]  /*0e60*/  S2UR UR5, SR_CTAID.Y ;  /* 0x00000000000579c3 */ /* 0x000ee20000002600 */
[----:B------:R-:W-:Y:S01]  /*0e70*/  LOP3.LUT R6, R6, 0xffffff0, RZ, 0xc0, !PT ;  /* 0x0ffffff006067812 */ /* 0x000fe200078ec0ff */
[----:B------:R-:W-:Y:S01]  /*0e80*/  IMAD R13, R13, -0x50, RZ ;  /* 0xffffffb00d0d7824 */ /* 0x000fe200078e02ff */
[----:B------:R-:W-:Y:S01]  /*0e90*/  LEA.HI R7, R7, R0, RZ, 0x2 ;  /* 0x0000000007077211 */ /* 0x000fe200078f10ff */
[----:B------:R-:W-:Y:S01]  /*0ea0*/  IMAD.IADD R2, R21, 0x1, -R2 ;  /* 0x0000000115027824 */ /* 0x000fe200078e0a02 */
[----:B-1----:R-:W-:Y:S01]  /*0eb0*/  LEA.HI R8, R3, R3, RZ, 0x1 ;  /* 0x0000000303087211 */ /* 0x002fe200078f08ff */
[----:B------:R-:W-:Y:S01]  /*0ec0*/  IMAD.IADD R6, R21, 0x1, -R6 ;  /* 0x0000000115067824 */ /* 0x000fe200078e0a06 */
[----:B------:R-:W-:Y:S01]  /*0ed0*/  CS2R R134, SRZ ;  /* 0x0000000000867805 */ /* 0x000fe2000001ff00 */
[----:B------:R-:W1:Y:S01]  /*0ee0*/  LDC.64 R20, c[0x0][0x2d8] ;  /* 0x0000b600ff147b82 */ /* 0x000e620000000a00 */
[----:B------:R-:W-:Y:S01]  /*0ef0*/  LOP3.LUT R8, R8, 0x1ffffffe, RZ, 0xc0, !PT ;  /* 0x1ffffffe08087812 */ /* 0x000fe200078ec0ff */
[C---:B------:R-:W-:Y:S01]  /*0f00*/  IMAD R15, R3.reuse, 0x40, R6 ;  /* 0x00000040030f7824 */ /* 0x040fe200078e0206 */
[----:B------:R-:W-:Y:S01]  /*0f10*/  CS2R R132, SRZ ;  /* 0x0000000000847805 */ /* 0x000fe2000001ff00 */
[C---:B------:R-:W-:Y:S01]  /*0f20*/  IMAD R14, R3.reuse, 0x800, R2 ;  /* 0x00000800030e7824 */ /* 0x040fe200078e0202 */
[----:B------:R-:W-:Y:S01]  /*0f30*/  CS2R R130, SRZ ;  /* 0x0000000000827805 */ /* 0x000fe2000001ff00 */
[----:B------:R-:W-:Y:S01]  /*0f40*/  IMAD.IADD R12, R3, 0x1, -R8 ;  /* 0x00000001030c7824 */ /* 0x000fe200078e0a08 */
[----:B------:R-:W-:Y:S01]  /*0f50*/  CS2R R128, SRZ ;  /* 0x0000000000807805 */ /* 0x000fe2000001ff00 */
[----:B------:R-:W4:Y:S01]  /*0f60*/  LDC.64 R230, c[0x0][0x2e0] ;  /* 0x0000b800ffe67b82 */ /* 0x000f220000000a00 */
[----:B------:R-:W-:Y:S01]  /*0f70*/  IMAD.MOV.U32 R19, RZ, RZ, RZ ;  /* 0x000000ffff137224 */ /* 0x000fe200078e00ff */
[----:B------:R-:W-:-:S02]  /*0f80*/  CS2R R126, SRZ ;  /* 0x00000000007e7805 */ /* 0x000fc4000001ff00 */
[----:B------:R-:W-:Y:S02]  /*0f90*/  CS2R R124, SRZ ;  /* 0x00000000007c7805 */ /* 0x000fe4000001ff00 */
[----:B------:R-:W-:Y:S02]  /*0fa0*/  CS2R R122, SRZ ;  /* 0x00000000007a7805 */ /* 0x000fe4000001ff00 */
[----:B------:R-:W-:Y:S02]  /*0fb0*/  CS2R R120, SRZ ;  /* 0x0000000000787805 */ /* 0x000fe4000001ff00 */
[----:B------:R-:W-:Y:S02]  /*0fc0*/  CS2R R118, SRZ ;  /* 0x0000000000767805 */ /* 0x000fe4000001ff00 */
[----:B------:R-:W-:Y:S01]  /*0fd0*/  CS2R R116, SRZ ;  /* 0x0000000000747805 */ /* 0x000fe2000001ff00 */
[----:B---3--:R-:W-:Y:S01]  /*0fe0*/  USHF.R.S32.HI UR6, URZ, 0x1f, UR5 ;  /* 0x0000001f3f067899 */ /* 0x008fe20008011405 */
        /* <DEDUP_REMOVED lines=70> */
[----:B--2---:R-:W-:Y:S02]  /*1450*/  R2UR UR8, R9 ;  /* 0x00000000090872ca */ /* 0x004fe400000e0000 */
[----:B------:R-:W-:Y:S02]  /*1460*/  LOP3.LUT R9, R7, 0xfffffc, RZ, 0xc0, !PT ;  /* 0x00fffffc07097812 */ /* 0x000fe400078ec0ff */
[----:B------:R-:W-:-:S03]  /*1470*/  SHF.R.S32.HI R7, RZ, 0x1f, R2 ;  /* 0x0000001fff077819 */ /* 0x000fc60000011402 */
[----:B------:R-:W-:Y:S01]  /*1480*/  IMAD.IADD R10, R0, 0x1, -R9 ;  /* 0x00000001000a7824 */ /* 0x000fe200078e0a09 */
[CC--:B------:R-:W-:Y:S02]  /*1490*/  LEA.HI R0, R7.reuse, R2.reuse, RZ, 0x2 ;  /* 0x0000000207007211 */ /* 0x0c0fe400078f10ff */
[----:B------:R-:W-:Y:S01]  /*14a0*/  LEA.HI R7, R7, R2, RZ, 0x5 ;  /* 0x0000000207077211 */ /* 0x000fe200078f28ff */
[----:B------:R-:W-:Y:S01]  /*14b0*/  IMAD R10, R10, 0x10, R15 ;  /* 0x000000100a0a7824 */ /* 0x000fe200078e020f */
[--C-:B------:R-:W-:Y:S02]  /*14c0*/  SHF.R.S32.HI R6, RZ, 0x2, R0.reuse ;  /* 0x00000002ff067819 */ /* 0x100fe40000011400 */
[----:B------:R-:W-:Y:S02]  /*14d0*/  LOP3.LUT R9, R0, 0x7ffffffc, RZ, 0xc0, !PT ;  /* 0x7ffffffc00097812 */ /* 0x000fe400078ec0ff */
[----:B------:R-:W-:Y:S02]  /*14e0*/  SHF.R.S32.HI R3, RZ, 0x1f, R0 ;  /* 0x0000001fff037819 */ /* 0x000fe40000011400 */
[----:B------:R-:W-:Y:S01]  /*14f0*/  LEA.HI R0, R4, R4, RZ, 0x1 ;  /* 0x0000000404007211 */ /* 0x000fe200078f08ff */
[----:B------:R-:W-:Y:S01]  /*1500*/  IMAD.IADD R11, R2, 0x1, -R9 ;  /* 0x00000001020b7824 */ /* 0x000fe200078e0a09 */
[----:B------:R-:W-:Y:S01]  /*1510*/  LEA.HI R8, R3, R6, RZ, 0x3 ;  /* 0x0000000603087211 */ /* 0x000fe200078f18ff */
[----:B------:R-:W-:Y:S01]  /*1520*/  IMAD.SHL.U32 R2, R14, 0x4, RZ ;  /* 0x000000040e027824 */ /* 0x000fe200078e00ff */
[----:B------:R-:W-:Y:S01]  /*1530*/  LOP3.LUT R3, R0, 0xfffffffe, RZ, 0xc0, !PT ;  /* 0xfffffffe00037812 */ /* 0x000fe200078ec0ff */
[----:B-1----:R-:W-:Y:S01]  /*1540*/  IMAD R0, R20, UR6, RZ ;  /* 0x0000000614007c24 */ /* 0x002fe2000f8e02ff */
[----:B------:R-:W-:Y:S01]  /*1550*/  LOP3.LUT R9, R8, 0xfffffff8, RZ, 0xc0, !PT ;  /* 0xfffffff808097812 */ /* 0x000fe200078ec0ff */
[----:B------:R-:W-:Y:S01]  /*1560*/  IMAD R11, R12, 0x4, R11 ;  /* 0x000000040c0b7824 */ /* 0x000fe200078e020b */
[----:B------:R-:W-:Y:S01]  /*1570*/  SHF.R.S32.HI R7, RZ, 0x5, R7 ;  /* 0x00000005ff077819 */ /* 0x000fe20000011407 */
[----:B------:R-:W-:Y:S01]  /*1580*/  IMAD.IADD R4, R4, 0x1, -R3 ;  /* 0x0000000104047824 */ /* 0x000fe200078e0a03 */
[----:B------:R-:W-:Y:S01]  /*1590*/  SHF.R.S32.HI R3, RZ, 0x1f, R2 ;  /* 0x0000001fff037819 */ /* 0x000fe20000011402 */
[----:B------:R-:W-:-:S02]  /*15a0*/  IMAD.IADD R18, R6, 0x1, -R9 ;  /* 0x0000000106127824 */ /* 0x000fc400078e0a09 */
[----:B------:R-:W-:Y:S01]  /*15b0*/  IMAD R9, R21, UR5, R0 ;  /* 0x0000000515097c24 */ /* 0x000fe2000f8e0200 */
[----:B------:R-:W-:Y:S01]  /*15c0*/  IADD3.X R0, R13, UR7, RZ, PT, !PT ;  /* 0x000000070d007c10 */ /* 0x000fe2000bffe4ff */
[----:B------:R-:W-:Y:S01]  /*15d0*/  IMAD.WIDE.U32 R2, R20, UR5, R2 ;  /* 0x0000000514027c25 */ /* 0x000fe2000f8e0002 */
[----:B------:R-:W-:-:S03]  /*15e0*/  USHF.R.S32.HI UR5, URZ, 0x1f, UR4 ;  /* 0x0000001f3f057899 */ /* 0x000fc60008011404 */
[----:B------:R-:W-:Y:S02]  /*15f0*/  IMAD.IADD R3, R3, 0x1, R9 ;  /* 0x0000000103037824 */ /* 0x000fe400078e0209 */
[----:B------:R-:W-:Y:S02]  /*1600*/  IMAD.SHL.U32 R229, R11, 0x2, RZ ;  /* 0x000000020be57824 */ /* 0x000fe400078e00ff */
[----:B----4-:R-:W-:Y:S02]  /*1610*/  IMAD R6, R230, UR5, RZ ;  /* 0x00000005e6067c24 */ /* 0x010fe4000f8e02ff */
[----:B------:R-:W-:Y:S01]  /*1620*/  IMAD R18, R7, 0x10, R18 ;  /* 0x0000001007127824 */ /* 0x000fe200078e0212 */
[----:B------:R-:W-:Y:S01]  /*1630*/  IADD3 R232, R0, -R232, -R229 ;  /* 0x800000e800e87210 */ /* 0x000fe20007ffe8e5 */
[----:B------:R-:W-:Y:S01]  /*1640*/  IMAD R235, R231, UR4, R6 ;  /* 0x00000004e7eb7c24 */ /* 0x000fe2000f8e0206 */
[----:B------:R-:W-:Y:S01]  /*1650*/  IADD3 R233, -R229, UR7, R13 ;  /* 0x00000007e5e97c10 */ /* 0x000fe2000fffe10d */
[----:B------:R-:W-:Y:S01]  /*1660*/  IMAD.WIDE.U32 R230, R230, UR4, R2 ;  /* 0x00000004e6e67c25 */ /* 0x000fe2000f8e0002 */
[----:B------:R-:W-:-:S03]  /*1670*/  ULOP3.LUT UR4, UR8, 0x1, URZ, 0xfc, !UPT ;  /* 0x0000000108047892 */ /* 0x000fc6000f8efc3f */
[----:B------:R-:W-:Y:S02]  /*1680*/  IMAD.SHL.U32 R0, R10, 0x8, RZ ;  /* 0x000000080a007824 */ /* 0x000fe400078e00ff */
[----:B------:R-:W-:Y:S02]  /*1690*/  IMAD.MOV.U32 R3, RZ, RZ, R5 ;  /* 0x000000ffff037224 */ /* 0x000fe400078e0005 */
[----:B------:R-:W-:Y:S01]  /*16a0*/  IMAD.U32 R236, RZ, RZ, UR4 ;  /* 0x00000004ffec7e24 */ /* 0x000fe2000f8e00ff */
[----:B------:R-:W-:Y:S01]  /*16b0*/  UMOV UR4, URZ ;  /* 0x0000003f00047c82 */ /* 0x000fe20008000000 */
[----:B------:R-:W-:Y:S02]  /*16c0*/  IMAD.MOV.U32 R2, RZ, RZ, RZ ;  /* 0x000000ffff027224 */ /* 0x000fe400078e00ff */
[----:B------:R-:W-:Y:S02]  /*16d0*/  IMAD R0, R0, 0x2, R17 ;  /* 0x0000000200007824 */ /* 0x000fe400078e0211 */
[----:B------:R-:W-:-:S02]  /*16e0*/  IMAD.IADD R229, R13, 0x1, -R229 ;  /* 0x000000010de57824 */ /* 0x000fc400078e0ae5 */
[----:B------:R-:W-:Y:S02]  /*16f0*/  IMAD.IADD R235, R231, 0x1, R235 ;  /* 0x00000001e7eb7824 */ /* 0x000fe400078e02eb */
[----:B------:R-:W-:-:S07]  /*1700*/  IMAD.U32 R228, RZ, RZ, UR4 ;  /* 0x00000004ffe47e24 */ /* 0x000fce000f8e00ff */
.L_x_330:
[----:B------:R-:W-:-:S13]  /*1710*/  R2UR UR4, R236 ;  /* 0x00000000ec0472ca */ /* 0x000fda00000e0000 */
[----:B------:R-:W-:-:S06]  /*1720*/  UISETP.NE.AND UP1, UPT, UR4, 0x3, UPT ;  /* 0x000000030400788c */ /* 0x000fcc000bf25270 */
[----:B------:R-:W-:-:S13]  /*1730*/  PLOP3.LUT P0, PT, PT, PT, UP1, 0x40, 0x0 ;  /* 0x000000000000781c */ /* 0x000fda0003f0e818 */
[----:B-1----:R-:W-:Y:S05]  /*1740*/  @P0 BRA `(.L_x_312) ;  /* 0x0000000000040947 */ /* 0x002fea0003800000 */
[----:B------:R-:W-:Y:S01]  /*1750*/  BPT.TRAP 0x1 ;  /* 0x000000040000795c */ /* 0x000fe20000300000 */
.L_x_312:
[----:B------:R-:W-:Y:S01]  /*1760*/  PLOP3.LUT P1, PT, PT, PT, UP1, 0x40, 0x0 ;  /* 0x000000000000781c */ /* 0x000fe20003f2e818 */
[----:B------:R-:W-:Y:S01]  /*1770*/  IMAD R16, R2, 0x8, R17 ;  /* 0x0000000802107824 */ /* 0x000fe200078e0211 */
[----:B------:R-:W-:-:S04]  /*1780*/  SHF.L.U32 R9, R19, 0x1f, RZ ;  /* 0x0000001f13097819 */ /* 0x000fc800000006ff */
[----:B------:R1:W2:Y:S07]  /*1790*/  SYNCS.PHASECHK.TRANS64.TRYWAIT P0, [R16+URZ+0x31810], R9 ;  /* 0x03181009100075a7 */ /* 0x0002ae000800017f */
[----:B------:R-:W-:Y:S05]  /*17a0*/  @P1 BRA `(.L_x_313) ;  /* 0x0000000000041947 */ /* 0x000fea0003800000 */
[----:B------:R-:W-:Y:S01]  /*17b0*/  BPT.TRAP 0x1 ;  /* 0x000000040000795c */ /* 0x000fe20000300000 */
.L_x_313:
[----:B------:R-:W-:Y:S02]  /*17c0*/  VIADD R5, R17, 0x14100 ;  /* 0x0001410011057836 */ /* 0x000fe40000000000 */
[----:B------:R-:W-:-:S03]  /*17d0*/  IMAD R7, R4, 0x400, R17 ;  /* 0x0000040004077824 */ /* 0x000fc600078e0211 */
[----:B------:R-:W-:Y:S02]  /*17e0*/  SHF.R.U32.HI R5, RZ, 0x4, R5 ;  /* 0x00000004ff057819 */ /* 0x000fe40000011605 */
[----:B------:R-:W-:Y:S02]  /*17f0*/  SHF.R.U32.HI R6, RZ, 0x4, R7 ;  /* 0x00000004ff067819 */ /* 0x000fe40000011607 */
[----:B------:R-:W-:Y:S02]  /*1800*/  LOP3.LUT R5, R5, 0x3fff, RZ, 0xc0, !PT ;  /* 0x00003fff05057812 */ /* 0x000fe400078ec0ff */
[----:B------:R-:W-:Y:S02]  /*1810*/  LOP3.LUT R6, R6, 0x3fff, RZ, 0xc0, !PT ;  /* 0x00003fff06067812 */ /* 0x000fe400078ec0ff */
[----:B------:R-:W-:Y:S02]  /*1820*/  LOP3.LUT R11, R5, 0x10000, RZ, 0xfc, !PT ;  /* 0x00010000050b7812 */ /* 0x000fe400078efcff */
[----:B------:R-:W-:-:S03]  /*1830*/  LOP3.LUT R5, R6, 0x10000, RZ, 0xfc, !PT ;  /* 0x0001000006057812 */ /* 0x000fc600078efcff */
[----:B------:R-:W-:Y:S01]  /*1840*/  IMAD R6, R2, 0x800, R11 ;  /* 0x0000080002067824 */ /* 0x000fe200078e020b */
[----:B--2---:R-:W-:Y:S06]  /*1850*/  @P0 BRA `(.L_x_314) ;  /* 0x0000000000080947 */ /* 0x004fec0003800000 */
[----:B------:R-:W2:Y:S02]  /*1860*/  SYNCS.PHASECHK.TRANS64.TRYWAIT P0, [R16+URZ+0x31810], R9 ;  /* 0x03181009100075a7 */ /* 0x000ea4000800017f */
[----:B--2---:R-:W-:Y:S05]  /*1870*/  @!P0 BRA `(.L_x_315) ;  /* 0x000000dc008c8947 */ /* 0x004fea0003800000 */
.L_x_314:
[C---:B------:R-:W-:Y:S01]  /*1880*/  R2UR UR6, R5.reuse ;  /* 0x00000000050672ca */ /* 0x040fe200000e0000 */
[----:B------:R-:W-:Y:S01]  /*1890*/  WARPGROUP.ARRIVE ;  /* 0x00000000000079c5 */ /* 0x000fe20000000000 */
[----:B------:R-:W-:Y:S01]  /*18a0*/  R2UR UR4, R6 ;  /* 0x00000000060472ca */ /* 0x000fe200000e0000 */
[----:B------:R-:W-:Y:S01]  /*18b0*/  UMOV UR7, 0x40000000 ;  /* 0x4000000000077882 */ /* 0x000fe20000000000 */
[----:B------:R-:W-:Y:S01]  /*18c0*/  UMOV UR5, 0x40000040 ;  /* 0x4000004000057882 */ /* 0x000fe20000000000 */
[C---:B------:R-:W-:Y:S01]  /*18d0*/  VIADD R8, R5.reuse, 0x80 ;  /* 0x0000008005087836 */ /* 0x040fe20000000000 */
[----:B------:R-:W-:Y:S01]  /*18e0*/  PLOP3.LUT P0, PT, PT, PT, UP1, 0x40, 0x0 ;  /* 0x000000000000781c */ /* 0x000fe20003f0e818 */
[----:B-12---:R-:W-:-:S03]  /*18f0*/  VIADD R9, R5, 0x100 ;  /* 0x0000010005097836 */ /* 0x006fc60000000000 */
[----:B------:R-:W-:Y:S01]  /*1900*/  R2UR UR8, R8 ;  /* 0x00000000080872ca */ /* 0x000fe200000e0000 */
[----:B------:R-:W-:Y:S01]  /*1910*/  VIADD R8, R5, 0x180 ;  /* 0x0000018005087836 */ /* 0x000fe20000000000 */
        /* <DEDUP_REMOVED lines=554> */
[----:B------:R-:W-:Y:S02]  /*3bc0*/  VIADD R5, R5, 0x986 ;  /* 0x0000098605057836 */ /* 0x000fe40000000000 */
[----:B------:R-:W-:Y:S01]  /*3bd0*/  IMAD R6, R2, 0x40, R18 ;  /* 0x0000004002067824 */ /* 0x000fe200078e0212 */
[----:B------:R-:W-:Y:S02]  /*3be0*/  R2UR UR10, R8 ;  /* 0x00000000080a72ca */ /* 0x000fe400000e0000 */
[----:B------:R-:W-:Y:S01]  /*3bf0*/  R2UR UR11, R5 ;  /* 0x00000000050b72ca */ /* 0x000fe200000e0000 */
[----:B------:R-:W-:Y:S01]  /*3c00*/  IMAD R8, R6, 0x4, R17 ;  /* 0x0000000406087824 */ /* 0x000fe200078e0211 */
[----:B------:R-:W-:-:S02]  /*3c10*/  WARPGROUP.DEPBAR.LE gsb0, 0x0 ;  /* 0x00008000000079c5 */ /* 0x000fc40000010000 */
        /* <DEDUP_REMOVED lines=25> */
[----:B------:R-:W-:Y:S05]  /*3db0*/  @P0 BRA `(.L_x_316) ;  /* 0x0000000000040947 */ /* 0x000fea0003800000 */
[----:B------:R-:W-:Y:S01]  /*3dc0*/  BPT.TRAP 0x1 ;  /* 0x000000040000795c */ /* 0x000fe20000300000 */
.L_x_316:
[----:B------:R-:W-:Y:S02]  /*3dd0*/  R2UR UR4, R228 ;  /* 0x00000000e40472ca */ /* 0x000fe400000e0000 */
[----:B------:R-:W-:-:S11]  /*3de0*/  PLOP3.LUT P1, PT, PT, PT, UP1, 0x40, 0x0 ;  /* 0x000000000000781c */ /* 0x000fd60003f2e818 */
[----:B------:R-:W-:-:S05]  /*3df0*/  IMAD.U32 R10, RZ, RZ, UR4 ;  /* 0x00000004ff0a7e24 */ /* 0x000fca000f8e00ff */
[----:B------:R-:W-:-:S04]  /*3e00*/  SHF.L.U32 R10, R10, 0x1f, RZ ;  /* 0x0000001f0a0a7819 */ /* 0x000fc800000006ff */
[----:B------:R4:W1:Y:S01]  /*3e10*/  SYNCS.PHASECHK.TRANS64.TRYWAIT P0, [R17+URZ+0x31830], R10 ;  /* 0x0318300a110075a7 */ /* 0x000862000800017f */
[----:B------:R-:W-:Y:S05]  /*3e20*/  @P1 BRA `(.L_x_317) ;  /* 0x0000000000041947 */ /* 0x000fea0003800000 */
[----:B------:R-:W-:Y:S01]  /*3e30*/  BPT.TRAP 0x1 ;  /* 0x000000040000795c */ /* 0x000fe20000300000 */
.L_x_317:
[----:B------:R-:W-:Y:S02]  /*3e40*/  VIADD R7, R7, 0xa000 ;  /* 0x0000a00007077836 */ /* 0x000fe40000000000 */
[----:B-1----:R-:W-:-:S03]  /*3e50*/  VIADD R8, R17, 0x24100 ;  /* 0x0002410011087836 */ /* 0x002fc60000000000 */
[----:B------:R-:W-:Y:S02]  /*3e60*/  SHF.R.U32.HI R7, RZ, 0x4, R7 ;  /* 0x00000004ff077819 */ /* 0x000fe40000011607 */
[----:B------:R-:W-:Y:S02]  /*3e70*/  SHF.R.U32.HI R8, RZ, 0x4, R8 ;  /* 0x00000004ff087819 */ /* 0x000fe40000011608 */
[----:B------:R-:W-:Y:S02]  /*3e80*/  LOP3.LUT R7, R7, 0x3fff, RZ, 0xc0, !PT ;  /* 0x00003fff07077812 */ /* 0x000fe400078ec0ff */
[----:B------:R-:W-:Y:S02]  /*3e90*/  LOP3.LUT R8, R8, 0x3fff, RZ, 0xc0, !PT ;  /* 0x00003fff08087812 */ /* 0x000fe400078ec0ff */
[----:B------:R-:W-:Y:S02]  /*3ea0*/  LOP3.LUT R22, R7, 0x10000, RZ, 0xfc, !PT ;  /* 0x0001000007167812 */ /* 0x000fe400078efcff */
[----:B------:R-:W-:Y:S01]  /*3eb0*/  LOP3.LUT R20, R8, 0x10000, RZ, 0xfc, !PT ;  /* 0x0001000008147812 */ /* 0x000fe200078efcff */
[----:B------:R-:W-:Y:S06]  /*3ec0*/  @P0 BRA `(.L_x_318) ;  /* 0x0000000000080947 */ /* 0x000fec0003800000 */
[----:B------:R-:W1:Y:S02]  /*3ed0*/  SYNCS.PHASECHK.TRANS64.TRYWAIT P0, [R17+URZ+0x31830], R10 ;  /* 0x0318300a110075a7 */ /* 0x000e64000800017f */
[----:B-1----:R-:W-:Y:S05]  /*3ee0*/  @!P0 BRA `(.L_x_319) ;  /* 0x000000b800048947 */ /* 0x002fea0003800000 */
.L_x_318:
[----:B------:R-:W-:Y:S01]  /*3ef0*/  R2UR UR4, R20 ;  /* 0x00000000140472ca */ /* 0x000fe200000e0000 */
[----:B------:R-:W-:Y:S01]  /*3f00*/  WARPGROUP.ARRIVE ;  /* 0x00000000000079c5 */ /* 0x000fe20000000000 */
[C---:B------:R-:W-:Y:S01]  /*3f10*/  R2UR UR6, R22.reuse ;  /* 0x00000000160672ca */ /* 0x040fe200000e0000 */
[----:B------:R-:W-:Y:S01]  /*3f20*/  UMOV UR5, 0x40000040 ;  /* 0x4000004000057882 */ /* 0x000fe20000000000 */
[----:B------:R-:W-:Y:S01]  /*3f30*/  UMOV UR7, 0x40000000 ;  /* 0x4000000000077882 */ /* 0x000fe20000000000 */
[C---:B------:R-:W-:Y:S02]  /*3f40*/  VIADD R7, R22.reuse, 0x80 ;  /* 0x0000008016077836 */ /* 0x040fe40000000000 */
[C---:B------:R-:W-:Y:S02]  /*3f50*/  VIADD R8, R22.reuse, 0x180 ;  /* 0x0000018016087836 */ /* 0x040fe40000000000 */
[C---:B------:R-:W-:Y:S01]  /*3f60*/  VIADD R9, R22.reuse, 0x200 ;  /* 0x0000020016097836 */ /* 0x040fe20000000000 */
[----:B------:R-:W-:Y:S01]  /*3f70*/  R2UR UR8, R7 ;  /* 0x00000000070872ca */ /* 0x000fe200000e0000 */
[----:B------:R-:W-:Y:S01]  /*3f80*/  VIADD R7, R22, 0x100 ;  /* 0x0000010016077836 */ /* 0x000fe20000000000 */
[----:B------:R-:W-:Y:S01]  /*3f90*/  R2UR UR10, R8 ;  /* 0x00000000080a72ca */ /* 0x000fe200000e0000 */
[----:B----4-:R-:W-:Y:S01]  /*3fa0*/  VIADD R10, R22, 0x2 ;  /* 0x00000002160a7836 */ /* 0x010fe20000000000 */
[----:B------:R-:W-:Y:S01]  /*3fb0*/  R2UR UR11, R9 ;  /* 0x00000000090b72ca */ /* 0x000fe200000e0000 */
[----:B------:R-:W-:Y:S01]  /*3fc0*/  HGMMA.64x8x16.F32.BF16 R44, gdesc[UR4], RZ, !UPT, gsb0 ;  /* 0x00000000042c79f0 */ /* 0x000fe2000c0018ff */
[----:B------:R-:W-:Y:S01]  /*3fd0*/  UMOV UR7, 0x40000000 ;  /* 0x4000000000077882 */ /* 0x000fe20000000000 */
[----:B------:R-:W-:Y:S01]  /*3fe0*/  R2UR UR9, R7 ;  /* 0x00000000070972ca */ /* 0x000fe200000e0000 */
[----:B------:R-:W-:Y:S01]  /*3ff0*/  VIADD R7, R20, 0x2 ;  /* 0x0000000214077836 */ /* 0x000fe20000000000 */
[----:B------:R-:W-:Y:S01]  /*4000*/  R2UR UR12, R10 ;  /* 0x000000000a0c72ca */ /* 0x000fe200000e0000 */
[----:B------:R-:W-:-:S02]  /*4010*/  VIADD R8, R20, 0x604 ;  /* 0x0000060414087836 */ /* 0x000fc40000000000 */
[C---:B------:R-:W-:Y:S01]  /*4020*/  VIADD R10, R22.reuse, 0x804 ;  /* 0x00000804160a7836 */ /* 0x040fe20000000000 */
[----:B------:R-:W-:Y:S01]  /*4030*/  UMOV UR6, UR8 ;  /* 0x0000000800067c82 */ /* 0x000fe20008000000 */
[----:B------:R-:W-:Y:S01]  /*4040*/  R2UR UR8, R7 ;  /* 0x00000000070872ca */ /* 0x000fe200000e0000 */
[C---:B------:R-:W-:Y:S02]  /*4050*/  VIADD R7, R22.reuse, 0x82 ;  /* 0x0000008216077836 */ /* 0x040fe40000000000 */
[C---:B------:R-:W-:Y:S02]  /*4060*/  VIADD R11, R22.reuse, 0x884 ;  /* 0x00000884160b7836 */ /* 0x040fe40000000000 */
[C---:B------:R-:W-:Y:S02]  /*4070*/  VIADD R12, R22.reuse, 0x904 ;  /* 0x00000904160c7836 */ /* 0x040fe40000000000 */
[----:B------:R-:W-:Y:S02]  /*4080*/  VIADD R13, R22, 0x984 ;  /* 0x00000984160d7836 */ /* 0x000fe40000000000 */
[----:B------:R-:W-:-:S02]  /*4090*/  VIADD R21, R20, 0x606 ;  /* 0x0000060614157836 */ /* 0x000fc40000000000 */
[----:B------:R-:W-:Y:S01]  /*40a0*/  VIADD R23, R22, 0x806 ;  /* 0x0000080616177836 */ /* 0x000fe20000000000 */
        /* <DEDUP_REMOVED lines=471> */
[----:B------:R-:W-:Y:S02]  /*5e20*/  WARPGROUP.DEPBAR.LE gsb0, 0x0 ;  /* 0x00008000000079c5 */ /* 0x000fe40000010000 */
[----:B------:R-:W-:-:S06]  /*5e30*/  WARPGROUP.ARRIVE ;  /* 0x00000000000079c5 */ /* 0x000fcc0000000000 */
[----:B------:R-:W-:Y:S01]  /*5e40*/  HGMMA.64x8x16.F32.BF16 R48, gdesc[UR4], R48, gsb0 ;  /* 0x00000000043079f0 */ /* 0x000fe20008001830 */
[----:B------:R-:W-:Y:S01]  /*5e50*/  UMOV UR6, UR8 ;  /* 0x0000000800067c82 */ /* 0x000fe20008000000 */
[----:B------:R-:W-:Y:S01]  /*5e60*/  UMOV UR7, 0x40000000 ;  /* 0x4000000000077882 */ /* 0x000fe20000000000 */
[----:B------:R-:W-:Y:S02]  /*5e70*/  ULDC UR8, c[0x0][0x75c] ;  /* 0x0001d70000087ab9 */ /* 0x000fe40000000800 */
        /* <DEDUP_REMOVED lines=8> */
[----:B------:R1:W4:Y:S01]  /*5f00*/  MUFU.TANH R20, R33 ;  /* 0x0000002100147308 */ /* 0x0003220000002400 */
[----:B------:R-:W-:Y:S01]  /*5f10*/  FMUL.FTZ R15, R32, UR8 ;  /* 0x00000008200f7c20 */ /* 0x000fe20008410000 */
[----:B------:R-:W-:Y:S01]  /*5f20*/  FMUL.FTZ R26, R37, UR8 ;  /* 0x00000008251a7c20 */ /* 0x000fe20008410000 */
[----:B------:R-:W-:Y:S01]  /*5f30*/  FMUL.FTZ R31, R42, UR8 ;  /* 0x000000082a1f7c20 */ /* 0x000fe20008410000 */
[----:B------:R-:W-:Y:S01]  /*5f40*/  FMUL.FTZ R34, R34, UR8 ;  /* 0x0000000822227c20 */ /* 0x000fe20008410000 */
[----:B------:R-:W-:Y:S01]  /*5f50*/  FMUL.FTZ R35, R35, UR8 ;  /* 0x0000000823237c20 */ /* 0x000fe20008410000 */
[----:B------:R-:W-:-:S02]  /*5f60*/  IMAD R25, R3, 0x40, R18 ;  /* 0x0000004003197824 */ /* 0x000fc400078e0212 */
[----:B------:R-:W2:Y:S01]  /*5f70*/  MUFU.TANH R8, R8 ;  /* 0x0000000800087308 */ /* 0x000ea20000002400 */
[----:B-1----:R-:W-:-:S07]  /*5f80*/  FMUL.FTZ R33, R43, UR8 ;  /* 0x000000082b217c20 */ /* 0x002fce0008410000 */
[----:B------:R-:W1:Y:S08]  /*5f90*/  MUFU.TANH R9, R9 ;  /* 0x0000000900097308 */ /* 0x000e700000002400 */
[----:B------:R-:W1:Y:S08]  /*5fa0*/  MUFU.TANH R14, R14 ;  /* 0x0000000e000e7308 */ /* 0x000e700000002400 */
[----:B------:R-:W1:Y:S01]  /*5fb0*/  MUFU.TANH R15, R15 ;  /* 0x0000000f000f7308 */ /* 0x000e620000002400 */
[----:B------:R-:W-:-:S02]  /*5fc0*/  WARPGROUP.DEPBAR.LE gsb0, 0x0 ;  /* 0x00008000000079c5 */ /* 0x000fc40000010000 */
[----:B------:R-:W-:-:S05]  /*5fd0*/  WARPGROUP.ARRIVE ;  /* 0x00000000000079c5 */ /* 0x000fca0000000000 */
[----:B------:R-:W1:Y:S01]  /*5fe0*/  MUFU.TANH R26, R26 ;  /* 0x0000001a001a7308 */ /* 0x000e620000002400 */
[----:B------:R-:W-:Y:S01]  /*5ff0*/  HGMMA.64x8x16.F32.BF16 R52, gdesc[UR4], R52, gsb0 ;  /* 0x00000000043479f0 */ /* 0x000fe20008001834 */
[----:B------:R-:W-:Y:S01]  /*6000*/  UMOV UR6, UR9 ;  /* 0x0000000900067c82 */ /* 0x000fe20008000000 */
[----:B------:R-:W-:Y:S01]  /*6010*/  UMOV UR7, 0x40000000 ;  /* 0x4000000000077882 */ /* 0x000fe20000000000 */
[----:B------:R-:W-:Y:S01]  /*6020*/  R2UR UR9, R7 ;  /* 0x00000000070972ca */ /* 0x000fe200000e0000 */
[----:B------:R-:W-:-:S03]  /*6030*/  VIADD R7, R22, 0x902 ;  /* 0x0000090216077836 */ /* 0x000fc60000000000 */
[----:B------:R-:W1:Y:S08]  /*6040*/  MUFU.TANH R31, R31 ;  /* 0x0000001f001f7308 */ /* 0x000e700000002400 */
[----:B------:R-:W1:Y:S01]  /*6050*/  MUFU.TANH R33, R33 ;  /* 0x0000002100217308 */ /* 0x000e620000002400 */
        /* <DEDUP_REMOVED lines=10> */
[----:B------:R-:W-:Y:S01]  /*6100*/  FMUL.FTZ R7, R24, UR8 ;  /* 0x0000000818077c20 */ /* 0x000fe20008410000 */
[----:B------:R-:W-:-:S05]  /*6110*/  VIADD R24, R22, 0x886 ;  /* 0x0000088616187836 */ /* 0x000fca0000000000 */
[----:B------:R-:W1:Y:S01]  /*6120*/  MUFU.TANH R7, R7 ;  /* 0x0000000700077308 */ /* 0x000e620000002400 */
[----:B------:R-:W-:Y:S02]  /*6130*/  WARPGROUP.DEPBAR.LE gsb0, 0x0 ;  /* 0x00008000000079c5 */ /* 0x000fe40000010000 */
[----:B------:R-:W-:-:S06]  /*6140*/  WARPGROUP.ARRIVE ;  /* 0x00000000000079c5 */ /* 0x000fcc0000000000 */
[----:B------:R-:W-:Y:S01]  /*6150*/  HGMMA.64x8x16.F32.BF16 R220, gdesc[UR4], R220, gsb0 ;  /* 0x0000000004dc79f0 */ /* 0x000fe200080018dc */
[----:B------:R-:W-:Y:S01]  /*6160*/  UMOV UR6, UR11 ;  /* 0x0000000b00067c82 */ /* 0x000fe20008000000 */
[----:B------:R-:W-:Y:S01]  /*6170*/  UMOV UR7, 0x40000000 ;  /* 0x4000000000077882 */ /* 0x000fe20000000000 */
[----:B------:R-:W-:Y:S01]  /*6180*/  UMOV UR4, UR12 ;  /* 0x0000000c00047c82 */ /* 0x000fe20008000000 */
[----:B------:R-:W-:Y:S01]  /*6190*/  UMOV UR5, 0x40000040 ;  /* 0x4000004000057882 */ /* 0x000fe20000000000 */
[----:B------:R-:W-:Y:S02]  /*61a0*/  R2UR UR11, R12 ;  /* 0x000000000c0b72ca */ /* 0x000fe400000e0000 */
[----:B------:R-:W-:Y:S01]  /*61b0*/  R2UR UR12, R13 ;  /* 0x000000000d0c72ca */ /* 0x000fe200000e0000 */
[----:B------:R5:W1:Y:S08]  /*61c0*/  MUFU.TANH R12, R29 ;  /* 0x0000001d000c7308 */ /* 0x000a700000002400 */
[----:B------:R3:W1:Y:S01]  /*61d0*/  MUFU.TANH R13, R30 ;  /* 0x0000001e000d7308 */ /* 0x0006620000002400 */
[----:B-----5:R-:W-:-:S07]  /*61e0*/  FMUL.FTZ R29, R40, UR8 ;  /* 0x00000008281d7c20 */ /* 0x020fce0008410000 */
[----:B------:R-:W1:Y:S01]  /*61f0*/  MUFU.TANH R29, R29 ;  /* 0x0000001d001d7308 */ /* 0x000e620000002400 */
[----:B---3--:R-:W-:-:S07]  /*6200*/  FMUL.FTZ R30, R41, UR8 ;  /* 0x00000008291e7c20 */ /* 0x008fce0008410000 */
[----:B------:R-:W3:Y:S01]  /*6210*/  MUFU.TANH R30, R30 ;  /* 0x0000001e001e7308 */ /* 0x000ee20000002400 */
        /* <DEDUP_REMOVED lines=10> */
[----:B------:R-:W-:Y:S02]  /*62c0*/  R2UR UR9, R10 ;  /* 0x000000000a0972ca */ /* 0x000fe400000e0000 */
[----:B------:R5:W1:Y:S02]  /*62d0*/  MUFU.TANH R10, R27 ;  /* 0x0000001b000a7308 */ /* 0x000a640000002400 */
[----:B-----5:R-:W-:-:S06]  /*62e0*/  FMUL.FTZ R27, R38, UR8 ;  /* 0x00000008261b7c20 */ /* 0x020fcc0008410000 */
[----:B------:R-:W1:Y:S01]  /*62f0*/  MUFU.TANH R27, R27 ;  /* 0x0000001b001b7308 */ /* 0x000e620000002400 */
        /* <DEDUP_REMOVED lines=41> */
[----:B------:R-:W-:-:S06]  /*6590*/  FMUL.FTZ R23, R36, UR8 ;  /* 0x0000000824177c20 */ /* 0x000fcc0008410000 */
[----:B------:R-:W1:Y:S01]  /*65a0*/  MUFU.TANH R23, R23 ;  /* 0x0000001700177308 */ /* 0x000e620000002400 */
        /* <DEDUP_REMOVED lines=9> */
[----:B------:R-:W-:Y:S01]  /*6640*/  R2UR UR4, R21 ;  /* 0x00000000150472ca */ /* 0x000fe200000e0000 */
[----:B------:R-:W-:Y:S01]  /*6650*/  VIADD R21, R22, 0x786 ;  /* 0x0000078616157836 */ /* 0x000fe20000000000 */
[----:B------:R-:W-:Y:S01]  /*6660*/  UMOV UR5, 0x40000040 ;  /* 0x4000004000057882 */ /* 0x000fe20000000000 */
[----:B------:R-:W-:Y:S01]  /*6670*/  UMOV UR7, 0x40000000 ;  /* 0x4000000000077882 */ /* 0x000fe20000000000 */
[----:B------:R1:W1:Y:S02]  /*6680*/  MUFU.TANH R22, R35 ;  /* 0x0000002300167308 */ /* 0x0002640000002400 */
[----:B------:R-:W-:-:S06]  /*6690*/  R2UR UR6, R21 ;  /* 0x00000000150672ca */ /* 0x000fcc00000e0000 */
[----:B------:R1:W1:Y:S01]  /*66a0*/  MUFU.TANH R21, R34 ;  /* 0x0000002200157308 */ /* 0x0002620000002400 */
        /* <DEDUP_REMOVED lines=23> */
[----:B------:R-:W-:Y:S01]  /*6820*/  ULDC UR6, c[0x0][0x750] ;  /* 0x0001d40000067ab9 */ /* 0x000fe20000000800 */
[----:B------:R-:W-:Y:S01]  /*6830*/  ULDC.64 UR4, c[0x0][0x748] ;  /* 0x0001d20000047ab9 */ /* 0x000fe20000000a00 */
[----:B------:R-:W-:Y:S01]  /*6840*/  UISETP.GE.AND UP0, UPT, UR6, 0x1, UPT ;  /* 0x000000010600788c */ /* 0x000fe2000bf06270 */
[----:B------:R-:W-:Y:S01]  /*6850*/  VIADD R24, R232, UR5 ;  /* 0x00000005e8187c36 */ /* 0x000fe20008000000 */
[----:B------:R-:W-:-:S04]  /*6860*/  ULOP3.LUT UR4, URZ, UR4, URZ, 0x33, !UPT ;  /* 0x000000043f047292 */ /* 0x000fc8000f8e333f */
[----:B------:R-:W-:Y:S02]  /*6870*/  PLOP3.LUT P1, PT, PT, PT, UP0, 0x80, 0x0 ;  /* 0x000000000000781c */ /* 0x000fe40003f2f008 */
[----:B------:R-:W-:Y:S01]  /*6880*/  VIADD R32, R232, UR4 ;  /* 0x00000004e8207c36 */ /* 0x000fe20008000000 */
[----:B------:R-:W-:-:S03]  /*6890*/  VIADDMNMX R39, R25, R24, R233, PT ;  /* 0x0000001819277246 */ /* 0x000fc600038001e9 */
[----:B------:R-:W-:Y:S01]  /*68a0*/  IMAD.IADD R42, R25, 0x1, R32 ;  /* 0x00000001192a7824 */ /* 0x000fe200078e0220 */
[----:B------:R-:W-:-:S06]  /*68b0*/  WARPGROUP.DEPBAR.LE gsb0, 0x0 ;  /* 0x00008000000079c5 */ /* 0x000fcc0000010000 */
[----:B-1234-:R-:W-:Y:S05]  /*68c0*/  @!P1 BRA `(.L_x_320) ;  /* 0x0000000000649947 */ /* 0x01efea0003800000 */
[----:B------:R-:W1:Y:S01]  /*68d0*/  LDC R34, c[0x0][0x280] ;  /* 0x0000a000ff227b82 */ /* 0x000e620000000800 */
[----:B------:R-:W-:Y:S01]  /*68e0*/  ULDC UR4, c[0x0][0x290] ;  /* 0x0000a40000047ab9 */ /* 0x000fe20000000800 */
[----:B------:R-:W-:Y:S01]  /*68f0*/  BSSY B0, `(.L_x_321) ;  /* 0x0000013000007945 */ /* 0x000fe20003800000 */
[----:B-1----:R-:W-:-:S04]  /*6900*/  IADD3 R34, R25, UR4, -R34 ;  /* 0x0000000419227c10 */ /* 0x002fc8000fffe822 */
[----:B------:R-:W-:-:S13]  /*6910*/  ISETP.GT.AND P0, PT, R34, -0x1, PT ;  /* 0xffffffff2200780c */ /* 0x000fda0003f04270 */
[----:B------:R-:W-:Y:S05]  /*6920*/  @P0 BRA `(.L_x_322) ;  /* 0x0000000000240947 */ /* 0x000fea0003800000 */
[----:B------:R-:W-:Y:S01]  /*6930*/  UISETP.NE.AND UP0, UPT, UR6, 0x1, UPT ;  /* 0x000000010600788c */ /* 0x000fe2000bf05270 */
[----:B------:R-:W-:-:S05]  /*6940*/  LOP3.LUT R34, RZ, R34, RZ, 0x33, !PT ;  /* 0x00000022ff227212 */ /* 0x000fca00078e33ff */
[----:B------:R-:W-:-:S05]  /*6950*/  PLOP3.LUT P0, PT, PT, PT, UP0, 0x80, 0x0 ;  /* 0x000000000000781c */ /* 0x000fca0003f0f008 */
[----:B------:R-:W-:-:S08]  /*6960*/  @UP0 ULDC UR4, c[0x0][0x754] ;  /* 0x0001d50000040ab9 */ /* 0x000fd00000000800 */
[----:B------:R-:W-:Y:S01]  /*6970*/  @P0 IMAD.HI.U32 R35, R34, UR4, RZ ;  /* 0x0000000422230c27 */ /* 0x000fe2000f8e00ff */
[----:B------:R-:W-:-:S04]  /*6980*/  @UP0 ULDC UR4, c[0x0][0x758] ;  /* 0x0001d60000040ab9 */ /* 0x000fc80000000800 */
[----:B------:R-:W-:-:S04]  /*6990*/  @P0 SHF.R.U32.HI R34, RZ, UR4, R35 ;  /* 0x00000004ff220c19 */ /* 0x000fc80008011623 */
[----:B------:R-:W-:Y:S01]  /*69a0*/  LOP3.LUT R34, RZ, R34, RZ, 0x33, !PT ;  /* 0x00000022ff227212 */ /* 0x000fe200078e33ff */
[----:B------:R-:W-:Y:S06]  /*69b0*/  BRA `(.L_x_323) ;  /* 0x0000000000187947 */ /* 0x000fec0003800000 */
.L_x_322:
[----:B------:R-:W-:-:S06]  /*69c0*/  UISETP.NE.AND UP0, UPT, UR6, 0x1, UPT ;  /* 0x000000010600788c */ /* 0x000fcc000bf05270 */
[----:B------:R-:W-:-:S05]  /*69d0*/  PLOP3.LUT P0, PT, PT, PT, UP0, 0x80, 0x0 ;  /* 0x000000000000781c */ /* 0x000fca0003f0f008 */
[----:B------:R-:W-:-:S08]  /*69e0*/  @UP0 ULDC UR4, c[0x0][0x754] ;  /* 0x0001d50000040ab9 */ /* 0x000fd00000000800 */
[----:B------:R-:W-:Y:S01]  /*69f0*/  @P0 IMAD.HI.U32 R35, R34, UR4, RZ ;  /* 0x0000000422230c27 */ /* 0x000fe2000f8e00ff */
[----:B------:R-:W-:-:S04]  /*6a00*/  @UP0 ULDC UR4, c[0x0][0x758] ;  /* 0x0001d60000040ab9 */ /* 0x000fc80000000800 */
[----:B------:R-:W-:-:S07]  /*6a10*/  @P0 SHF.R.U32.HI R34, RZ, UR4, R35 ;  /* 0x00000004ff220c19 */ /* 0x000fce0008011623 */
.L_x_323:
[----:B------:R-:W-:Y:S05]  /*6a20*/  BSYNC B0 ;  /* 0x0000000000007941 */ /* 0x000fea0003800000 */
.L_x_321:
[----:B------:R-:W-:-:S05]  /*6a30*/  IMAD R34, R34, UR6, R229 ;  /* 0x0000000622227c24 */ /* 0x000fca000f8e02e5 */
[----:B------:R-:W-:Y:S02]  /*6a40*/  VIMNMX R42, R42, R34, !PT ;  /* 0x000000222a2a7248 */ /* 0x000fe40007fe0100 */
[----:B------:R-:W-:-:S07]  /*6a50*/  VIADDMNMX R39, R34, UR6, R39, PT ;  /* 0x0000000622277c46 */ /* 0x000fce000b800127 */
.L_x_320:
[----:B------:R-:W-:-:S05]  /*6a60*/  VIADD R35, R25, 0x8 ;  /* 0x0000000819237836 */ /* 0x000fca0000000000 */
[----:B------:R-:W-:Y:S01]  /*6a70*/  VIADDMNMX R25, R35, R24, R233, PT ;  /* 0x0000001823197246 */ /* 0x000fe200038001e9 */
[----:B------:R-:W-:Y:S01]  /*6a80*/  IMAD.IADD R24, R32, 0x1, R35 ;  /* 0x0000000120187824 */ /* 0x000fe200078e0223 */
[----:B------:R-:W-:Y:S06]  /*6a90*/  @!P1 BRA `(.L_x_324) ;  /* 0x0000000000649947 */ /* 0x000fec0003800000 */
        /* <DEDUP_REMOVED lines=15> */
.L_x_326:
[----:B------:R-:W-:-:S06]  /*6b90*/  UISETP.NE.AND UP0, UPT, UR6, 0x1, UPT ;  /* 0x000000010600788c */ /* 0x000fcc000bf05270 */
[----:B------:R-:W-:-:S05]  /*6ba0*/  PLOP3.LUT P0, PT, PT, PT, UP0, 0x80, 0x0 ;  /* 0x000000000000781c */ /* 0x000fca0003f0f008 */
[----:B------:R-:W-:-:S08]  /*6bb0*/  @UP0 ULDC UR4, c[0x0][0x754] ;  /* 0x0001d50000040ab9 */ /* 0x000fd00000000800 */
[----:B------:R-:W-:Y:S01]  /*6bc0*/  @P0 IMAD.HI.U32 R34, R32, UR4, RZ ;  /* 0x0000000420220c27 */ /* 0x000fe2000f8e00ff */
[----:B------:R-:W-:-:S04]  /*6bd0*/  @UP0 ULDC UR4, c[0x0][0x758] ;  /* 0x0001d60000040ab9 */ /* 0x000fc80000000800 */
[----:B------:R-:W-:-:S07]  /*6be0*/  @P0 SHF.R.U32.HI R32, RZ, UR4, R34 ;  /* 0x00000004ff200c19 */ /* 0x000fce0008011622 */
.L_x_327:
[----:B------:R-:W-:Y:S05]  /*6bf0*/  BSYNC B0 ;  /* 0x0000000000007941 */ /* 0x000fea0003800000 */
.L_x_325:
[----:B------:R-:W-:-:S05]  /*6c00*/  IMAD R32, R32, UR6, R229 ;  /* 0x0000000620207c24 */ /* 0x000fca000f8e02e5 */
[----:B------:R-:W-:Y:S02]  /*6c10*/  VIMNMX R24, R24, R32, !PT ;  /* 0x0000002018187248 */ /* 0x000fe40007fe0100 */
[----:B------:R-:W-:-:S07]  /*6c20*/  VIADDMNMX R25, R32, UR6, R25, PT ;  /* 0x0000000620197c46 */ /* 0x000fce000b800119 */
.L_x_324:
[----:B------:R-:W1:Y:S01]  /*6c30*/  S2R R226, SR_CTAID.X ;  /* 0x0000000000e27919 */ /* 0x000e620000002500 */
[----:B------:R-:W-:Y:S01]  /*6c40*/  LOP3.LUT R40, R40, 0xffffffef, RZ, 0xc0, !PT ;  /* 0xffffffef28287812 */ /* 0x000fe200078ec0ff */
[----:B------:R-:W-:Y:S01]  /*6c50*/  ULDC UR4, c[0x0][0x744] ;  /* 0x0001d10000047ab9 */ /* 0x000fe20000000800 */
[----:B------:R-:W-:Y:S01]  /*6c60*/  UMOV UR57, 0x40000040 ;  /* 0x4000004000397882 */ /* 0x000fe20000000000 */
[----:B------:R-:W-:Y:S01]  /*6c70*/  UMOV UR59, 0x40 ;  /* 0x00000040003b7882 */ /* 0x000fe20000000000 */
[----:B------:R-:W-:Y:S01]  /*6c80*/  UMOV UR9, UR57 ;  /* 0x0000003900097c82 */ /* 0x000fe20008000000 */
        /* <DEDUP_REMOVED lines=23> */
[----:B-1----:R-:W-:-:S05]  /*6e00*/  IMAD R226, R226, -0x50, RZ ;  /* 0xffffffb0e2e27824 */ /* 0x002fca00078e02ff */
[C---:B------:R-:W-:Y:S02]  /*6e10*/  ISETP.GE.AND P4, PT, R226.reuse, 0x2, PT ;  /* 0x00000002e200780c */ /* 0x040fe40003f86270 */
[----:B------:R-:W-:Y:S02]  /*6e20*/  ISETP.GE.AND P2, PT, R226, 0x11, PT ;  /* 0x00000011e200780c */ /* 0x000fe40003f46270 */
[----:B------:R-:W-:Y:S02]  /*6e30*/  ISETP.GT.AND P5, PT, R24, 0x1, !P4 ;  /* 0x000000011800780c */ /* 0x000fe400067a4270 */
[C---:B------:R-:W-:Y:S02]  /*6e40*/  ISETP.GT.AND P4, PT, R42.reuse, 0x1, !P4 ;  /* 0x000000012a00780c */ /* 0x040fe40006784270 */
[----:B------:R-:W-:Y:S02]  /*6e50*/  ISETP.GT.AND P3, PT, R42, 0x10, !P2 ;  /* 0x000000102a00780c */ /* 0x000fe40005764270 */
[----:B------:R-:W-:-:S02]  /*6e60*/  ISETP.LT.OR P4, PT, R39, 0x2, P4 ;  /* 0x000000022700780c */ /* 0x000fc40002781670 */
[----:B------:R-:W-:Y:S02]  /*6e70*/  ISETP.GT.AND P2, PT, R24, 0x10, !P2 ;  /* 0x000000101800780c */ /* 0x000fe40005744270 */
[----:B------:R-:W-:Y:S02]  /*6e80*/  ISETP.LT.OR P3, PT, R39, 0x11, P3 ;  /* 0x000000112700780c */ /* 0x000fe40001f61670 */
[C---:B------:R-:W-:Y:S02]  /*6e90*/  ISETP.GE.AND P6, PT, R226.reuse, 0x12, PT ;  /* 0x00000012e200780c */ /* 0x040fe40003fc6270 */
[----:B------:R-:W-:Y:S02]  /*6ea0*/  ISETP.GE.AND P1, PT, R226, 0x21, PT ;  /* 0x00000021e200780c */ /* 0x000fe40003f26270 */
[----:B------:R-:W-:Y:S02]  /*6eb0*/  FSEL R227, R8, -INF , !P4 ;  /* 0xff80000008e37808 */ /* 0x000fe40006000000 */
[----:B------:R-:W-:-:S02]  /*6ec0*/  ISETP.LT.OR P2, PT, R25, 0x11, P2 ;  /* 0x000000111900780c */ /* 0x000fc40001741670 */
[----:B------:R-:W-:Y:S02]  /*6ed0*/  FSEL R35, R11, -INF , !P3 ;  /* 0xff8000000b237808 */ /* 0x000fe40005800000 */
[----:B------:R-:W-:Y:S02]  /*6ee0*/  ISETP.LT.OR P5, PT, R25, 0x2, P5 ;  /* 0x000000021900780c */ /* 0x000fe40002fa1670 */
[----:B------:R-:W-:Y:S01]  /*6ef0*/  ISETP.GE.AND P0, PT, R226, 0x22, PT ;  /* 0x00000022e200780c */ /* 0x000fe20003f06270 */
[----:B------:R-:W-:Y:S01]  /*6f00*/  FFMA.FTZ R35, R35, UR4, -R6 ;  /* 0x0000000423237c23 */ /* 0x000fe20008010806 */
[C---:B------:R-:W-:Y:S02]  /*6f10*/  ISETP.GT.AND P4, PT, R42.reuse, 0x11, !P6 ;  /* 0x000000112a00780c */ /* 0x040fe40007784270 */
[----:B------:R-:W-:Y:S02]  /*6f20*/  ISETP.GT.AND P3, PT, R42, 0x20, !P1 ;  /* 0x000000202a00780c */ /* 0x000fe40004f64270 */
[----:B------:R-:W-:Y:S01]  /*6f30*/  FSEL R37, R13, -INF , !P2 ;  /* 0xff8000000d257808 */ /* 0x000fe20005000000 */
[----:B------:R-:W-:Y:S01]  /*6f40*/  MUFU.EX2 R35, R35 ;  /* 0x0000002300237308 */ /* 0x000fe20000000800 */
[C---:B------:R-:W-:Y:S01]  /*6f50*/  FSEL R41, R10.reuse, -INF , !P5 ;  /* 0xff8000000a297808 */ /* 0x040fe20006800000 */
[----:B------:R-:W-:Y:S01]  /*6f60*/  FFMA.FTZ R10, -R10, R10, 1 ;  /* 0x3f8000000a0a7423 */ /* 0x000fe2000001010a */
[----:B------:R-:W-:-:S02]  /*6f70*/  ISETP.LT.OR P4, PT, R39, 0x12, P4 ;  /* 0x000000122700780c */ /* 0x000fc40002781670 */
[----:B------:R-:W-:Y:S01]  /*6f80*/  ISETP.GT.AND P2, PT, R42, 0x21, !P0 ;  /* 0x000000212a00780c */ /* 0x000fe20004744270 */
[----:B------:R-:W-:Y:S01]  /*6f90*/  FFMA.FTZ R41, R41, UR4, -R5 ;  /* 0x0000000429297c23 */ /* 0x000fe20008010805 */
[C---:B------:R-:W-:Y:S02]  /*6fa0*/  ISETP.LT.OR P3, PT, R39.reuse, 0x21, P3 ;  /* 0x000000212700780c */ /* 0x040fe40001f61670 */
[----:B------:R-:W-:Y:S02]  /*6fb0*/  ISETP.GE.AND P5, PT, R226, 0x31, PT ;  /* 0x00000031e200780c */ /* 0x000fe40003fa6270 */
[----:B------:R-:W-:Y:S01]  /*6fc0*/  FSEL R38, R12, -INF , !P4 ;  /* 0xff8000000c267808 */ /* 0x000fe20006000000 */
[----:B------:R-:W-:Y:S01]  /*6fd0*/  MUFU.EX2 R41, R41 ;  /* 0x0000002900297308 */ /* 0x000fe20000000800 */
[----:B------:R-:W-:Y:S02]  /*6fe0*/  ISETP.LT.OR P2, PT, R39, 0x22, P2 ;  /* 0x000000222700780c */ /* 0x000fe40001741670 */
[----:B------:R-:W-:Y:S01]  /*6ff0*/  FSEL R224, R15, -INF , !P3 ;  /* 0xff8000000fe07808 */ /* 0x000fe20005800000 */
[----:B------:R-:W-:Y:S01]  /*7000*/  FFMA.FTZ R38, R38, UR4, -R6 ;  /* 0x0000000426267c23 */ /* 0x000fe20008010806 */
[----:B------:R-:W-:-:S02]  /*7010*/  ISETP.GE.AND P4, PT, R226, 0x32, PT ;  /* 0x00000032e200780c */ /* 0x000fc40003f86270 */
[----:B------:R-:W-:Y:S02]  /*7020*/  ISETP.GT.AND P3, PT, R42, 0x30, !P5 ;  /* 0x000000302a00780c */ /* 0x000fe40006f64270 */
[----:B------:R-:W-:Y:S01]  /*7030*/  FSEL R32, R20, -INF , !P2 ;  /* 0xff80000014207808 */ /* 0x000fe20005000000 */
[----:B------:R-:W-:Y:S01]  /*7040*/  MUFU.EX2 R38, R38 ;  /* 0x0000002600267308 */ /* 0x000fe20000000800 */
[----:B------:R-:W-:Y:S02]  /*7050*/  ISETP.GT.AND P2, PT, R42, 0x31, !P4 ;  /* 0x000000312a00780c */ /* 0x000fe40006744270 */
[C---:B------:R-:W-:Y:S02]  /*7060*/  ISETP.LT.OR P3, PT, R39.reuse, 0x31, P3 ;  /* 0x000000312700780c */ /* 0x040fe40001f61670 */
[----:B------:R-:W-:Y:S02]  /*7070*/  ISETP.LT.OR P2, PT, R39, 0x32, P2 ;  /* 0x000000322700780c */ /* 0x000fe40001741670 */
[----:B------:R-:W-:-:S02]  /*7080*/  FSEL R43, R23, -INF , !P3 ;  /* 0xff800000172b7808 */ /* 0x000fc40005800000 */
[----:B------:R-:W-:Y:S02]  /*7090*/  ISETP.GE.AND P3, PT, R226, 0x41, PT ;  /* 0x00000041e200780c */ /* 0x000fe40003f66270 */
[C---:B------:R-:W-:Y:S01]  /*70a0*/  FSEL R36, R26.reuse, -INF , !P2 ;  /* 0xff8000001a247808 */ /* 0x040fe20005000000 */
[----:B------:R-:W-:Y:S01]  /*70b0*/  FFMA.FTZ R26, -R26, R26, 1 ;  /* 0x3f8000001a1a7423 */ /* 0x000fe2000001011a */
[----:B------:R-:W-:Y:S02]  /*70c0*/  ISETP.GT.AND P2, PT, R42, 0x40, !P3 ;  /* 0x000000402a00780c */ /* 0x000fe40005f44270 */
[----:B------:R-:W-:Y:S02]  /*70d0*/  ISETP.GE.AND P6, PT, R226, 0x1, PT ;  /* 0x00000001e200780c */ /* 0x000fe40003fc6270 */
[----:B------:R-:W-:Y:S02]  /*70e0*/  ISETP.LT.OR P2, PT, R39, 0x41, P2 ;  /* 0x000000412700780c */ /* 0x000fe40001741670 */
[----:B------:R-:W-:-:S02]  /*70f0*/  @P1 LOP3.LUT R40, R40, 0x10, RZ, 0xfc, !PT ;  /* 0x0000001028281812 */ /* 0x000fc400078efcff */
[----:B------:R-:W-:Y:S02]  /*7100*/  FSEL R34, R29, -INF , !P2 ;  /* 0xff8000001d227808 */ /* 0x000fe40005000000 */
[----:B------:R-:W-:Y:S02]  /*7110*/  ISETP.GT.AND P2, PT, R42, RZ, !P6 ;  /* 0x000000ff2a00720c */ /* 0x000fe40007744270 */
[----:B------:R-:W-:Y:S02]  /*7120*/  ISETP.GT.AND P6, PT, R24, RZ, !P6 ;  /* 0x000000ff1800720c */ /* 0x000fe400077c4270 */
[----:B------:R-:W-:Y:S02]  /*7130*/  ISETP.LT.OR P2, PT, R39, 0x1, P2 ;  /* 0x000000012700780c */ /* 0x000fe40001741670 */
[----:B------:R-:W-:Y:S02]  /*7140*/  ISETP.LT.OR P6, PT, R25, 0x1, P6 ;  /* 0x000000011900780c */ /* 0x000fe400037c1670 */
[----:B------:R-:W-:-:S02]  /*7150*/  FSEL R225, R7, -INF , !P2 ;  /* 0xff80000007e17808 */ /* 0x000fc40005000000 */
[----:B------:R-:W-:Y:S02]  /*7160*/  ISETP.GE.AND P2, PT, R226, 0x42, PT ;  /* 0x00000042e200780c */ /* 0x000fe40003f46270 */
[----:B------:R-:W-:Y:S01]  /*7170*/  ISETP.GT.AND P0, PT, R24, 0x21, !P0 ;  /* 0x000000211800780c */ /* 0x000fe20004704270 */
[----:B------:R-:W-:Y:S01]  /*7180*/  FFMA.FTZ R225, R225, UR4, -R6 ;  /* 0x00000004e1e17c23 */ /* 0x000fe20008010806 */
[----:B------:R-:W-:Y:S02]  /*7190*/  ISETP.GT.AND P1, PT, R42, 0x41, !P2 ;  /* 0x000000412a00780c */ /* 0x000fe40005724270 */
[----:B------:R-:W-:Y:S02]  /*71a0*/  ISETP.GT.AND P5, PT, R24, 0x30, !P5 ;  /* 0x000000301800780c */ /* 0x000fe40006fa4270 */
[----:B------:R-:W-:Y:S01]  /*71b0*/  ISETP.LT.OR P1, PT, R39, 0x42, P1 ;  /* 0x000000422700780c */ /* 0x000fe20000f21670 */
[----:B------:R-:W-:Y:S01]  /*71c0*/  IMAD R39, R18, 0x4, R17 ;  /* 0x0000000412277824 */ /* 0x000fe200078e0211 */
[----:B------:R-:W-:Y:S01]  /*71d0*/  ISETP.GT.AND P4, PT, R24, 0x31, !P4 ;  /* 0x000000311800780c */ /* 0x000fe20006784270 */
[----:B------:R-:W-:Y:S01]  /*71e0*/  MUFU.EX2 R225, R225 ;  /* 0x000000e100e17308 */ /* 0x000fe20000000800 */
[C---:B------:R-:W-:Y:S01]  /*71f0*/  FSEL R42, R30.reuse, -INF , !P1 ;  /* 0xff8000001e2a7808 */ /* 0x040fe20004800000 */
[----:B------:R-:W-:Y:S01]  /*7200*/  FFMA.FTZ R30, -R30, R30, 1 ;  /* 0x3f8000001e1e7423 */ /* 0x000fe2000001011e */
[----:B------:R-:W-:-:S02]  /*7210*/  LOP3.LUT P1, RZ, R40, 0x10, RZ, 0xc0, !PT ;  /* 0x0000001028ff7812 */ /* 0x000fc4000782c0ff */
[----:B------:R-:W-:Y:S01]  /*7220*/  FSEL R40, R9, -INF , !P6 ;  /* 0xff80000009287808 */ /* 0x000fe20007000000 */
[--C-:B------:R-:W-:Y:S01]  /*7230*/  FFMA.FTZ R42, R42, UR4, -R6.reuse ;  /* 0x000000042a2a7c23 */ /* 0x100fe20008010806 */
[----:B------:R-:W-:Y:S01]  /*7240*/  ISETP.GE.AND P6, PT, R226, 0x12, PT ;  /* 0x00000012e200780c */ /* 0x000fe20003fc6270 */
[----:B------:R-:W-:Y:S01]  /*7250*/  FFMA.FTZ R226, R227, UR4, -R6 ;  /* 0x00000004e3e27c23 */ /* 0x000fe20008010806 */
[----:B------:R-:W-:Y:S01]  /*7260*/  ISETP.GT.AND P1, PT, R24, 0x20, !P1 ;  /* 0x000000201800780c */ /* 0x000fe20004f24270 */
[----:B------:R-:W-:Y:S01]  /*7270*/  FFMA.FTZ R40, R40, UR4, -R5 ;  /* 0x0000000428287c23 */ /* 0x000fe20008010805 */
[C---:B------:R-:W-:Y:S02]  /*7280*/  ISETP.GT.AND P6, PT, R24.reuse, 0x11, !P6 ;  /* 0x000000111800780c */ /* 0x040fe400077c4270 */
[C---:B------:R-:W-:Y:S01]  /*7290*/  ISETP.GT.AND P3, PT, R24.reuse, 0x40, !P3 ;  /* 0x000000401800780c */ /* 0x040fe20005f64270 */
[----:B------:R-:W-:Y:S01]  /*72a0*/  MUFU.EX2 R226, R226 ;  /* 0x000000e200e27308 */ /* 0x000fe20000000800 */
[----:B------:R-:W-:-:S02]  /*72b0*/  ISETP.GT.AND P2, PT, R24, 0x41, !P2 ;  /* 0x000000411800780c */ /* 0x000fc40005744270 */
[----:B------:R-:W1:Y:S01]  /*72c0*/  LDS R24, [R39+0x2c300] ;  /* 0x02c3000027187984 */ /* 0x000e620000000800 */
[C---:B------:R-:W-:Y:S02]  /*72d0*/  ISETP.LT.OR P6, PT, R25.reuse, 0x12, P6 ;  /* 0x000000121900780c */ /* 0x040fe400037c1670 */
[C---:B------:R-:W-:Y:S01]  /*72e0*/  ISETP.LT.OR P1, PT, R25.reuse, 0x21, P1 ;  /* 0x000000211900780c */ /* 0x040fe20000f21670 */
[----:B------:R-:W2:Y:S01]  /*72f0*/  LDS R39, [R39+0x2c320] ;  /* 0x02c3200027277984 */ /* 0x000ea20000000800 */
[----:B------:R-:W3:Y:S01]  /*7300*/  MUFU.EX2 R40, R40 ;  /* 0x0000002800287308 */ /* 0x000ee20000000800 */
[C---:B------:R-:W-:Y:S02]  /*7310*/  ISETP.LT.OR P0, PT, R25.reuse, 0x22, P0 ;  /* 0x000000221900780c */ /* 0x040fe40000701670 */
[C---:B------:R-:W-:Y:S02]  /*7320*/  ISETP.LT.OR P5, PT, R25.reuse, 0x31, P5 ;  /* 0x000000311900780c */ /* 0x040fe40002fa1670 */
[----:B------:R-:W-:-:S02]  /*7330*/  ISETP.LT.OR P4, PT, R25, 0x32, P4 ;  /* 0x000000321900780c */ /* 0x000fc40002781670 */
[C---:B------:R-:W-:Y:S02]  /*7340*/  ISETP.LT.OR P3, PT, R25.reuse, 0x41, P3 ;  /* 0x000000411900780c */ /* 0x040fe40001f61670 */
[----:B------:R-:W-:Y:S02]  /*7350*/  ISETP.LT.OR P2, PT, R25, 0x42, P2 ;  /* 0x000000421900780c */ /* 0x000fe40001741670 */
[----:B---3--:R-:W-:Y:S01]  /*7360*/  F2FP.BF16.F32.PACK_AB R25, R41, R40 ;  /* 0x000000282919723e */ /* 0x008fe200000010ff */
[--C-:B-1----:R-:W-:Y:S01]  /*7370*/  FADD.FTZ R45, R45, -R24.reuse ;  /* 0x800000182d2d7221 */ /* 0x102fe20000010000 */
[--C-:B------:R-:W-:Y:S01]  /*7380*/  FADD.FTZ R44, R44, -R24.reuse ;  /* 0x800000182c2c7221 */ /* 0x100fe20000010000 */
[--C-:B------:R-:W-:Y:S01]  /*7390*/  FADD.FTZ R48, R48, -R24.reuse ;  /* 0x8000001830307221 */ /* 0x100fe20000010000 */
[--C-:B------:R-:W-:Y:S01]  /*73a0*/  FADD.FTZ R49, R49, -R24.reuse ;  /* 0x8000001831317221 */ /* 0x100fe20000010000 */
[--C-:B------:R-:W-:Y:S01]  /*73b0*/  FADD.FTZ R52, R52, -R24.reuse ;  /* 0x8000001834347221 */ /* 0x100fe20000010000 */
[--C-:B------:R-:W-:Y:S01]  /*73c0*/  FADD.FTZ R53, R53, -R24.reuse ;  /* 0x8000001835357221 */ /* 0x100fe20000010000 */
[--C-:B------:R-:W-:Y:S01]  /*73d0*/  FADD.FTZ R216, R216, -R24.reuse ;  /* 0x80000018d8d87221 */ /* 0x100fe20000010000 */
[--C-:B------:R-:W-:Y:S01]  /*73e0*/  FADD.FTZ R217, R217, -R24.reuse ;  /* 0x80000018d9d97221 */ /* 0x100fe20000010000 */
[--C-:B------:R-:W-:Y:S01]  /*73f0*/  FADD.FTZ R220, R220, -R24.reuse ;  /* 0x80000018dcdc7221 */ /* 0x100fe20000010000 */
[----:B------:R-:W-:Y:S01]  /*7400*/  FADD.FTZ R221, R221, -R24 ;  /* 0x80000018dddd7221 */ /* 0x000fe20000010000 */
[C---:B------:R-:W-:Y:S01]  /*7410*/  F2FP.BF16.F32.PACK_AB R24, R226.reuse, R225 ;  /* 0x000000e1e218723e */ /* 0x040fe200000010ff */
[----:B------:R-:W-:Y:S01]  /*7420*/  BAR.SYNC.DEFER_BLOCKING 0x9, 0x100 ;  /* 0x0244000000007b1d */ /* 0x000fe20000010000 */
[----:B------:R-:W-:Y:S01]  /*7430*/  FMUL.FTZ R226, R226, R45 ;  /* 0x0000002de2e27220 */ /* 0x000fe20000410000 */
[--C-:B------:R-:W-:Y:S01]  /*7440*/  FFMA.FTZ R45, R224, UR4, -R6.reuse ;  /* 0x00000004e02d7c23 */ /* 0x100fe20008010806 */
[--C-:B------:R-:W-:Y:S01]  /*7450*/  FFMA.FTZ R224, R32, UR4, -R6.reuse ;  /* 0x0000000420e07c23 */ /* 0x100fe20008010806 */
[----:B------:R-:W-:Y:S01]  /*7460*/  FFMA.FTZ R32, -R11, R11, 1 ;  /* 0x3f8000000b207423 */ /* 0x000fe2000001010b */
[----:B------:R-:W-:Y:S01]  /*7470*/  FMUL.FTZ R11, R35, R48 ;  /* 0x00000030230b7220 */ /* 0x000fe20000410000 */
[----:B------:R-:W-:Y:S01]  /*7480*/  FMUL.FTZ R44, R225, R44 ;  /* 0x0000002ce12c7220 */ /* 0x000fe20000410000 */
[--C-:B--2---:R-:W-:Y:S01]  /*7490*/  FADD.FTZ R54, R54, -R39.reuse ;  /* 0x8000002736367221 */ /* 0x104fe20000010000 */
[----:B------:R-:W1:Y:S01]  /*74a0*/  MUFU.EX2 R45, R45 ;  /* 0x0000002d002d7308 */ /* 0x000e620000000800 */
[----:B------:R-:W-:Y:S01]  /*74b0*/  FMUL.FTZ R11, R11, R32 ;  /* 0x000000200b0b7220 */ /* 0x000fe20000410000 */
[--C-:B------:R-:W-:Y:S01]  /*74c0*/  FFMA.FTZ R32, R36, UR4, -R6.reuse ;  /* 0x0000000424207c23 */ /* 0x100fe20008010806 */
[----:B------:R-:W-:Y:S01]  /*74d0*/  FFMA.FTZ R36, R34, UR4, -R6 ;  /* 0x0000000422247c23 */ /* 0x000fe20008010806 */
[----:B------:R-:W-:Y:S01]  /*74e0*/  FFMA.FTZ R34, -R20, R20, 1 ;  /* 0x3f80000014227423 */ /* 0x000fe20000010114 */
[--C-:B------:R-:W-:Y:S01]  /*74f0*/  FADD.FTZ R55, R55, -R39.reuse ;  /* 0x8000002737377221 */ /* 0x100fe20000010000 */
[--C-:B------:R-:W-:Y:S01]  /*7500*/  FADD.FTZ R218, R218, -R39.reuse ;  /* 0x80000027dada7221 */ /* 0x100fe20000010000 */
[--C-:B------:R-:W-:Y:S01]  /*7510*/  FADD.FTZ R219, R219, -R39.reuse ;  /* 0x80000027dbdb7221 */ /* 0x100fe20000010000 */
[----:B------:R-:W-:Y:S01]  /*7520*/  MUFU.EX2 R32, R32 ;  /* 0x0000002000207308 */ /* 0x000fe20000000800 */
[--C-:B------:R-:W-:Y:S01]  /*7530*/  FADD.FTZ R222, R222, -R39.reuse ;  /* 0x80000027dede7221 */ /* 0x100fe20000010000 */
[----:B------:R-:W-:Y:S01]  /*7540*/  FADD.FTZ R223, R223, -R39 ;  /* 0x80000027dfdf7221 */ /* 0x000fe20000010000 */
[----:B------:R-:W-:Y:S01]  /*7550*/  FFMA.FTZ R48, -R33, R33, 1 ;  /* 0x3f80000021307423 */ /* 0x000fe20000010121 */
[----:B------:R-:W-:Y:S01]  /*7560*/  FFMA.FTZ R225, -R8, R8, 1 ;  /* 0x3f80000008e17423 */ /* 0x000fe20000010108 */
[----:B------:R2:W-:Y:S01]  /*7570*/  STSM.16.M88.2 [R0+0x2c500], R24 ;  /* 0x02c5001800007844 */ /* 0x0005e20000000100 */
[----:B-1----:R-:W-:-:S02]  /*7580*/  FMUL.FTZ R52, R45, R52 ;  /* 0x000000342d347220 */ /* 0x002fc40000410000 */
[----:B------:R1:W-:Y:S01]  /*7590*/  MUFU.EX2 R20, R42 ;  /* 0x0000002a00147308 */ /* 0x0003e20000000800 */
[----:B------:R-:W-:Y:S01]  /*75a0*/  FMUL.FTZ R8, R226, R225 ;  /* 0x000000e1e2087220 */ /* 0x000fe20000410000 */
[----:B-1----:R-:W-:Y:S01]  /*75b0*/  FADD.FTZ R42, R51, -R39 ;  /* 0x80000027332a7221 */ /* 0x002fe20000010000 */
[----:B--2---:R-:W-:-:S05]  /*75c0*/  FFMA.FTZ R25, R43, UR4, -R6 ;  /* 0x000000042b197c23 */ /* 0x004fca0008010806 */
[----:B------:R-:W1:Y:S01]  /*75d0*/  MUFU.EX2 R24, R224 ;  /* 0x000000e000187308 */ /* 0x000e620000000800 */
[----:B------:R-:W-:Y:S01]  /*75e0*/  FFMA.FTZ R43, -R12, R12, 1 ;  /* 0x3f8000000c2b7423 */ /* 0x000fe2000001010c */
[----:B------:R-:W-:Y:S01]  /*75f0*/  FMUL.FTZ R12, R38, R49 ;  /* 0x00000031260c7220 */ /* 0x000fe20000410000 */
[----:B------:R-:W-:Y:S01]  /*7600*/  FADD.FTZ R49, R46, -R39 ;  /* 0x800000272e317221 */ /* 0x000fe20000010000 */
[----:B------:R-:W-:Y:S01]  /*7610*/  FFMA.FTZ R46, -R13, R13, 1 ;  /* 0x3f8000000d2e7423 */ /* 0x000fe2000001010d */
[----:B------:R-:W-:Y:S02]  /*7620*/  VIADD R13, R17, 0x2c500 ;  /* 0x0002c500110d7836 */ /* 0x000fe40000000000 */
[----:B------:R-:W-:Y:S01]  /*7630*/  FMUL.FTZ R12, R12, R43 ;  /* 0x0000002b0c0c7220 */ /* 0x000fe20000410000 */
[----:B------:R-:W-:Y:S01]  /*7640*/  FFMA.FTZ R43, -R15, R15, 1 ;  /* 0x3f8000000f2b7423 */ /* 0x000fe2000001010f */
[----:B------:R-:W2:Y:S01]  /*7650*/  MUFU.EX2 R25, R25 ;  /* 0x0000001900197308 */ /* 0x000ea20000000800 */
[----:B------:R-:W-:Y:S01]  /*7660*/  FMUL.FTZ R49, R40, R49 ;  /* 0x0000003128317220 */ /* 0x000fe20000410000 */
[----:B------:R-:W-:Y:S01]  /*7670*/  FFMA.FTZ R40, -R9, R9, 1 ;  /* 0x3f80000009287423 */ /* 0x000fe20000010109 */
[----:B------:R-:W-:Y:S01]  /*7680*/  FMUL.FTZ R6, R52, R43 ;  /* 0x0000002b34067220 */ /* 0x000fe20000410000 */
[----:B------:R-:W-:Y:S01]  /*7690*/  FFMA.FTZ R43, -R23, R23, 1 ;  /* 0x3f800000172b7423 */ /* 0x000fe20000010117 */
[----:B------:R-:W-:Y:S01]  /*76a0*/  SHF.R.U32.HI R13, RZ, 0x4, R13 ;  /* 0x00000004ff0d7819 */ /* 0x000fe2000001160d */
[----:B------:R-:W-:Y:S01]  /*76b0*/  FMUL.FTZ R9, R49, R40 ;  /* 0x0000002831097220 */ /* 0x000fe20000410000 */
[----:B------:R-:W-:Y:S01]  /*76c0*/  F2FP.BF16.F32.PACK_AB R38, R38, R35 ;  /* 0x000000232626723e */ /* 0x000fe200000010ff */
[----:B------:R3:W4:Y:S01]  /*76d0*/  MUFU.EX2 R15, R36 ;  /* 0x00000024000f7308 */ /* 0x0007220000000800 */
[----:B-1----:R-:W-:Y:S01]  /*76e0*/  FMUL.FTZ R23, R24, R53 ;  /* 0x0000003518177220 */ /* 0x002fe20000410000 */
[----:B------:R-:W-:-:S03]  /*76f0*/  LOP3.LUT R13, R13, 0x3fff, RZ, 0xc0, !PT ;  /* 0x00003fff0d0d7812 */ /* 0x000fc600078ec0ff */
[----:B------:R-:W-:Y:S01]  /*7700*/  FMUL.FTZ R23, R23, R34 ;  /* 0x0000002217177220 */ /* 0x000fe20000410000 */
[----:B------:R-:W-:Y:S01]  /*7710*/  LOP3.LUT R13, R13, 0x80000, RZ, 0xfc, !PT ;  /* 0x000800000d0d7812 */ /* 0x000fe200078efcff */
[----:B--2---:R-:W-:Y:S01]  /*7720*/  FMUL.FTZ R216, R25, R216 ;  /* 0x000000d819d87220 */ /* 0x004fe20000410000 */
[----:B---3--:R-:W-:Y:S02]  /*7730*/  FSEL R36, R14, -INF , !P6 ;  /* 0xff8000000e247808 */ /* 0x008fe40007000000 */
[----:B------:R-:W-:Y:S01]  /*7740*/  F2FP.BF16.F32.PACK_AB R6, R23, R6 ;  /* 0x000000061706723e */ /* 0x000fe200000010ff */
[----:B------:R-:W-:Y:S01]  /*7750*/  FMUL.FTZ R34, R216, R43 ;  /* 0x0000002bd8227220 */ /* 0x000fe20000410000 */
[----:B------:R-:W-:Y:S01]  /*7760*/  FFMA.FTZ R43, -R29, R29, 1 ;  /* 0x3f8000001d2b7423 */ /* 0x000fe2000001011d */
[C---:B------:R-:W-:Y:S01]  /*7770*/  FMUL.FTZ R29, R32.reuse, R217 ;  /* 0x000000d9201d7220 */ /* 0x040fe20000410000 */
[----:B------:R-:W-:Y:S01]  /*7780*/  F2FP.BF16.F32.PACK_AB R32, R32, R25 ;  /* 0x000000192020723e */ /* 0x000fe200000010ff */
[----:B----4-:R-:W-:Y:S01]  /*7790*/  FMUL.FTZ R220, R15, R220 ;  /* 0x000000dc0fdc7220 */ /* 0x010fe20000410000 */
[----:B------:R-:W-:Y:S01]  /*77a0*/  R2UR UR58, R13 ;  /* 0x000000000d3a72ca */ /* 0x000fe200000e0000 */
[----:B------:R-:W-:-:S02]  /*77b0*/  FMUL.FTZ R29, R29, R26 ;  /* 0x0000001a1d1d7220 */ /* 0x000fc40000410000 */
[----:B------:R-:W-:Y:S01]  /*77c0*/  FMUL.FTZ R26, R220, R43 ;  /* 0x0000002bdc1a7220 */ /* 0x000fe20000410000 */
[----:B------:R-:W-:Y:S01]  /*77d0*/  FFMA.FTZ R43, -R7, R7, 1 ;  /* 0x3f800000072b7423 */ /* 0x000fe20000010107 */
[C---:B------:R-:W-:Y:S01]  /*77e0*/  FMUL.FTZ R7, R20.reuse, R221 ;  /* 0x000000dd14077220 */ /* 0x040fe20000410000 */
[----:B------:R-:W-:Y:S02]  /*77f0*/  F2FP.BF16.F32.PACK_AB R20, R20, R15 ;  /* 0x0000000f1414723e */ /* 0x000fe400000010ff */
[----:B------:R-:W-:Y:S01]  /*7800*/  FMUL.FTZ R43, R44, R43 ;  /* 0x0000002b2c2b7220 */ /* 0x000fe20000410000 */
[----:B------:R-:W-:Y:S01]  /*7810*/  FMUL.FTZ R7, R7, R30 ;  /* 0x0000001e07077220 */ /* 0x000fe20000410000 */
[----:B------:R-:W-:Y:S01]  /*7820*/  FFMA.FTZ R30, R37, UR4, -R5 ;  /* 0x00000004251e7c23 */ /* 0x000fe20008010805 */
[--C-:B------:R-:W-:Y:S01]  /*7830*/  FADD.FTZ R44, R47, -R39.reuse ;  /* 0x800000272f2c7221 */ /* 0x100fe20000010000 */
[----:B------:R-:W-:Y:S01]  /*7840*/  FADD.FTZ R47, R50, -R39 ;  /* 0x80000027322f7221 */ /* 0x000fe20000010000 */
[--C-:B------:R-:W-:Y:S01]  /*7850*/  FFMA.FTZ R39, R36, UR4, -R5.reuse ;  /* 0x0000000424277c23 */ /* 0x100fe20008010805 */
[----:B------:R-:W-:Y:S01]  /*7860*/  FSEL R36, R21, -INF , !P1 ;  /* 0xff80000015247808 */ /* 0x000fe20004800000 */
[----:B------:R-:W-:Y:S01]  /*7870*/  FMUL.FTZ R37, R41, R44 ;  /* 0x0000002c29257220 */ /* 0x000fe20000410000 */
[----:B------:R-:W1:Y:S01]  /*7880*/  MUFU.EX2 R30, R30 ;  /* 0x0000001e001e7308 */ /* 0x000e620000000800 */
[----:B------:R-:W-:Y:S01]  /*7890*/  FSEL R44, R27, -INF , !P5 ;  /* 0xff8000001b2c7808 */ /* 0x000fe20006800000 */
[----:B------:R-:W-:Y:S01]  /*78a0*/  FFMA.FTZ R21, -R21, R21, 1 ;  /* 0x3f80000015157423 */ /* 0x000fe20000010115 */
[----:B------:R-:W-:Y:S01]  /*78b0*/  FFMA.FTZ R41, R36, UR4, -R5 ;  /* 0x0000000424297c23 */ /* 0x000fe20008010805 */
[C---:B------:R-:W-:Y:S01]  /*78c0*/  FSEL R36, R22.reuse, -INF , !P0 ;  /* 0xff80000016247808 */ /* 0x040fe20004000000 */
[----:B------:R-:W-:Y:S01]  /*78d0*/  FFMA.FTZ R22, -R22, R22, 1 ;  /* 0x3f80000016167423 */ /* 0x000fe20000010116 */
[----:B------:R-:W-:-:S02]  /*78e0*/  F2FP.BF16.F32.PACK_AB R8, R8, R43 ;  /* 0x0000002b0808723e */ /* 0x000fc400000010ff */
[----:B------:R-:W2:Y:S01]  /*78f0*/  MUFU.EX2 R39, R39 ;  /* 0x0000002700277308 */ /* 0x000ea20000000800 */
[----:B------:R-:W-:Y:S01]  /*7900*/  FFMA.FTZ R40, R36, UR4, -R5 ;  /* 0x0000000424287c23 */ /* 0x000fe20008010805 */
[----:B------:R-:W-:Y:S01]  /*7910*/  FMUL.FTZ R36, R37, R10 ;  /* 0x0000000a25247220 */ /* 0x000fe20000410000 */
[----:B------:R-:W-:Y:S02]  /*7920*/  F2FP.BF16.F32.PACK_AB R26, R7, R26 ;  /* 0x0000001a071a723e */ /* 0x000fe400000010ff */
[----:B------:R-:W-:Y:S02]  /*7930*/  F2FP.BF16.F32.PACK_AB R34, R29, R34 ;  /* 0x000000221d22723e */ /* 0x000fe400000010ff */
[----:B------:R-:W-:Y:S01]  /*7940*/  F2FP.BF16.F32.PACK_AB R9, R36, R9 ;  /* 0x000000092409723e */ /* 0x000fe200000010ff */
[----:B------:R-:W3:Y:S01]  /*7950*/  MUFU.EX2 R41, R41 ;  /* 0x0000002900297308 */ /* 0x000ee20000000800 */
[----:B-1----:R-:W-:-:S04]  /*7960*/  FMUL.FTZ R47, R30, R47 ;  /* 0x0000002f1e2f7220 */ /* 0x002fc80000410000 */
[----:B------:R-:W-:Y:S01]  /*7970*/  FMUL.FTZ R10, R47, R46 ;  /* 0x0000002e2f0a7220 */ /* 0x000fe20000410000 */
[----:B------:R-:W-:Y:S01]  /*7980*/  FFMA.FTZ R46, -R14, R14, 1 ;  /* 0x3f8000000e2e7423 */ /* 0x000fe2000001010e */
[----:B------:R-:W-:Y:S01]  /*7990*/  FSEL R14, R28, -INF , !P4 ;  /* 0xff8000001c0e7808 */ /* 0x000fe20006000000 */
[--C-:B------:R-:W-:Y:S01]  /*79a0*/  FFMA.FTZ R47, R44, UR4, -R5.reuse ;  /* 0x000000042c2f7c23 */ /* 0x100fe20008010805 */
[----:B--2---:R-:W-:Y:S01]  /*79b0*/  FMUL.FTZ R37, R39, R42 ;  /* 0x0000002a27257220 */ /* 0x004fe20000410000 */
[----:B------:R-:W-:Y:S01]  /*79c0*/  FSEL R44, R33, -INF , !P2 ;  /* 0xff800000212c7808 */ /* 0x000fe20005000000 */
[----:B------:R-:W-:Y:S01]  /*79d0*/  MUFU.EX2 R40, R40 ;  /* 0x0000002800287308 */ /* 0x000fe20000000800 */
[--C-:B------:R-:W-:Y:S01]  /*79e0*/  FFMA.FTZ R42, R14, UR4, -R5.reuse ;  /* 0x000000040e2a7c23 */ /* 0x100fe20008010805 */
[----:B------:R-:W-:Y:S01]  /*79f0*/  FSEL R14, R31, -INF , !P3 ;  /* 0xff8000001f0e7808 */ /* 0x000fe20005800000 */
[----:B------:R-:W-:Y:S01]  /*7a00*/  FMUL.FTZ R37, R37, R46 ;  /* 0x0000002e25257220 */ /* 0x000fe20000410000 */
[----:B------:R-:W-:Y:S01]  /*7a10*/  FFMA.FTZ R44, R44, UR4, -R5 ;  /* 0x000000042c2c7c23 */ /* 0x000fe20008010805 */
[----:B------:R-:W-:-:S02]  /*7a20*/  VIADD R46, R13, 0x180 ;  /* 0x000001800d2e7836 */ /* 0x000fc40000000000 */
[----:B---3--:R-:W-:Y:S01]  /*7a30*/  FMUL.FTZ R54, R41, R54 ;  /* 0x0000003629367220 */ /* 0x008fe20000410000 */
[----:B------:R-:W-:Y:S01]  /*7a40*/  FFMA.FTZ R14, R14, UR4, -R5 ;  /* 0x000000040e0e7c23 */ /* 0x000fe20008010805 */
[----:B------:R-:W1:Y:S01]  /*7a50*/  MUFU.EX2 R42, R42 ;  /* 0x0000002a002a7308 */ /* 0x000e620000000800 */
[----:B------:R-:W-:Y:S01]  /*7a60*/  FFMA.FTZ R31, -R31, R31, 1 ;  /* 0x3f8000001f1f7423 */ /* 0x000fe2000001011f */
[----:B------:R-:W-:Y:S01]  /*7a70*/  R2UR UR6, R46 ;  /* 0x000000002e0672ca */ /* 0x000fe200000e0000 */
[----:B------:R-:W-:Y:S01]  /*7a80*/  VIADD R46, R13, 0x200 ;  /* 0x000002000d2e7836 */ /* 0x000fe20000000000 */
[----:B------:R-:W-:Y:S01]  /*7a90*/  F2FP.BF16.F32.PACK_AB R39, R39, R30 ;  /* 0x0000001e2727723e */ /* 0x000fe200000010ff */
[----:B------:R-:W-:Y:S01]  /*7aa0*/  VIADD R5, R13, 0x80 ;  /* 0x000000800d057836 */ /* 0x000fe20000000000 */
[----:B------:R-:W-:Y:S02]  /*7ab0*/  F2FP.BF16.F32.PACK_AB R30, R24, R45 ;  /* 0x0000002d181e723e */ /* 0x000fe400000010ff */
[----:B------:R2:W3:Y:S01]  /*7ac0*/  MUFU.EX2 R49, R14 ;  /* 0x0000000e00317308 */ /* 0x0004e20000000800 */
[----:B------:R-:W-:Y:S01]  /*7ad0*/  R2UR UR7, R46 ;  /* 0x000000002e0772ca */ /* 0x000fe200000e0000 */
[----:B------:R-:W-:Y:S01]  /*7ae0*/  STSM.16.M88.2 [R0+0x2cd00], R38 ;  /* 0x02cd002600007844 */ /* 0x000fe20000000100 */
[----:B------:R-:W-:Y:S01]  /*7af0*/  R2UR UR4, R5 ;  /* 0x00000000050472ca */ /* 0x000fe200000e0000 */
[----:B------:R-:W-:Y:S01]  /*7b00*/  VIADD R5, R13, 0x100 ;  /* 0x000001000d057836 */ /* 0x000fe20000000000 */
[----:B------:R-:W-:-:S02]  /*7b10*/  F2FP.BF16.F32.PACK_AB R24, R12, R11 ;  /* 0x0000000b0c18723e */ /* 0x000fc400000010ff */
[----:B------:R-:W-:Y:S01]  /*7b20*/  F2FP.BF16.F32.PACK_AB R25, R37, R10 ;  /* 0x0000000a2519723e */ /* 0x000fe200000010ff */
[----:B------:R-:W4:Y:S01]  /*7b30*/  MUFU.EX2 R47, R47 ;  /* 0x0000002f002f7308 */ /* 0x000f220000000800 */
[----:B--2---:R-:W-:Y:S01]  /*7b40*/  FMUL.FTZ R14, R54, R21 ;  /* 0x00000015360e7220 */ /* 0x004fe20000410000 */
[----:B------:R-:W-:Y:S01]  /*7b50*/  FFMA.FTZ R21, -R28, R28, 1 ;  /* 0x3f8000001c157423 */ /* 0x000fe2000001011c */
[----:B-1----:R-:W-:Y:S01]  /*7b60*/  FMUL.FTZ R28, R42, R219 ;  /* 0x000000db2a1c7220 */ /* 0x002fe20000410000 */
[----:B------:R-:W-:Y:S01]  /*7b70*/  R2UR UR5, R5 ;  /* 0x00000000050572ca */ /* 0x000fe200000e0000 */
[----:B------:R-:W-:Y:S01]  /*7b80*/  FMUL.FTZ R5, R40, R55 ;  /* 0x0000003728057220 */ /* 0x000fe20000410000 */
[----:B------:R-:W-:Y:S01]  /*7b90*/  UMOV UR18, UR6 ;  /* 0x0000000600127c82 */ /* 0x000fe20008000000 */
[----:B------:R-:W-:Y:S01]  /*7ba0*/  FMUL.FTZ R28, R28, R21 ;  /* 0x000000151c1c7220 */ /* 0x000fe20000410000 */
[----:B------:R-:W1:Y:S01]  /*7bb0*/  MUFU.EX2 R44, R44 ;  /* 0x0000002c002c7308 */ /* 0x000e620000000800 */
[----:B---3--:R-:W-:Y:S01]  /*7bc0*/  FMUL.FTZ R46, R49, R222 ;  /* 0x000000de312e7220 */ /* 0x008fe20000410000 */
[----:B------:R-:W-:Y:S01]  /*7bd0*/  FMUL.FTZ R5, R5, R22 ;  /* 0x0000001605057220 */ /* 0x000fe20000410000 */
[----:B------:R-:W-:Y:S01]  /*7be0*/  FFMA.FTZ R22, -R27, R27, 1 ;  /* 0x3f8000001b167423 */ /* 0x000fe2000001011b */
[----:B------:R-:W-:Y:S01]  /*7bf0*/  UMOV UR10, UR4 ;  /* 0x00000004000a7c82 */ /* 0x000fe20008000000 */
[----:B------:R-:W-:Y:S01]  /*7c00*/  FMUL.FTZ R46, R46, R31 ;  /* 0x0000001f2e2e7220 */ /* 0x000fe20000410000 */
[----:B------:R-:W-:-:S02]  /*7c10*/  F2FP.BF16.F32.PACK_AB R31, R40, R41 ;  /* 0x00000029281f723e */ /* 0x000fc400000010ff */
[----:B------:R-:W-:Y:S01]  /*7c20*/  F2FP.BF16.F32.PACK_AB R7, R5, R14 ;  /* 0x0000000e0507723e */ /* 0x000fe200000010ff */
[----:B----4-:R-:W-:Y:S01]  /*7c30*/  FMUL.FTZ R27, R47, R218 ;  /* 0x000000da2f1b7220 */ /* 0x010fe20000410000 */
[----:B------:R-:W-:Y:S01]  /*7c40*/  F2FP.BF16.F32.PACK_AB R33, R42, R47 ;  /* 0x0000002f2a21723e */ /* 0x000fe200000010ff */
[----:B------:R-:W-:Y:S01]  /*7c50*/  STSM.16.M88.2 [R0+0x2d500], R30 ;  /* 0x02d5001e00007844 */ /* 0x000fe20000000100 */
[----:B------:R-:W-:Y:S01]  /*7c60*/  UMOV UR14, UR5 ;  /* 0x00000005000e7c82 */ /* 0x000fe20008000000 */
[----:B------:R-:W-:Y:S01]  /*7c70*/  FMUL.FTZ R27, R27, R22 ;  /* 0x000000161b1b7220 */ /* 0x000fe20000410000 */
[----:B------:R-:W-:Y:S01]  /*7c80*/  IMAD R22, R4, 0x2000, R17 ;  /* 0x0000200004167824 */ /* 0x000fe200078e0211 */
[----:B------:R-:W-:Y:S01]  /*7c90*/  STSM.16.M88.2 [R0+0x2dd00], R32 ;  /* 0x02dd002000007844 */ /* 0x000fe20000000100 */
[----:B------:R-:W-:Y:S01]  /*7ca0*/  VIADD R14, R13, 0xb0 ;  /* 0x000000b00d0e7836 */ /* 0x000fe20000000000 */
[----:B-1----:R-:W-:Y:S01]  /*7cb0*/  F2FP.BF16.F32.PACK_AB R21, R44, R49 ;  /* 0x000000312c15723e */ /* 0x002fe200000010ff */
[----:B------:R-:W-:-:S02]  /*7cc0*/  VIADD R15, R22, 0x24100 ;  /* 0x00024100160f7836 */ /* 0x000fc40000000000 */
[----:B------:R-:W-:Y:S01]  /*7cd0*/  FMUL.FTZ R223, R44, R223 ;  /* 0x000000df2cdf7220 */ /* 0x000fe20000410000 */
[----:B------:R-:W-:Y:S01]  /*7ce0*/  F2FP.BF16.F32.PACK_AB R35, R28, R27 ;  /* 0x0000001b1c23723e */ /* 0x000fe200000010ff */
[----:B------:R-:W-:Y:S01]  /*7cf0*/  STSM.16.M88.2 [R0+0x2e500], R20 ;  /* 0x02e5001400007844 */ /* 0x000fe20000000100 */
[----:B------:R-:W-:Y:S01]  /*7d00*/  SHF.R.U32.HI R15, RZ, 0x4, R15 ;  /* 0x00000004ff0f7819 */ /* 0x000fe2000001160f */
[----:B------:R-:W-:Y:S01]  /*7d10*/  FMUL.FTZ R223, R223, R48 ;  /* 0x00000030dfdf7220 */ /* 0x000fe20000410000 */
[----:B------:R-:W-:Y:S01]  /*7d20*/  @!PT LDS RZ, [RZ] ;  /* 0x00000000fffff984 */ /* 0x000fe20000000800 */
[----:B------:R-:W-:Y:S01]  /*7d30*/  @!PT LDS RZ, [RZ] ;  /* 0x00000000fffff984 */ /* 0x000fe20000000800 */
[----:B------:R-:W-:Y:S01]  /*7d40*/  @!PT LDS RZ, [RZ] ;  /* 0x00000000fffff984 */ /* 0x000fe20000000800 */
[----:B------:R-:W-:Y:S01]  /*7d50*/  @!PT LDS RZ, [RZ] ;  /* 0x00000000fffff984 */ /* 0x000fe20000000800 */
[----:B------:R1:W-:Y:S06]  /*7d60*/  MEMBAR.ALL.CTA ;  /* 0x0000000000007992 */ /* 0x0003ec0000008000 */
[----:B-1----:R-:W1:Y:S01]  /*7d70*/  FENCE.VIEW.ASYNC.S ;  /* 0x00000000000073c6 */ /* 0x002e620000000000 */
[----:B------:R-:W-:Y:S01]  /*7d80*/  LOP3.LUT R23, R15, 0x3fff, RZ, 0xc0, !PT ;  /* 0x00003fff0f177812 */ /* 0x000fe200078ec0ff */
[----:B------:R-:W-:Y:S01]  /*7d90*/  VIADD R15, R13, 0x130 ;  /* 0x000001300d0f7836 */ /* 0x000fe20000000000 */
[----:B------:R-:W-:-:S02]  /*7da0*/  F2FP.BF16.F32.PACK_AB R27, R223, R46 ;  /* 0x0000002edf1b723e */ /* 0x000fc400000010ff */
[C---:B------:R-:W-:Y:S01]  /*7db0*/  R2UR UR56, R23.reuse ;  /* 0x00000000173872ca */ /* 0x040fe200000e0000 */
[----:B------:R-:W-:-:S05]  /*7dc0*/  VIADD R5, R23, 0x80 ;  /* 0x0000008017057836 */ /* 0x000fca0000000000 */
[----:B------:R-:W-:Y:S01]  /*7dd0*/  R2UR UR48, R5 ;  /* 0x00000000053072ca */ /* 0x000fe200000e0000 */
[----:B------:R-:W-:-:S05]  /*7de0*/  VIADD R5, R13, 0x90 ;  /* 0x000000900d057836 */ /* 0x000fca0000000000 */
[----:B------:R-:W-:Y:S01]  /*7df0*/  R2UR UR4, R5 ;  /* 0x00000000050472ca */ /* 0x000fe200000e0000 */
[----:B------:R-:W-:Y:S01]  /*7e00*/  UMOV UR8, UR56 ;  /* 0x0000003800087c82 */ /* 0x000fe20008000000 */
[----:B------:R-:W-:Y:S01]  /*7e10*/  UMOV UR12, UR56 ;  /* 0x00000038000c7c82 */ /* 0x000fe20008000000 */
[----:B------:R-:W-:Y:S01]  /*7e20*/  UMOV UR16, UR56 ;  /* 0x0000003800107c82 */ /* 0x000fe20008000000 */
[----:B------:R-:W-:Y:S01]  /*7e30*/  VIADD R5, R13, 0x190 ;  /* 0x000001900d057836 */ /* 0x000fe20000000000 */
[----:B-1----:R-:W-:Y:S04]  /*7e40*/  BAR.SYNC.DEFER_BLOCKING 0x9, 0x100 ;  /* 0x0244000000007b1d */ /* 0x002fe80000010000 */
[----:B------:R-:W-:Y:S01]  /*7e50*/  R2UR UR54, R5 ;  /* 0x00000000053672ca */ /* 0x000fe200000e0000 */
[----:B------:R-:W-:Y:S01]  /*7e60*/  VIADD R5, R23, 0x100 ;  /* 0x0000010017057836 */ /* 0x000fe20000000000 */
[----:B------:R-:W-:Y:S01]  /*7e70*/  UMOV UR52, UR48 ;  /* 0x0000003000347c82 */ /* 0x000fe20008000000 */
[----:B------:R-:W-:-:S03]  /*7e80*/  UMOV UR44, UR48 ;  /* 0x00000030002c7c82 */ /* 0x000fc60008000000 */
[----:B------:R-:W-:Y:S01]  /*7e90*/  R2UR UR28, R5 ;  /* 0x00000000051c72ca */ /* 0x000fe200000e0000 */
[----:B------:R-:W-:-:S05]  /*7ea0*/  VIADD R5, R13, 0xa0 ;  /* 0x000000a00d057836 */ /* 0x000fca0000000000 */
[----:B------:R-:W-:Y:S01]  /*7eb0*/  R2UR UR42, R5 ;  /* 0x00000000052a72ca */ /* 0x000fe200000e0000 */
[----:B------:R-:W-:-:S05]  /*7ec0*/  VIADD R5, R13, 0x1a0 ;  /* 0x000001a00d057836 */ /* 0x000fca0000000000 */
[----:B------:R-:W-:Y:S01]  /*7ed0*/  R2UR UR34, R5 ;  /* 0x00000000052272ca */ /* 0x000fe200000e0000 */
[----:B------:R-:W-:Y:S01]  /*7ee0*/  UMOV UR40, UR28 ;  /* 0x0000001c00287c82 */ /* 0x000fe20008000000 */
[----:B------:R-:W-:Y:S01]  /*7ef0*/  UMOV UR36, UR28 ;  /* 0x0000001c00247c82 */ /* 0x000fe20008000000 */
[----:B------:R-:W-:Y:S01]  /*7f00*/  UMOV UR32, UR28 ;  /* 0x0000001c00207c82 */ /* 0x000fe20008000000 */
[----:B------:R1:W-:Y:S01]  /*7f10*/  STSM.16.M88.2 [R0+0x2ed00], R8 ;  /* 0x02ed000800007844 */ /* 0x0003e20000000100 */
[----:B------:R-:W-:Y:S01]  /*7f20*/  UMOV UR24, UR28 ;  /* 0x0000001c00187c82 */ /* 0x000fe20008000000 */
[----:B------:R-:W-:Y:S02]  /*7f30*/  VIADD R5, R23, 0x180 ;  /* 0x0000018017057836 */ /* 0x000fe40000000000 */
[----:B------:R-:W-:Y:S03]  /*7f40*/  STSM.16.M88.2 [R0+0x2f500], R24 ;  /* 0x02f5001800007844 */ /* 0x000fe60000000100 */
[----:B------:R-:W-:Y:S01]  /*7f50*/  R2UR UR20, R5 ;  /* 0x00000000051472ca */ /* 0x000fe200000e0000 */
[----:B------:R2:W-:Y:S01]  /*7f60*/  STSM.16.M88.2 [R0+0x2fd00], R6 ;  /* 0x02fd000600007844 */ /* 0x0005e20000000100 */
[----:B------:R-:W-:-:S03]  /*7f70*/  IMAD R5, R4, 0x2800, R17 ;  /* 0x0000280004057824 */ /* 0x000fc600078e0211 */
[----:B------:R-:W-:Y:S01]  /*7f80*/  STSM.16.M88.2 [R0+0x30500], R34 ;  /* 0x0305002200007844 */ /* 0x000fe20000000100 */
[----:B-1----:R-:W-:Y:S02]  /*7f90*/  MOV R8, UR59 ;  /* 0x0000003b00087c02 */ /* 0x002fe40008000f00 */
[----:B------:R-:W-:Y:S01]  /*7fa0*/  MOV R9, UR58 ;  /* 0x0000003a00097c02 */ /* 0x000fe20008000f00 */
[----:B------:R1:W-:Y:S01]  /*7fb0*/  STSM.16.M88.2 [R0+0x30d00], R26 ;  /* 0x030d001a00007844 */ /* 0x0003e20000000100 */
[----:B------:R-:W-:Y:S01]  /*7fc0*/  WARPGROUP.ARRIVE ;  /* 0x00000000000079c5 */ /* 0x000fe20000000000 */
[----:B------:R-:W-:Y:S01]  /*7fd0*/  SHF.R.U32.HI R5, RZ, 0x4, R5 ;  /* 0x00000004ff057819 */ /* 0x000fe20000011605 */
[----:B--2---:R-:W-:-:S03]  /*7fe0*/  VIADD R6, R13, 0x10 ;  /* 0x000000100d067836 */ /* 0x004fc60000000000 */
[----:B------:R-:W-:Y:S01]  /*7ff0*/  LOP3.LUT R5, R5, 0x3fff, RZ, 0xc0, !PT ;  /* 0x00003fff05057812 */ /* 0x000fe200078ec0ff */
[----:B------:R-:W-:Y:S01]  /*8000*/  HGMMA.64x16x16.F32.BF16 R136, gdesc[UR56].tnspA.tnspB, R136, gsb0 ;  /* 0x60200000388879f0 */ /* 0x000fe20008001888 */
        /* <DEDUP_REMOVED lines=14> */
[----:B------:R-:W-:-:S04]  /*80f0*/  SHF.R.U32.HI R6, RZ, 0x4, R6 ;  /* 0x00000004ff067819 */ /* 0x000fc80000011606 */
[----:B------:R-:W-:Y:S01]  /*8100*/  LOP3.LUT R216, R6, 0x3fff, RZ, 0xc0, !PT ;  /* 0x00003fff06d87812 */ /* 0x000fe200078ec0ff */
[----:B------:R-:W-:Y:S02]  /*8110*/  WARPGROUP.DEPBAR.LE gsb0, 0x0 ;  /* 0x00008000000079c5 */ /* 0x000fe40000010000 */
[----:B------:R-:W-:Y:S01]  /*8120*/  WARPGROUP.ARRIVE ;  /* 0x00000000000079c5 */ /* 0x000fe20000000000 */
[----:B------:R-:W-:-:S05]  /*8130*/  LOP3.LUT R6, R216, 0x400000, RZ, 0xfc, !PT ;  /* 0x00400000d8067812 */ /* 0x000fca00078efcff */
        /* <DEDUP_REMOVED lines=29> */
[----:B------:R-:W-:Y:S01]  /*8310*/  MOV R7, UR59 ;  /* 0x0000003b00077c02 */ /* 0x000fe20008000f00 */
[----:B------:R-:W-:Y:S01]  /*8320*/  UMOV UR59, UR7 ;  /* 0x00000007003b7c82 */ /* 0x000fe20008000000 */
[----:B------:R-:W-:Y:S01]  /*8330*/  MOV R11, UR58 ;  /* 0x0000003a000b7c02 */ /* 0x000fe20008000f00 */
[----:B------:R-:W-:Y:S01]  /*8340*/  UMOV UR58, UR10 ;  /* 0x0000000a003a7c82 */ /* 0x000fe20008000000 */
[----:B------:R-:W-:Y:S01]  /*8350*/  R2UR UR10, R14 ;  /* 0x000000000e0a72ca */ /* 0x000fe200000e0000 */
[----:B------:R-:W-:Y:S01]  /*8360*/  UMOV UR4, UR20 ;  /* 0x0000001400047c82 */ /* 0x000fe20008000000 */
[----:B------:R-:W-:Y:S01]  /*8370*/  MOV R10, UR59 ;  /* 0x0000003b000a7c02 */ /* 0x000fe20008000f00 */
[----:B------:R-:W-:Y:S01]  /*8380*/  UMOV UR59, UR11 ;  /* 0x0000000b003b7c82 */ /* 0x000fe20008000000 */
[----:B------:R-:W-:Y:S01]  /*8390*/  UMOV UR11, 0x40 ;  /* 0x00000040000b7882 */ /* 0x000fe20000000000 */
[----:B------:R-:W-:Y:S01]  /*83a0*/  R2UR UR6, R15 ;  /* 0x000000000f0672ca */ /* 0x000fe200000e0000 */
[----:B------:R-:W-:Y:S01]  /*83b0*/  UMOV UR7, 0x40 ;  /* 0x0000004000077882 */ /* 0x000fe20000000000 */
[C---:B------:R-:W-:Y:S01]  /*83c0*/  VIADD R14, R13.reuse, 0x1b0 ;  /* 0x000001b00d0e7836 */ /* 0x040fe20000000000 */
[----:B------:R-:W-:Y:S01]  /*83d0*/  MOV R12, UR59 ;  /* 0x0000003b000c7c02 */ /* 0x000fe20008000f00 */
[----:B------:R-:W-:Y:S01]  /*83e0*/  VIADD R13, R13, 0x230 ;  /* 0x000002300d0d7836 */ /* 0x000fe20000000000 */
[----:B------:R-:W-:Y:S01]  /*83f0*/  MOV R222, UR58 ;  /* 0x0000003a00de7c02 */ /* 0x000fe20008000f00 */
[----:B------:R-:W-:Y:S01]  /*8400*/  UMOV UR59, 0x8 ;  /* 0x00000008003b7882 */ /* 0x000fe20000000000 */
[----:B------:R-:W-:Y:S01]  /*8410*/  R2UR UR14, R14 ;  /* 0x000000000e0e72ca */ /* 0x000fe200000e0000 */
[----:B------:R-:W-:-:S02]  /*8420*/  VIADD R14, R6, 0x80 ;  /* 0x00000080060e7836 */ /* 0x000fc40000000000 */
[----:B------:R-:W-:Y:S01]  /*8430*/  IMAD.U32 R21, RZ, RZ, UR59 ;  /* 0x0000003bff157e24 */ /* 0x000fe2000f8e00ff */
        /* <DEDUP_REMOVED lines=12> */
[----:B------:R-:W-:Y:S01]  /*8500*/  UMOV UR57, UR19 ;  /* 0x0000001300397c82 */ /* 0x000fe20008000000 */
[----:B------:R-:W-:Y:S01]  /*8510*/  MOV R219, UR56 ;  /* 0x0000003800db7c02 */ /* 0x000fe20008000f00 */
[----:B------:R-:W-:Y:S01]  /*8520*/  UMOV UR56, UR12 ;  /* 0x0000000c00387c82 */ /* 0x000fe20008000000 */
[----:B------:R-:W-:Y:S01]  /*8530*/  MOV R218, UR57 ;  /* 0x0000003900da7c02 */ /* 0x000fe20008000f00 */
[----:B------:R-:W-:Y:S01]  /*8540*/  UMOV UR57, UR13 ;  /* 0x0000000d00397c82 */ /* 0x000fe20008000000 */
[----:B------:R-:W-:Y:S01]  /*8550*/  UMOV UR12, UR20 ;  /* 0x00000014000c7c82 */ /* 0x000fe20008000000 */
[----:B------:R-:W-:Y:S01]  /*8560*/  UMOV UR13, UR21 ;  /* 0x00000015000d7c82 */ /* 0x000fe20008000000 */
[----:B------:R-:W-:-:S02]  /*8570*/  MOV R221, UR56 ;  /* 0x0000003800dd7c02 */ /* 0x000fc40008000f00 */
[----:B------:R-:W-:Y:S01]  /*8580*/  MOV R220, UR57 ;  /* 0x0000003900dc7c02 */ /* 0x000fe20008000f00 */
[----:B------:R-:W-:Y:S01]  /*8590*/  UMOV UR57, 0x40000040 ;  /* 0x4000004000397882 */ /* 0x000fe20000000000 */
[----:B------:R-:W-:Y:S02]  /*85a0*/  WARPGROUP.DEPBAR.LE gsb0, 0x0 ;  /* 0x00008000000079c5 */ /* 0x000fe40000010000 */
[----:B------:R-:W-:-:S06]  /*85b0*/  WARPGROUP.ARRIVE ;  /* 0x00000000000079c5 */ /* 0x000fcc0000000000 */
[----:B------:R-:W-:Y:S01]  /*85c0*/  HGMMA.64x16x16.F32.BF16 R168, gdesc[UR16].tnspA.tnspB, R168, gsb0 ;  /* 0x6020000010a879f0 */ /* 0x000fe200080018a8 */
[----:B------:R-:W-:Y:S01]  /*85d0*/  R2UR UR16, R5 ;  /* 0x00000000051072ca */ /* 0x000fe200000e0000 */
[----:B------:R-:W-:Y:S01]  /*85e0*/  UMOV UR17, UR21 ;  /* 0x0000001500117c82 */ /* 0x000fe20008000000 */
[----:B------:R-:W-:Y:S01]  /*85f0*/  R2UR UR18, R13 ;  /* 0x000000000d1272ca */ /* 0x000fe200000e0000 */
[----:B------:R-:W-:Y:S01]  /*8600*/  UMOV UR19, 0x40 ;  /* 0x0000004000137882 */ /* 0x000fe20000000000 */
[----:B------:R-:W-:-:S09]  /*8610*/  VIADD R13, R5, 0x80 ;  /* 0x00000080050d7836 */ /* 0x000fd20000000000 */
        /* <DEDUP_REMOVED lines=15> */
[----:B------:R-:W-:Y:S02]  /*8710*/  UMOV UR29, 0x40000040 ;  /* 0x40000040001d7882 */ /* 0x000fe40000000000 */
        /* <DEDUP_REMOVED lines=14> */
[----:B------:R-:W-:-:S13]  /*8800*/  R2UR UR24, R6 ;  /* 0x00000000061872ca */ /* 0x000fda00000e0000 */
[----:B------:R-:W-:Y:S02]  /*8810*/  UMOV UR58, UR24 ;  /* 0x00000018003a7c82 */ /* 0x000fe40008000000 */
[----:B------:R-:W-:Y:S01]  /*8820*/  IMAD.U32 R20, RZ, RZ, UR58 ;  /* 0x0000003aff147e24 */ /* 0x000fe2000f8e00ff */
        /* <DEDUP_REMOVED lines=10> */
[----:B------:R-:W-:Y:S01]  /*88d0*/  VIADD R13, R6, 0x100 ;  /* 0x00000100060d7836 */ /* 0x000fe20000000000 */
[----:B------:R-:W-:Y:S01]  /*88e0*/  R2UR UR5, R14 ;  /* 0x000000000e0572ca */ /* 0x000fe200000e0000 */
[----:B------:R-:W-:Y:S02]  /*88f0*/  WARPGROUP.DEPBAR.LE gsb0, 0x0 ;  /* 0x00008000000079c5 */ /* 0x000fe40000010000 */
[----:B------:R-:W-:-:S06]  /*8900*/  WARPGROUP.ARRIVE ;  /* 0x00000000000079c5 */ /* 0x000fcc0000000000 */
[----:B------:R-:W-:Y:S03]  /*8910*/  HGMMA.64x16x16.F32.BF16 R184, gdesc[UR12].tnspA.tnspB, R184, gsb0 ;  /* 0x602000000cb879f0 */ /* 0x000fe600080018b8 */
[----:B------:R-:W-:Y:S02]  /*8920*/  WARPGROUP.DEPBAR.LE gsb0, 0x0 ;  /* 0x00008000000079c5 */ /* 0x000fe40000010000 */
[----:B------:R-:W-:-:S06]  /*8930*/  WARPGROUP.ARRIVE ;  /* 0x00000000000079c5 */ /* 0x000fcc0000000000 */
[----:B------:R-:W-:Y:S03]  /*8940*/  HGMMA.64x16x16.F32.BF16 R200, gdesc[UR16].tnspA.tnspB, R200, gsb0 ;  /* 0x6020000010c879f0 */ /* 0x000fe600080018c8 */
        /* <DEDUP_REMOVED lines=14> */
[----:B------:R-:W-:Y:S01]  /*8a30*/  IMAD.U32 R14, RZ, RZ, UR58 ;  /* 0x0000003aff0e7e24 */ /* 0x000fe2000f8e00ff */
[----:B------:R-:W-:Y:S01]  /*8a40*/  R2UR UR5, R13 ;  /* 0x000000000d0572ca */ /* 0x000fe200000e0000 */
[----:B------:R-:W-:Y:S01]  /*8a50*/  IMAD.U32 R15, RZ, RZ, UR59 ;  /* 0x0000003bff0f7e24 */ /* 0x000fe2000f8e00ff */
[----:B------:R-:W-:Y:S02]  /*8a60*/  WARPGROUP.DEPBAR.LE gsb0, 0x0 ;  /* 0x00008000000079c5 */ /* 0x000fe40000010000 */
[----:B------:R-:W-:-:S06]  /*8a70*/  WARPGROUP.ARRIVE ;  /* 0x00000000000079c5 */ /* 0x000fcc0000000000 */
[----:B------:R-:W-:Y:S01]  /*8a80*/  HGMMA.64x64x16.F32.BF16 R24, gdesc[UR56].tnspA, R24, gsb0 ;  /* 0x20e00000381879f0 */ /* 0x000fe20008001818 */
[----:B------:R-:W-:Y:S01]  /*8a90*/  R2UR UR59, R12 ;  /* 0x000000000c3b72ca */ /* 0x000fe200000e0000 */
[----:B------:R-:W-:Y:S01]  /*8aa0*/  VIADD R12, R5, 0x100 ;  /* 0x00000100050c7836 */ /* 0x000fe20000000000 */
[----:B------:R-:W-:Y:S02]  /*8ab0*/  R2UR UR58, R222 ;  /* 0x00000000de3a72ca */ /* 0x000fe400000e0000 */
[----:B------:R-:W-:Y:S02]  /*8ac0*/  R2UR UR57, R220 ;  /* 0x00000000dc3972ca */ /* 0x000fe400000e0000 */
[----:B------:R-:W-:Y:S02]  /*8ad0*/  R2UR UR56, R221 ;  /* 0x00000000dd3872ca */ /* 0x000fe400000e0000 */
[----:B------:R-:W-:-:S05]  /*8ae0*/  R2UR UR4, R12 ;  /* 0x000000000c0472ca */ /* 0x000fca00000e0000 */
        /* <DEDUP_REMOVED lines=10> */
[----:B------:R-:W-:-:S02]  /*8b90*/  WARPGROUP.DEPBAR.LE gsb0, 0x0 ;  /* 0x00008000000079c5 */ /* 0x000fc40000010000 */
[----:B------:R-:W-:-:S06]  /*8ba0*/  WARPGROUP.ARRIVE ;  /* 0x00000000000079c5 */ /* 0x000fcc0000000000 */
[----:B------:R-:W-:Y:S01]  /*8bb0*/  HGMMA.64x64x16.F32.BF16 R24, gdesc[UR56].tnspA, R24, gsb0 ;  /* 0x20e00000381879f0 */ /* 0x000fe20008001818 */
[----:B------:R-:W-:Y:S01]  /*8bc0*/  R2UR UR59, R10 ;  /* 0x000000000a3b72ca */ /* 0x000fe200000e0000 */
[----:B------:R-:W-:Y:S01]  /*8bd0*/  VIADD R10, R5, 0x180 ;  /* 0x00000180050a7836 */ /* 0x000fe20000000000 */
[----:B------:R-:W-:Y:S01]  /*8be0*/  R2UR UR58, R11 ;  /* 0x000000000b3a72ca */ /* 0x000fe200000e0000 */
[C---:B------:R-:W-:Y:S01]  /*8bf0*/  VIADD R11, R6.reuse, 0x180 ;  /* 0x00000180060b7836 */ /* 0x040fe20000000000 */
[----:B------:R-:W-:Y:S01]  /*8c00*/  UMOV UR57, 0x40000040 ;  /* 0x4000004000397882 */ /* 0x000fe20000000000 */
[----:B------:R-:W-:Y:S01]  /*8c10*/  VIADD R6, R6, 0x200 ;  /* 0x0000020006067836 */ /* 0x000fe20000000000 */
[----:B------:R-:W-:Y:S02]  /*8c20*/  R2UR UR4, R10 ;  /* 0x000000000a0472ca */ /* 0x000fe400000e0000 */
[----:B------:R-:W-:-:S05]  /*8c30*/  R2UR UR5, R11 ;  /* 0x000000000b0572ca */ /* 0x000fca00000e0000 */
[----:B------:R-:W-:Y:S01]  /*8c40*/  UMOV UR49, UR59 ;  /* 0x0000003b00317c82 */ /* 0x000fe20008000000 */
[----:B------:R-:W-:Y:S01]  /*8c50*/  UMOV UR59, 0x8 ;  /* 0x00000008003b7882 */ /* 0x000fe20000000000 */
[----:B------:R-:W-:Y:S01]  /*8c60*/  UMOV UR48, UR58 ;  /* 0x0000003a00307c82 */ /* 0x000fe20008000000 */
[----:B------:R-:W-:-:S03]  /*8c70*/  IMAD.U32 R11, RZ, RZ, UR59 ;  /* 0x0000003bff0b7e24 */ /* 0x000fc6000f8e00ff */
[----:B------:R-:W-:Y:S02]  /*8c80*/  UMOV UR56, UR4 ;  /* 0x0000000400387c82 */ /* 0x000fe40008000000 */
[----:B------:R-:W-:Y:S01]  /*8c90*/  UMOV UR58, UR5 ;  /* 0x00000005003a7c82 */ /* 0x000fe20008000000 */
[----:B------:R-:W-:Y:S01]  /*8ca0*/  R2UR UR5, R6 ;  /* 0x00000000060572ca */ /* 0x000fe200000e0000 */
[----:B------:R-:W-:Y:S01]  /*8cb0*/  IMAD.U32 R10, RZ, RZ, UR58 ;  /* 0x0000003aff0a7e24 */ /* 0x000fe2000f8e00ff */
[----:B------:R-:W-:Y:S02]  /*8cc0*/  WARPGROUP.DEPBAR.LE gsb0, 0x0 ;  /* 0x00008000000079c5 */ /* 0x000fe40000010000 */
[----:B------:R-:W-:-:S06]  /*8cd0*/  WARPGROUP.ARRIVE ;  /* 0x00000000000079c5 */ /* 0x000fcc0000000000 */
[----:B------:R-:W-:Y:S01]  /*8ce0*/  HGMMA.64x64x16.F32.BF16 R24, gdesc[UR56].tnspA, R24, gsb0 ;  /* 0x20e00000381879f0 */ /* 0x000fe20008001818 */
[----:B------:R-:W-:Y:S01]  /*8cf0*/  R2UR UR59, R7 ;  /* 0x00000000073b72ca */ /* 0x000fe200000e0000 */
[----:B------:R-:W-:Y:S01]  /*8d00*/  VIADD R7, R5, 0x200 ;  /* 0x0000020005077836 */ /* 0x000fe20000000000 */
[----:B------:R-:W-:Y:S01]  /*8d10*/  R2UR UR58, R217 ;  /* 0x00000000d93a72ca */ /* 0x000fe200000e0000 */
[----:B------:R-:W-:Y:S01]  /*8d20*/  VIADD R217, R23, 0x400 ;  /* 0x0000040017d97836 */ /* 0x000fe20000000000 */
        /* <DEDUP_REMOVED lines=13> */
[----:B------:R-:W-:Y:S01]  /*8e00*/  UMOV UR25, UR29 ;  /* 0x0000001d00197c82 */ /* 0x000fe20008000000 */
[----:B------:R-:W-:Y:S01]  /*8e10*/  UMOV UR21, 0x40000040 ;  /* 0x4000004000157882 */ /* 0x000fe20000000000 */
[----:B------:R-:W-:Y:S01]  /*8e20*/  ULDC.64 UR4, c[0x0][0x2c0] ;  /* 0x0000b00000047ab9 */ /* 0x000fe20000000a00 */
[----:B------:R-:W-:-:S02]  /*8e30*/  WARPGROUP.DEPBAR.LE gsb0, 0x0 ;  /* 0x00008000000079c5 */ /* 0x000fc40000010000 */
[----:B------:R-:W-:-:S06]  /*8e40*/  WARPGROUP.ARRIVE ;  /* 0x00000000000079c5 */ /* 0x000fcc0000000000 */
[----:B------:R-:W-:Y:S01]  /*8e50*/  HGMMA.64x64x16.F32.BF16 R24, gdesc[UR56].tnspA, R24, gsb0 ;  /* 0x20e00000381879f0 */ /* 0x000fe20008001818 */
[----:B------:R-:W-:Y:S01]  /*8e60*/  R2UR UR59, R8 ;  /* 0x00000000083b72ca */ /* 0x000fe200000e0000 */
[----:B------:R-:W-:Y:S01]  /*8e70*/  UMOV UR57, 0x40000040 ;  /* 0x4000004000397882 */ /* 0x000fe20000000000 */
[----:B------:R-:W-:Y:S01]  /*8e80*/  R2UR UR58, R9 ;  /* 0x00000000093a72ca */ /* 0x000fe200000e0000 */
[----:B------:R-:W-:Y:S01]  /*8e90*/  VIADD R8, R23, 0x480 ;  /* 0x0000048017087836 */ /* 0x000fe20000000000 */
[----:B------:R-:W-:Y:S01]  /*8ea0*/  R2UR UR56, R217 ;  /* 0x00000000d93872ca */ /* 0x000fe200000e0000 */
[----:B------:R-:W-:-:S05]  /*8eb0*/  VIADD R217, R23, 0x500 ;  /* 0x0000050017d97836 */ /* 0x000fca0000000000 */
[----:B------:R-:W-:Y:S01]  /*8ec0*/  R2UR UR28, R217 ;  /* 0x00000000d91c72ca */ /* 0x000fe200000e0000 */
        /* <DEDUP_REMOVED lines=26> */
[----:B------:R-:W-:Y:S01]  /*9070*/  UMOV UR32, UR28 ;  /* 0x0000001c00207c82 */ /* 0x000fe20008000000 */
[----:B------:R-:W-:Y:S01]  /*9080*/  UMOV UR33, UR29 ;  /* 0x0000001d00217c82 */ /* 0x000fe20008000000 */
[----:B------:R-:W-:Y:S01]  /*9090*/  UMOV UR24, UR28 ;  /* 0x0000001c00187c82 */ /* 0x000fe20008000000 */
[----:B------:R-:W-:Y:S01]  /*90a0*/  VIADD R23, R23, 0x580 ;  /* 0x0000058017177836 */ /* 0x000fe20000000000 */
[----:B------:R-:W-:Y:S01]  /*90b0*/  UMOV UR9, UR21 ;  /* 0x0000001500097c82 */ /* 0x000fe20008000000 */
[----:B------:R-:W-:Y:S01]  /*90c0*/  IMAD.SHL.U32 R8, R3, 0x4000, RZ ;  /* 0x0000400003087824 */ /* 0x000fe200078e00ff */
[----:B------:R-:W-:-:S02]  /*90d0*/  WARPGROUP.DEPBAR.LE gsb0, 0x0 ;  /* 0x00008000000079c5 */ /* 0x000fc40000010000 */
[----:B------:R-:W-:Y:S01]  /*90e0*/  WARPGROUP.ARRIVE ;  /* 0x00000000000079c5 */ /* 0x000fe20000000000 */
[----:B------:R-:W-:Y:S02]  /*90f0*/  R2UR UR20, R23 ;  /* 0x00000000171472ca */ /* 0x000fe400000e0000 */
[----:B------:R-:W-:-:S03]  /*9100*/  IADD3 R9, P0, R8, R230, RZ ;  /* 0x000000e608097210 */ /* 0x000fc60007f1e0ff */
[----:B------:R-:W-:Y:S01]  /*9110*/  HGMMA.64x16x16.F32.BF16 R208, gdesc[UR56].tnspA.tnspB, R208, gsb0 ;  /* 0x6020000038d079f0 */ /* 0x000fe200080018d0 */
[----:B------:R-:W-:Y:S02]  /*9120*/  LEA.HI.X.SX32 R218, R8, R235, 0x1, P0 ;  /* 0x000000eb08da7211 */ /* 0x000fe400000f0eff */
[----:B------:R-:W-:-:S04]  /*9130*/  LEA R8, P0, R9, UR4, 0x2 ;  /* 0x0000000409087c11 */ /* 0x000fc8000f8010ff */
[----:B------:R-:W-:Y:S01]  /*9140*/  LEA.HI.X R9, R9, UR5, R218, 0x2, P0 ;  /* 0x0000000509097c11 */ /* 0x000fe200080f14da */
[----:B------:R-:W-:Y:S02]  /*9150*/  WARPGROUP.DEPBAR.LE gsb0, 0x0 ;  /* 0x00008000000079c5 */ /* 0x000fe40000010000 */
[----:B------:R-:W-:Y:S01]  /*9160*/  WARPGROUP.ARRIVE ;  /* 0x00000000000079c5 */ /* 0x000fe20000000000 */
[----:B------:R-:W-:Y:S01]  /*9170*/  UMOV UR8, UR20 ;  /* 0x0000001400087c82 */ /* 0x000fe20008000000 */
[----:B------:R-:W-:Y:S01]  /*9180*/  UMOV UR4, UR20 ;  /* 0x0000001400047c82 */ /* 0x000fe20008000000 */
[----:B------:R-:W-:Y:S01]  /*9190*/  UMOV UR5, UR21 ;  /* 0x0000001500057c82 */ /* 0x000fe20008000000 */
[----:B------:R-:W-:Y:S01]  /*91a0*/  UMOV UR12, UR20 ;  /* 0x00000014000c7c82 */ /* 0x000fe20008000000 */
[----:B------:R-:W-:Y:S01]  /*91b0*/  UMOV UR13, UR21 ;  /* 0x00000015000d7c82 */ /* 0x000fe20008000000 */
[----:B------:R-:W-:Y:S01]  /*91c0*/  HGMMA.64x16x16.F32.BF16 R144, gdesc[UR48].tnspA.tnspB, R144, gsb0 ;  /* 0x60200000309079f0 */ /* 0x000fe20008001890 */
[----:B------:R-:W-:Y:S01]  /*91d0*/  UMOV UR50, UR44 ;  /* 0x0000002c00327c82 */ /* 0x000fe20008000000 */
[----:B------:R-:W-:Y:S01]  /*91e0*/  UMOV UR51, UR45 ;  /* 0x0000002d00337c82 */ /* 0x000fe20008000000 */
[----:B------:R-:W-:Y:S01]  /*91f0*/  UMOV UR44, UR48 ;  /* 0x00000030002c7c82 */ /* 0x000fe20008000000 */
[----:B------:R-:W-:Y:S01]  /*9200*/  UMOV UR45, UR49 ;  /* 0x00000031002d7c82 */ /* 0x000fe20008000000 */
[----:B------:R-:W-:Y:S01]  /*9210*/  UMOV UR16, UR20 ;  /* 0x0000001400107c82 */ /* 0x000fe20008000000 */
[----:B------:R-:W-:Y:S01]  /*9220*/  UMOV UR17, UR21 ;  /* 0x0000001500117c82 */ /* 0x000fe20008000000 */
[----:B------:R-:W-:Y:S01]  /*9230*/  VIADD R22, R22, 0x14100 ;  /* 0x0001410016167836 */ /* 0x000fe20000000000 */
[----:B------:R1:W-:Y:S01]  /*9240*/  REDG.E.ADD.F32x4.FTZ.RN.STRONG.GPU desc[UR60][R8.64], R24 ;  /* 0x00000018080079a6 */ /* 0x0003e2000c10f7bc */
[----:B------:R-:W-:-:S02]  /*9250*/  WARPGROUP.DEPBAR.LE gsb0, 0x0 ;  /* 0x00008000000079c5 */ /* 0x000fc40000010000 */
[----:B------:R-:W-:Y:S01]  /*9260*/  WARPGROUP.ARRIVE ;  /* 0x00000000000079c5 */ /* 0x000fe20000000000 */
[----:B------:R-:W-:Y:S01]  /*9270*/  SHF.R.U32.HI R22, RZ, 0x4, R22 ;  /* 0x00000004ff167819 */ /* 0x000fe20000011616 */
[----:B------:R-:W-:Y:S01]  /*9280*/  UMOV UR59, 0x40 ;  /* 0x00000040003b7882 */ /* 0x000fe20000000000 */
[----:B-1----:R-:W-:Y:S01]  /*9290*/  LOP3.LUT R24, R216, 0x80000, RZ, 0xfc, !PT ;  /* 0x00080000d8187812 */ /* 0x002fe200078efcff */
[----:B------:R1:W-:Y:S02]  /*92a0*/  REDG.E.ADD.F32x4.FTZ.RN.STRONG.GPU desc[UR60][R8.64+0x800], R28 ;  /* 0x0008001c080079a6 */ /* 0x0003e4000c10f7bc */
[----:B------:R-:W-:Y:S01]  /*92b0*/  HGMMA.64x16x16.F32.BF16 R160, gdesc[UR48].tnspA.tnspB, R160, gsb0 ;  /* 0x6020000030a079f0 */ /* 0x000fe200080018a0 */
[----:B------:R-:W-:Y:S01]  /*92c0*/  UMOV UR50, UR52 ;  /* 0x0000003400327c82 */ /* 0x000fe20008000000 */
[----:B------:R-:W-:Y:S01]  /*92d0*/  UMOV UR51, UR53 ;  /* 0x0000003500337c82 */ /* 0x000fe20008000000 */
[----:B------:R-:W-:Y:S01]  /*92e0*/  UMOV UR52, UR48 ;  /* 0x0000003000347c82 */ /* 0x000fe20008000000 */
[----:B------:R-:W-:Y:S01]  /*92f0*/  UMOV UR53, UR49 ;  /* 0x0000003100357c82 */ /* 0x000fe20008000000 */
[----:B------:R-:W-:Y:S01]  /*9300*/  LOP3.LUT R237, R22, 0x3fff, RZ, 0xc0, !PT ;  /* 0x00003fff16ed7812 */ /* 0x000fe200078ec0ff */
[C---:B------:R-:W-:Y:S01]  /*9310*/  VIADD R23, R24.reuse, 0x80 ;  /* 0x0000008018177836 */ /* 0x040fe20000000000 */
[----:B------:R-:W-:Y:S01]  /*9320*/  PLOP3.LUT P0, PT, PT, PT, UP1, 0x40, 0x0 ;  /* 0x000000000000781c */ /* 0x000fe20003f0e818 */
[----:B------:R-:W-:Y:S01]  /*9330*/  VIADD R25, R24, 0x200 ;  /* 0x0000020018197836 */ /* 0x000fe20000000000 */
[----:B------:R1:W-:Y:S01]  /*9340*/  REDG.E.ADD.F32x4.FTZ.RN.STRONG.GPU desc[UR60][R8.64+0x1000], R32 ;  /* 0x00100020080079a6 */ /* 0x0003e2000c10f7bc */
[----:B------:R-:W-:-:S02]  /*9350*/  WARPGROUP.DEPBAR.LE gsb0, 0x0 ;  /* 0x00008000000079c5 */ /* 0x000fc40000010000 */
[----:B------:R-:W-:Y:S01]  /*9360*/  WARPGROUP.ARRIVE ;  /* 0x00000000000079c5 */ /* 0x000fe20000000000 */
[----:B------:R-:W-:Y:S01]  /*9370*/  IMAD R237, R2, 0x800, R237 ;  /* 0x0000080002ed7824 */ /* 0x000fe200078e02ed */
[----:B------:R1:W-:Y:S04]  /*9380*/  REDG.E.ADD.F32x4.FTZ.RN.STRONG.GPU desc[UR60][R8.64+0x1800], R36 ;  /* 0x00180024080079a6 */ /* 0x0003e8000c10f7bc */
[----:B------:R-:W-:Y:S01]  /*9390*/  HGMMA.64x16x16.F32.BF16 R176, gdesc[UR48].tnspA.tnspB, R176, gsb0 ;  /* 0x6020000030b079f0 */ /* 0x000fe200080018b0 */
[C---:B------:R-:W-:Y:S01]  /*93a0*/  VIADD R22, R24.reuse, 0x100 ;  /* 0x0000010018167836 */ /* 0x040fe20000000000 */
[----:B------:R1:W-:Y:S01]  /*93b0*/  REDG.E.ADD.F32x4.FTZ.RN.STRONG.GPU desc[UR60][R8.64+0x2000], R40 ;  /* 0x00200028080079a6 */ /* 0x0003e2000c10f7bc */
[----:B------:R-:W-:Y:S01]  /*93c0*/  VIADD R26, R24, 0x10 ;  /* 0x00000010181a7836 */ /* 0x000fe20000000000 */
[----:B------:R-:W-:-:S02]  /*93d0*/  UMOV UR51, 0x40 ;  /* 0x0000004000337882 */ /* 0x000fc40000000000 */
[----:B------:R1:W-:Y:S04]  /*93e0*/  REDG.E.ADD.F32x4.FTZ.RN.STRONG.GPU desc[UR60][R8.64+0x2800], R44 ;  /* 0x0028002c080079a6 */ /* 0x0003e8000c10f7bc */
[----:B------:R1:W-:Y:S04]  /*93f0*/  REDG.E.ADD.F32x4.FTZ.RN.STRONG.GPU desc[UR60][R8.64+0x3000], R48 ;  /* 0x00300030080079a6 */ /* 0x0003e8000c10f7bc */
[----:B------:R1:W-:Y:S01]  /*9400*/  REDG.E.ADD.F32x4.FTZ.RN.STRONG.GPU desc[UR60][R8.64+0x3800], R52 ;  /* 0x00380034080079a6 */ /* 0x0003e2000c10f7bc */
        /* <DEDUP_REMOVED lines=36> */
[----:B------:R-:W-:Y:S02]  /*9650*/  R2UR UR54, R24 ;  /* 0x00000000183672ca */ /* 0x000fe400000e0000 */
[----:B------:R-:W-:Y:S01]  /*9660*/  R2UR UR52, R237 ;  /* 0x00000000ed3472ca */ /* 0x000fe200000e0000 */
[----:B------:R-:W-:Y:S01]  /*9670*/  UMOV UR55, 0x40 ;  /* 0x0000004000377882 */ /* 0x000fe20000000000 */
[----:B------:R-:W-:Y:S01]  /*9680*/  UMOV UR53, 0x40000040 ;  /* 0x4000004000357882 */ /* 0x000fe20000000000 */
[----:B------:R-:W-:Y:S02]  /*9690*/  WARPGROUP.DEPBAR.LE gsb0, 0x0 ;  /* 0x00008000000079c5 */ /* 0x000fe40000010000 */
[----:B------:R-:W-:-:S08]  /*96a0*/  WARPGROUP.ARRIVE ;  /* 0x00000000000079c5 */ /* 0x000fd00000000000 */
[----:B------:R-:W-:Y:S01]  /*96b0*/  HGMMA.64x16x16.F32.BF16 R56, gdesc[UR52].tnspA.tnspB, R56, gsb0 ;  /* 0x60200000343879f0 */ /* 0x000fe20008001838 */
[----:B------:R-:W-:Y:S01]  /*96c0*/  R2UR UR24, R23 ;  /* 0x00000000171872ca */ /* 0x000fe200000e0000 */
[----:B------:R-:W-:Y:S01]  /*96d0*/  UMOV UR56, UR52 ;  /* 0x0000003400387c82 */ /* 0x000fe20008000000 */
[----:B------:R-:W-:-:S11]  /*96e0*/  UMOV UR57, UR53 ;  /* 0x0000003500397c82 */ /* 0x000fd60008000000 */
[----:B------:R-:W-:Y:S01]  /*96f0*/  UMOV UR58, UR24 ;  /* 0x00000018003a7c82 */ /* 0x000fe20008000000 */
[----:B------:R-:W-:Y:S02]  /*9700*/  WARPGROUP.DEPBAR.LE gsb0, 0x0 ;  /* 0x00008000000079c5 */ /* 0x000fe40000010000 */
[----:B------:R-:W-:-:S06]  /*9710*/  WARPGROUP.ARRIVE ;  /* 0x00000000000079c5 */ /* 0x000fcc0000000000 */
[----:B------:R-:W-:Y:S01]  /*9720*/  HGMMA.64x16x16.F32.BF16 R64, gdesc[UR56].tnspA.tnspB, R64, gsb0 ;  /* 0x60200000384079f0 */ /* 0x000fe20008001840 */
[----:B------:R-:W-:Y:S01]  /*9730*/  R2UR UR8, R22 ;  /* 0x00000000160872ca */ /* 0x000fe200000e0000 */
[----:B------:R-:W-:Y:S01]  /*9740*/  UMOV UR12, UR52 ;  /* 0x00000034000c7c82 */ /* 0x000fe20008000000 */
[----:B------:R-:W-:Y:S01]  /*9750*/  UMOV UR13, UR53 ;  /* 0x00000035000d7c82 */ /* 0x000fe20008000000 */
[----:B------:R-:W-:-:S10]  /*9760*/  UMOV UR15, 0x40 ;  /* 0x00000040000f7882 */ /* 0x000fd40000000000 */
[----:B------:R-:W-:Y:S01]  /*9770*/  UMOV UR14, UR8 ;  /* 0x00000008000e7c82 */ /* 0x000fe20008000000 */
[----:B------:R-:W-:Y:S02]  /*9780*/  WARPGROUP.DEPBAR.LE gsb0, 0x0 ;  /* 0x00008000000079c5 */ /* 0x000fe40000010000 */
[----:B------:R-:W-:-:S06]  /*9790*/  WARPGROUP.ARRIVE ;  /* 0x00000000000079c5 */ /* 0x000fcc0000000000 */
[----:B------:R-:W-:Y:S01]  /*97a0*/  HGMMA.64x16x16.F32.BF16 R72, gdesc[UR12].tnspA.tnspB, R72, gsb0 ;  /* 0x602000000c4879f0 */ /* 0x000fe20008001848 */
[----:B------:R-:W-:-:S05]  /*97b0*/  VIADD R22, R24, 0x180 ;  /* 0x0000018018167836 */ /* 0x000fca0000000000 */
        /* <DEDUP_REMOVED lines=8> */
[----:B------:R-:W-:Y:S01]  /*9840*/  R2UR UR4, R25 ;  /* 0x00000000190472ca */ /* 0x000fe200000e0000 */
[----:B------:R-:W-:Y:S01]  /*9850*/  IMAD.U32 R218, RZ, RZ, UR10 ;  /* 0x0000000affda7e24 */ /* 0x000fe2000f8e00ff */
[----:B------:R-:W-:Y:S01]  /*9860*/  UMOV UR8, UR52 ;  /* 0x0000003400087c82 */ /* 0x000fe20008000000 */
[----:B------:R-:W-:Y:S01]  /*9870*/  IMAD.U32 R219, RZ, RZ, UR11 ;  /* 0x0000000bffdb7e24 */ /* 0x000fe2000f8e00ff */
[----:B------:R-:W-:Y:S01]  /*9880*/  UMOV UR9, UR53 ;  /* 0x0000003500097c82 */ /* 0x000fe20008000000 */
[----:B------:R-:W-:-:S08]  /*9890*/  UMOV UR11, 0x40 ;  /* 0x00000040000b7882 */ /* 0x000fd00000000000 */
[----:B------:R-:W-:Y:S01]  /*98a0*/  UMOV UR10, UR4 ;  /* 0x00000004000a7c82 */ /* 0x000fe20008000000 */
[----:B------:R-:W-:Y:S02]  /*98b0*/  WARPGROUP.DEPBAR.LE gsb0, 0x0 ;  /* 0x00008000000079c5 */ /* 0x000fe40000010000 */
[----:B------:R-:W-:-:S06]  /*98c0*/  WARPGROUP.ARRIVE ;  /* 0x00000000000079c5 */ /* 0x000fcc0000000000 */
[----:B------:R-:W-:Y:S01]  /*98d0*/  HGMMA.64x16x16.F32.BF16 R88, gdesc[UR8].tnspA.tnspB, R88, gsb0 ;  /* 0x60200000085879f0 */ /* 0x000fe20008001858 */
[----:B------:R-:W-:Y:S01]  /*98e0*/  VIADD R25, R237, 0x80 ;  /* 0x00000080ed197836 */ /* 0x000fe20000000000 */
[----:B------:R-:W-:-:S04]  /*98f0*/  R2UR UR46, R26 ;  /* 0x000000001a2e72ca */ /* 0x000fc800000e0000 */
[----:B------:R-:W-:Y:S01]  /*9900*/  R2UR UR44, R25 ;  /* 0x00000000192c72ca */ /* 0x000fe200000e0000 */
[----:B------:R-:W-:Y:S01]  /*9910*/  UMOV UR47, 0x40 ;  /* 0x00000040002f7882 */ /* 0x000fe20000000000 */
[----:B------:R-:W-:Y:S01]  /*9920*/  UMOV UR45, 0x40000040 ;  /* 0x40000040002d7882 */ /* 0x000fe20000000000 */
[----:B------:R-:W-:Y:S02]  /*9930*/  WARPGROUP.DEPBAR.LE gsb0, 0x0 ;  /* 0x00008000000079c5 */ /* 0x000fe40000010000 */
[----:B------:R-:W-:-:S08]  /*9940*/  WARPGROUP.ARRIVE ;  /* 0x00000000000079c5 */ /* 0x000fd00000000000 */
[----:B------:R-:W-:Y:S01]  /*9950*/  HGMMA.64x16x16.F32.BF16 R56, gdesc[UR44].tnspA.tnspB, R56, gsb0 ;  /* 0x602000002c3879f0 */ /* 0x000fe20008001838 */
[----:B------:R-:W-:-:S05]  /*9960*/  VIADD R26, R24, 0x90 ;  /* 0x00000090181a7836 */ /* 0x000fca0000000000 */
        /* <DEDUP_REMOVED lines=36> */
[----:B------:R-:W-:Y:S02]  /*9bb0*/  WARPGROUP.DEPBAR.LE gsb0, 0x0 ;  /* 0x00008000000079c5 */ /* 0x000fe40000010000 */
[----:B------:R-:W-:-:S08]  /*9bc0*/  WARPGROUP.ARRIVE ;  /* 0x00000000000079c5 */ /* 0x000fd00000000000 */
[----:B------:R-:W-:Y:S01]  /*9bd0*/  HGMMA.64x16x16.F32.BF16 R88, gdesc[UR48].tnspA.tnspB, R88, gsb0 ;  /* 0x60200000305879f0 */ /* 0x000fe20008001858 */
[----:B------:R-:W-:Y:S02]  /*9be0*/  VIADD R26, R24, 0x20 ;  /* 0x00000020181a7836 */ /* 0x000fe40000000000 */
[----:B------:R-:W-:-:S03]  /*9bf0*/  VIADD R25, R237, 0x100 ;  /* 0x00000100ed197836 */ /* 0x000fc60000000000 */
[----:B------:R-:W-:Y:S02]  /*9c00*/  R2UR UR26, R26 ;  /* 0x000000001a1a72ca */ /* 0x000fe400000e0000 */
        /* <DEDUP_REMOVED lines=8> */
[----:B------:R-:W-:Y:S01]  /*9c90*/  UMOV UR40, UR24 ;  /* 0x0000001800287c82 */ /* 0x000fe20008000000 */
[----:B------:R-:W-:Y:S01]  /*9ca0*/  UMOV UR41, UR25 ;  /* 0x0000001900297c82 */ /* 0x000fe20008000000 */
[----:B------:R-:W-:Y:S01]  /*9cb0*/  UMOV UR43, 0x40 ;  /* 0x00000040002b7882 */ /* 0x000fe20000000000 */
[----:B------:R-:W-:Y:S02]  /*9cc0*/  WARPGROUP.DEPBAR.LE gsb0, 0x0 ;  /* 0x00008000000079c5 */ /* 0x000fe40000010000 */
[----:B------:R-:W-:-:S07]  /*9cd0*/  WARPGROUP.ARRIVE ;  /* 0x00000000000079c5 */ /* 0x000fce0000000000 */
        /* <DEDUP_REMOVED lines=51> */
[----:B------:R-:W-:-:S03]  /*a010*/  IMAD.U32 R216, RZ, RZ, UR14 ;  /* 0x0000000effd87e24 */ /* 0x000fc6000f8e00ff */
[----:B------:R-:W-:Y:S01]  /*a020*/  R2UR UR14, R25 ;  /* 0x00000000190e72ca */ /* 0x000fe200000e0000 */
[----:B------:R-:W-:Y:S01]  /*a030*/  IMAD.U32 R217, RZ, RZ, UR15 ;  /* 0x0000000fffd97e24 */ /* 0x000fe2000f8e00ff */
[----:B------:R-:W-:Y:S01]  /*a040*/  UMOV UR12, UR4 ;  /* 0x00000004000c7c82 */ /* 0x000fe20008000000 */
[----:B------:R-:W-:Y:S01]  /*a050*/  UMOV UR13, UR5 ;  /* 0x00000005000d7c82 */ /* 0x000fe20008000000 */
[----:B------:R-:W-:Y:S01]  /*a060*/  UMOV UR15, 0x40 ;  /* 0x00000040000f7882 */ /* 0x000fe20000000000 */
[----:B------:R-:W-:Y:S02]  /*a070*/  WARPGROUP.DEPBAR.LE gsb0, 0x0 ;  /* 0x00008000000079c5 */ /* 0x000fe40000010000 */
[----:B------:R-:W-:-:S06]  /*a080*/  WARPGROUP.ARRIVE ;  /* 0x00000000000079c5 */ /* 0x000fcc0000000000 */
        /* <DEDUP_REMOVED lines=11> */
[----:B------:R-:W-:Y:S02]  /*a140*/  IMAD.U32 R22, RZ, RZ, UR58 ;  /* 0x0000003aff167e24 */ /* 0x000fe4000f8e00ff */
[----:B------:R-:W-:Y:S01]  /*a150*/  IMAD.U32 R23, RZ, RZ, UR59 ;  /* 0x0000003bff177e24 */ /* 0x000fe2000f8e00ff */
[----:B------:R-:W-:Y:S02]  /*a160*/  WARPGROUP.DEPBAR.LE gsb0, 0x0 ;  /* 0x00008000000079c5 */ /* 0x000fe40000010000 */
[----:B-1----:R-:W-:Y:S05]  /*a170*/  @P0 BRA `(.L_x_328) ;  /* 0x0000000000040947 */ /* 0x002fea0003800000 */
[----:B------:R-:W-:Y:S01]  /*a180*/  BPT.TRAP 0x1 ;  /* 0x000000040000795c */ /* 0x000fe20000300000 */
.L_x_328:
[----:B------:R-:W-:Y:S01]  /*a190*/  VIADD R24, R5, 0x500 ;  /* 0x0000050005187836 */ /* 0x000fe20000000000 */
[----:B------:R-:W-:Y:S01]  /*a1a0*/  R2UR UR58, R20 ;  /* 0x00000000143a72ca */ /* 0x000fe200000e0000 */
[----:B------:R-:W-:Y:S01]  /*a1b0*/  UMOV UR57, 0x40000040 ;  /* 0x4000004000397882 */ /* 0x000fe20000000000 */
[----:B------:R-:W-:Y:S01]  /*a1c0*/  R2UR UR59, R21 ;  /* 0x00000000153b72ca */ /* 0x000fe200000e0000 */
[----:B------:R-:W-:Y:S01]  /*a1d0*/  VIADD R20, R5, 0x580 ;  /* 0x0000058005147836 */ /* 0x000fe20000000000 */
[----:B------:R-:W-:Y:S01]  /*a1e0*/  R2UR UR56, R24 ;  /* 0x00000000183872ca */ /* 0x000fe200000e0000 */
[----:B------:R-:W-:-:S05]  /*a1f0*/  VIADD R24, R17, 0x31838 ;  /* 0x0003183811187836 */ /* 0x000fca0000000000 */
[----:B------:R-:W-:-:S04]  /*a200*/  PRMT R24, RZ, 0x654, R24 ;  /* 0x00000654ff187816 */ /* 0x000fc80000000018 */
[----:B------:R1:W-:Y:S02]  /*a210*/  SYNCS.ARRIVE.TRANS64.RED.A1T0 RZ, [R24+URZ], RZ ;  /* 0x000000ff18ff79a7 */ /* 0x0003e4000810043f */
[----:B-1----:R-:W-:-:S06]  /*a220*/  WARPGROUP.ARRIVE ;  /* 0x00000000000079c5 */ /* 0x002fcc0000000000 */
        /* <DEDUP_REMOVED lines=41> */
[----:B------:R-:W-:-:S04]  /*a4c0*/  PLOP3.LUT P0, PT, PT, PT, UP1, 0x40, 0x0 ;  /* 0x000000000000781c */ /* 0x000fc80003f0e818 */
[----:B------:R-:W-:Y:S01]  /*a4d0*/  HGMMA.64x16x16.F32.BF16 R96, gdesc[UR52].tnspA.tnspB, R96, gsb0 ;  /* 0x60200000346079f0 */ /* 0x000fe20008001860 */
[----:B------:R-:W-:Y:S01]  /*a4e0*/  R2UR UR54, R22 ;  /* 0x00000000163672ca */ /* 0x000fe200000e0000 */
[----:B------:R1:W-:Y:S01]  /*a4f0*/  REDG.E.ADD.F32x4.FTZ.RN.STRONG.GPU desc[UR60][R8.64+0x4000], R24 ;  /* 0x00400018080079a6 */ /* 0x0003e2000c10f7bc */
[----:B------:R-:W-:Y:S02]  /*a500*/  R2UR UR55, R23 ;  /* 0x00000000173772ca */ /* 0x000fe400000e0000 */
[----:B------:R-:W-:Y:S01]  /*a510*/  R2UR UR44, R5 ;  /* 0x00000000052c72ca */ /* 0x000fe200000e0000 */
[----:B------:R-:W-:Y:S02]  /*a520*/  WARPGROUP.DEPBAR.LE gsb0, 0x0 ;  /* 0x00008000000079c5 */ /* 0x000fe40000010000 */
[----:B------:R-:W-:Y:S01]  /*a530*/  WARPGROUP.ARRIVE ;  /* 0x00000000000079c5 */ /* 0x000fe20000000000 */
[----:B------:R-:W-:Y:S01]  /*a540*/  UMOV UR41, UR25 ;  /* 0x0000001900297c82 */ /* 0x000fe20008000000 */
[----:B------:R-:W-:Y:S01]  /*a550*/  UMOV UR37, UR25 ;  /* 0x0000001900257c82 */ /* 0x000fe20008000000 */
[----:B------:R-:W-:Y:S01]  /*a560*/  UMOV UR33, UR25 ;  /* 0x0000001900217c82 */ /* 0x000fe20008000000 */
[----:B------:R-:W-:Y:S01]  /*a570*/  UMOV UR21, UR5 ;  /* 0x0000000500157c82 */ /* 0x000fe20008000000 */
[----:B------:R-:W-:-:S03]  /*a580*/  UMOV UR17, UR5 ;  /* 0x0000000500117c82 */ /* 0x000fc60008000000 */
[----:B------:R-:W-:Y:S01]  /*a590*/  HGMMA.64x16x16.F32.BF16 R104, gdesc[UR52].tnspA.tnspB, R104, gsb0 ;  /* 0x60200000346879f0 */ /* 0x000fe20008001868 */
[----:B------:R-:W-:Y:S01]  /*a5a0*/  R2UR UR54, R216 ;  /* 0x00000000d83672ca */ /* 0x000fe200000e0000 */
[----:B------:R-:W-:Y:S01]  /*a5b0*/  UMOV UR13, UR5 ;  /* 0x00000005000d7c82 */ /* 0x000fe20008000000 */
[----:B------:R-:W-:Y:S01]  /*a5c0*/  R2UR UR55, R217 ;  /* 0x00000000d93772ca */ /* 0x000fe200000e0000 */
[----:B------:R1:W-:Y:S01]  /*a5d0*/  REDG.E.ADD.F32x4.FTZ.RN.STRONG.GPU desc[UR60][R8.64+0x4800], R28 ;  /* 0x0048001c080079a6 */ /* 0x0003e2000c10f7bc */
[----:B------:R-:W-:-:S03]  /*a5e0*/  VIADD R5, R237, 0x500 ;  /* 0x00000500ed057836 */ /* 0x000fc60000000000 */
[----:B------:R1:W-:Y:S01]  /*a5f0*/  REDG.E.ADD.F32x4.FTZ.RN.STRONG.GPU desc[UR60][R8.64+0x5000], R32 ;  /* 0x00500020080079a6 */ /* 0x0003e2000c10f7bc */
[----:B------:R-:W-:Y:S02]  /*a600*/  WARPGROUP.DEPBAR.LE gsb0, 0x0 ;  /* 0x00008000000079c5 */ /* 0x000fe40000010000 */
[----:B------:R-:W-:Y:S01]  /*a610*/  WARPGROUP.ARRIVE ;  /* 0x00000000000079c5 */ /* 0x000fe20000000000 */
[----:B------:R-:W-:Y:S01]  /*a620*/  R2UR UR24, R5 ;  /* 0x00000000051872ca */ /* 0x000fe200000e0000 */
[----:B------:R-:W-:Y:S01]  /*a630*/  VIADD R237, R237, 0x580 ;  /* 0x00000580eded7836 */ /* 0x000fe20000000000 */
[----:B------:R1:W-:Y:S03]  /*a640*/  REDG.E.ADD.F32x4.FTZ.RN.STRONG.GPU desc[UR60][R8.64+0x5800], R36 ;  /* 0x00580024080079a6 */ /* 0x0003e6000c10f7bc */
[----:B------:R-:W-:Y:S01]  /*a650*/  HGMMA.64x16x16.F32.BF16 R112, gdesc[UR52].tnspA.tnspB, R112, gsb0 ;  /* 0x60200000347079f0 */ /* 0x000fe20008001870 */
[----:B------:R-:W-:Y:S01]  /*a660*/  R2UR UR54, R218 ;  /* 0x00000000da3672ca */ /* 0x000fe200000e0000 */
[----:B------:R1:W-:Y:S01]  /*a670*/  REDG.E.ADD.F32x4.FTZ.RN.STRONG.GPU desc[UR60][R8.64+0x6000], R40 ;  /* 0x00600028080079a6 */ /* 0x0003e2000c10f7bc */
[----:B------:R-:W-:-:S05]  /*a680*/  R2UR UR55, R219 ;  /* 0x00000000db3772ca */ /* 0x000fca00000e0000 */
[----:B------:R-:W-:Y:S01]  /*a690*/  UMOV UR40, UR24 ;  /* 0x0000001800287c82 */ /* 0x000fe20008000000 */
[----:B------:R-:W-:Y:S01]  /*a6a0*/  UMOV UR36, UR24 ;  /* 0x0000001800247c82 */ /* 0x000fe20008000000 */
[----:B------:R-:W-:Y:S01]  /*a6b0*/  UMOV UR32, UR24 ;  /* 0x0000001800207c82 */ /* 0x000fe20008000000 */
[----:B------:R-:W-:Y:S01]  /*a6c0*/  R2UR UR4, R237 ;  /* 0x00000000ed0472ca */ /* 0x000fe200000e0000 */
[----:B------:R1:W-:Y:S04]  /*a6d0*/  REDG.E.ADD.F32x4.FTZ.RN.STRONG.GPU desc[UR60][R8.64+0x6800], R44 ;  /* 0x0068002c080079a6 */ /* 0x0003e8000c10f7bc */
[----:B------:R1:W-:Y:S04]  /*a6e0*/  REDG.E.ADD.F32x4.FTZ.RN.STRONG.GPU desc[UR60][R8.64+0x7000], R48 ;  /* 0x00700030080079a6 */ /* 0x0003e8000c10f7bc */
[----:B------:R1:W-:Y:S04]  /*a6f0*/  REDG.E.ADD.F32x4.FTZ.RN.STRONG.GPU desc[UR60][R8.64+0x7800], R52 ;  /* 0x00780034080079a6 */ /* 0x0003e8000c10f7bc */
        /* <DEDUP_REMOVED lines=69> */
[----:B-1----:R-:W-:Y:S05]  /*ab50*/  @P0 BRA `(.L_x_329) ;  /* 0x0000000000040947 */ /* 0x002fea0003800000 */
[----:B------:R-:W-:Y:S01]  /*ab60*/  BPT.TRAP 0x1 ;  /* 0x000000040000795c */ /* 0x000fe20000300000 */
.L_x_329:
[----:B------:R-:W-:Y:S01]  /*ab70*/  R2UR UR4, R228 ;  /* 0x00000000e40472ca */ /* 0x000fe200000e0000 */
[----:B------:R-:W-:Y:S02]  /*ab80*/  VIADD R3, R3, 0x1 ;  /* 0x0000000103037836 */ /* 0x000fe40000000000 */
[----:B------:R-:W-:Y:S02]  /*ab90*/  VIADD R2, R2, 0x1 ;  /* 0x0000000102027836 */ /* 0x000fe40000000000 */
[----:B------:R-:W-:Y:S01]  /*aba0*/  VIADD R16, R16, 0x31820 ;  /* 0x0003182010107836 */ /* 0x000fe20000000000 */
[----:B------:R-:W-:Y:S02]  /*abb0*/  ISETP.GE.AND P1, PT, R3, R234, PT ;  /* 0x000000ea0300720c */ /* 0x000fe40003f26270 */
[----:B------:R-:W-:Y:S02]  /*abc0*/  ISETP.NE.AND P0, PT, R2, 0x2, PT ;  /* 0x000000020200780c */ /* 0x000fe40003f05270 */
[----:B------:R-:W-:-:S02]  /*abd0*/  PRMT R16, RZ, 0x654, R16 ;  /* 0x00000654ff107816 */ /* 0x000fc40000000010 */
[----:B------:R-:W-:Y:S01]  /*abe0*/  SEL R6, RZ, 0x1, P0 ;  /* 0x00000001ff067807 */ /* 0x000fe20000000000 */
[----:B------:R-:W-:Y:S01]  /*abf0*/  ULOP3.LUT UR4, UR4, 0x1, URZ, 0x3c, !UPT ;  /* 0x0000000104047892 */ /* 0x000fe2000f8e3c3f */
[----:B------:R1:W-:Y:S01]  /*ac00*/  SYNCS.ARRIVE.TRANS64.RED.A1T0 RZ, [R16+URZ], RZ ;  /* 0x000000ff10ff79a7 */ /* 0x0003e2000810043f */
[----:B------:R-:W-:Y:S02]  /*ac10*/  SEL R2, R2, RZ, P0 ;  /* 0x000000ff02027207 */ /* 0x000fe40000000000 */
[----:B------:R-:W-:Y:S02]  /*ac20*/  LOP3.LUT R19, R19, R6, RZ, 0x3c, !PT ;  /* 0x0000000613137212 */ /* 0x000fe400078e3cff */
[----:B------:R-:W-:Y:S01]  /*ac30*/  IMAD.U32 R228, RZ, RZ, UR4 ;  /* 0x00000004ffe47e24 */ /* 0x000fe2000f8e00ff */
[----:B------:R-:W-:Y:S06]  /*ac40*/  @!P1 BRA `(.L_x_330) ;  /* 0xffffff6800b09947 */ /* 0x000fec000383ffff */
        /* <DEDUP_REMOVED lines=82> */
.L_x_309:
[----:B------:R-:W-:Y:S05]  /*b170*/  @P0 BRA `(.L_x_331) ;  /* 0x0000001000200947 */ /* 0x000fea0003800000 */
[----:B------:R-:W2:Y:S01]  /*b180*/  S2UR UR4, SR_CgaCtaId ;  /* 0x00000000000479c3 */ /* 0x000ea20000008800 */
[----:B------:R-:W-:Y:S02]  /*b190*/  UMOV UR37, 0x400 ;  /* 0x0000040000257882 */ /* 0x000fe40000000000 */
[----:B--2---:R-:W-:-:S06]  /*b1a0*/  ULEA UR37, UR4, UR37, 0x18 ;  /* 0x0000002504257291 */ /* 0x004fcc000f8ec03f */
[----:B-1----:R-:W-:-:S05]  /*b1b0*/  IMAD.U32 R16, RZ, RZ, UR37 ;  /* 0x00000025ff107e24 */ /* 0x002fca000f8e00ff */
        /* <DEDUP_REMOVED lines=18> */
.L_x_332:
        /* <DEDUP_REMOVED lines=20> */
.L_x_333:
        /* <DEDUP_REMOVED lines=18> */
.L_x_334:
        /* <DEDUP_REMOVED lines=18> */
.L_x_335:
[----:B------:R-:W1:Y:S01]  /*b660*/  S2R R0, SR_TID.X ;  /* 0x0000000000007919 */ /* 0x000e620000002100 */
[----:B------:R-:W-:Y:S05]  /*b670*/  WARPSYNC.ALL ;  /* 0x0000000000007948 */ /* 0x000fea0003800000 */
[----:B------:R-:W-:Y:S01]  /*b680*/  BAR.SYNC.DEFER_BLOCKING 0x1, 0x100 ;  /* 0x0044000000007b1d */ /* 0x000fe20000010000 */
        /* <DEDUP_REMOVED lines=12> */
[----:B------:R-:W-:Y:S01]  /*b750*/  F2FP.BF16.F32.PACK_AB R155, R159, R158 ;  /* 0x0000009e9f9b723e */ /* 0x000fe200000010ff */
[----:B-1----:R-:W-:Y:S01]  /*b760*/  VIADD R6, R0, 0xffffff80 ;  /* 0xffffff8000067836 */ /* 0x002fe20000000000 */
[----:B------:R-:W-:Y:S02]  /*b770*/  F2FP.BF16.F32.PACK_AB R161, R163, R162 ;  /* 0x000000a2a3a1723e */ /* 0x000fe400000010ff */
[----:B------:R-:W-:Y:S01]  /*b780*/  F2FP.BF16.F32.PACK_AB R168, R169, R168 ;  /* 0x000000a8a9a8723e */ /* 0x000fe200000010ff */
[----:B------:R-:W-:Y:S01]  /*b790*/  IMAD.SHL.U32 R0, R6, 0x40, RZ ;  /* 0x0000004006007824 */ /* 0x000fe200078e00ff */
[----:B------:R-:W-:-:S02]  /*b7a0*/  SHF.R.S32.HI R7, RZ, 0x1f, R6 ;  /* 0x0000001fff077819 */ /* 0x000fc40000011406 */
[----:B------:R-:W-:Y:S02]  /*b7b0*/  F2FP.BF16.F32.PACK_AB R162, R165, R164 ;  /* 0x000000a4a5a2723e */ /* 0x000fe400000010ff */
[CC--:B------:R-:W-:Y:S02]  /*b7c0*/  LEA.HI R2, R7.reuse, R6.reuse, RZ, 0x5 ;  /* 0x0000000607027211 */ /* 0x0c0fe400078f28ff */
        /* <DEDUP_REMOVED lines=12> */
[----:B------:R-:W-:-:S02]  /*b890*/  SHF.R.U32.HI R3, RZ, 0x3, R2 ;  /* 0x00000003ff037819 */ /* 0x000fc40000011602 */
[----:B------:R-:W-:Y:S01]  /*b8a0*/  SHF.R.S32.HI R6, RZ, 0x7, R6 ;  /* 0x00000007ff067819 */ /* 0x000fe20000011406 */
[----:B------:R-:W1:Y:S01]  /*b8b0*/  SHFL.IDX PT, R2, R8, RZ, 0x1f ;  /* 0x00001fff08027589 */ /* 0x000e6200000e0000 */
[----:B------:R-:W-:Y:S02]  /*b8c0*/  LOP3.LUT R0, R0, R3, RZ, 0x3c, !PT ;  /* 0x0000000300007212 */ /* 0x000fe400078e3cff */
[----:B------:R-:W-:Y:S01]  /*b8d0*/  F2FP.BF16.F32.PACK_AB R163, R167, R166 ;  /* 0x000000a6a7a3723e */ /* 0x000fe200000010ff */
[----:B------:R-:W-:Y:S01]  /*b8e0*/  IMAD R5, R6, 0xa, R5 ;  /* 0x0000000a06057824 */ /* 0x000fe200078e0205 */
[----:B------:R-:W-:Y:S02]  /*b8f0*/  F2FP.BF16.F32.PACK_AB R169, R171, R170 ;  /* 0x000000aaaba9723e */ /* 0x000fe400000010ff */
[----:B------:R-:W-:Y:S01]  /*b900*/  F2FP.BF16.F32.PACK_AB R176, R177, R176 ;  /* 0x000000b0b1b0723e */ /* 0x000fe200000010ff */
[----:B------:R-:W-:Y:S01]  /*b910*/  IMAD.U32 R0, R5, 0x200, R0 ;  /* 0x0000020005007824 */ /* 0x000fe200078e0000 */
[----:B------:R-:W-:-:S02]  /*b920*/  F2FP.BF16.F32.PACK_AB R170, R173, R172 ;  /* 0x000000acadaa723e */ /* 0x000fc400000010ff */
[----:B------:R-:W-:Y:S02]  /*b930*/  F2FP.BF16.F32.PACK_AB R171, R175, R174 ;  /* 0x000000aeafab723e */ /* 0x000fe400000010ff */
[----:B------:R-:W-:Y:S02]  /*b940*/  LEA R0, R0, UR37, 0x1 ;  /* 0x0000002500007c11 */ /* 0x000fe4000f8e08ff */
[----:B------:R-:W-:Y:S02]  /*b950*/  F2FP.BF16.F32.PACK_AB R177, R179, R178 ;  /* 0x000000b2b3b1723e */ /* 0x000fe400000010ff */
[----:B------:R-:W-:Y:S01]  /*b960*/  F2FP.BF16.F32.PACK_AB R184, R185, R184 ;  /* 0x000000b8b9b8723e */ /* 0x000fe200000010ff */
[----:B------:R2:W-:Y:S01]  /*b970*/  STSM.16.MT88.4 [R0+0xa000], R136 ;  /* 0x00a0008800007844 */ /* 0x0005e20000004200 */
[----:B------:R-:W-:Y:S02]  /*b980*/  F2FP.BF16.F32.PACK_AB R178, R181, R180 ;  /* 0x000000b4b5b2723e */ /* 0x000fe400000010ff */
[----:B------:R-:W-:Y:S01]  /*b990*/  F2FP.BF16.F32.PACK_AB R179, R183, R182 ;  /* 0x000000b6b7b3723e */ /* 0x000fe200000010ff */
[----:B------:R2:W-:Y:S01]  /*b9a0*/  STSM.16.MT88.4 [R0+0xf000], R144 ;  /* 0x00f0009000007844 */ /* 0x0005e20000004200 */
[----:B------:R-:W-:-:S02]  /*b9b0*/  F2FP.BF16.F32.PACK_AB R185, R187, R186 ;  /* 0x000000babbb9723e */ /* 0x000fc400000010ff */
[----:B------:R-:W-:Y:S01]  /*b9c0*/  F2FP.BF16.F32.PACK_AB R192, R193, R192 ;  /* 0x000000c0c1c0723e */ /* 0x000fe200000010ff */
[----:B------:R2:W-:Y:S01]  /*b9d0*/  STSM.16.MT88.4 [R0+0xa800], R152 ;  /* 0x00a8009800007844 */ /* 0x0005e20000004200 */
        /* <DEDUP_REMOVED lines=19> */
[----:B------:R-:W-:Y:S02]  /*bb10*/  F2FP.BF16.F32.PACK_AB R96, R97, R96 ;  /* 0x000000606160723e */ /* 0x000fe400000010ff */
[----:B------:R-:W-:Y:S01]  /*bb20*/  F2FP.BF16.F32.PACK_AB R4, R57, R56 ;  /* 0x000000383904723e */ /* 0x000fe200000010ff */
[----:B------:R2:W-:Y:S01]  /*bb30*/  STSM.16.MT88.4 [R0+0x11000], R208 ;  /* 0x011000d000007844 */ /* 0x0005e20000004200 */
[----:B------:R-:W-:Y:S02]  /*bb40*/  F2FP.BF16.F32.PACK_AB R5, R59, R58 ;  /* 0x0000003a3b05723e */ /* 0x000fe400000010ff */
[----:B------:R-:W-:-:S02]  /*bb50*/  F2FP.BF16.F32.PACK_AB R6, R61, R60 ;  /* 0x0000003c3d06723e */ /* 0x000fc400000010ff */
[----:B------:R-:W-:Y:S02]  /*bb60*/  F2FP.BF16.F32.PACK_AB R7, R63, R62 ;  /* 0x0000003e3f07723e */ /* 0x000fe400000010ff */
[----:B------:R-:W-:Y:S02]  /*bb70*/  F2FP.BF16.F32.PACK_AB R97, R99, R98 ;  /* 0x000000626361723e */ /* 0x000fe400000010ff */
[----:B------:R-:W-:Y:S01]  /*bb80*/  F2FP.BF16.F32.PACK_AB R64, R65, R64 ;  /* 0x000000404140723e */ /* 0x000fe200000010ff */
[----:B------:R2:W-:Y:S01]  /*bb90*/  STSM.16.MT88.4 [R0], R4 ;  /* 0x0000000400007844 */ /* 0x0005e20000004200 */
[----:B------:R-:W-:Y:S02]  /*bba0*/  F2FP.BF16.F32.PACK_AB R98, R101, R100 ;  /* 0x000000646562723e */ /* 0x000fe400000010ff */
[----:B------:R-:W-:Y:S02]  /*bbb0*/  F2FP.BF16.F32.PACK_AB R99, R103, R102 ;  /* 0x000000666763723e */ /* 0x000fe400000010ff */
[----:B------:R-:W-:-:S02]  /*bbc0*/  F2FP.BF16.F32.PACK_AB R65, R67, R66 ;  /* 0x000000424341723e */ /* 0x000fc400000010ff */
[----:B------:R-:W-:Y:S01]  /*bbd0*/  F2FP.BF16.F32.PACK_AB R104, R105, R104 ;  /* 0x000000686968723e */ /* 0x000fe200000010ff */
[----:B------:R2:W-:Y:S01]  /*bbe0*/  STSM.16.MT88.4 [R0+0x5000], R96 ;  /* 0x0050006000007844 */ /* 0x0005e20000004200 */
[----:B------:R-:W-:Y:S02]  /*bbf0*/  F2FP.BF16.F32.PACK_AB R66, R69, R68 ;  /* 0x000000444542723e */ /* 0x000fe400000010ff */
[----:B------:R-:W-:Y:S02]  /*bc00*/  F2FP.BF16.F32.PACK_AB R67, R71, R70 ;  /* 0x000000464743723e */ /* 0x000fe400000010ff */
[----:B------:R-:W-:Y:S02]  /*bc10*/  F2FP.BF16.F32.PACK_AB R105, R107, R106 ;  /* 0x0000006a6b69723e */ /* 0x000fe400000010ff */
[----:B------:R-:W-:Y:S01]  /*bc20*/  F2FP.BF16.F32.PACK_AB R72, R73, R72 ;  /* 0x000000484948723e */ /* 0x000fe200000010ff */
[----:B------:R2:W-:Y:S01]  /*bc30*/  STSM.16.MT88.4 [R0+0x800], R64 ;  /* 0x0008004000007844 */ /* 0x0005e20000004200 */
[----:B------:R-:W-:-:S02]  /*bc40*/  F2FP.BF16.F32.PACK_AB R106, R109, R108 ;  /* 0x0000006c6d6a723e */ /* 0x000fc400000010ff */
[----:B------:R-:W-:Y:S02]  /*bc50*/  F2FP.BF16.F32.PACK_AB R107, R111, R110 ;  /* 0x0000006e6f6b723e */ /* 0x000fe400000010ff */
[----:B------:R-:W-:Y:S02]  /*bc60*/  F2FP.BF16.F32.PACK_AB R73, R75, R74 ;  /* 0x0000004a4b49723e */ /* 0x000fe400000010ff */
[----:B------:R-:W-:Y:S01]  /*bc70*/  F2FP.BF16.F32.PACK_AB R112, R113, R112 ;  /* 0x000000707170723e */ /* 0x000fe200000010ff */
[----:B------:R2:W-:Y:S01]  /*bc80*/  STSM.16.MT88.4 [R0+0x5800], R104 ;  /* 0x0058006800007844 */ /* 0x0005e20000004200 */
        /* <DEDUP_REMOVED lines=26> */
[----:B-1----:R-:W-:-:S03]  /*be30*/  ISETP.NE.AND P0, PT, R2, 0x7, PT ;  /* 0x000000070200780c */ /* 0x002fc60003f05270 */
[----:B------:R2:W-:Y:S01]  /*be40*/  STSM.16.MT88.4 [R0+0x7000], R128 ;  /* 0x0070008000007844 */ /* 0x0005e20000004200 */
[----:B------:R-:W-:Y:S01]  /*be50*/  @!PT LDS RZ, [RZ] ;  /* 0x00000000fffff984 */ /* 0x000fe20000000800 */
[----:B------:R-:W-:Y:S01]  /*be60*/  @!PT LDS RZ, [RZ] ;  /* 0x00000000fffff984 */ /* 0x000fe20000000800 */
[----:B------:R-:W-:Y:S01]  /*be70*/  @!PT LDS RZ, [RZ] ;  /* 0x00000000fffff984 */ /* 0x000fe20000000800 */
[----:B------:R1:W-:Y:S06]  /*be80*/  MEMBAR.ALL.CTA ;  /* 0x0000000000007992 */ /* 0x0003ec0000008000 */
[----:B-1----:R-:W1:Y:S02]  /*be90*/  FENCE.VIEW.ASYNC.S ;  /* 0x00000000000073c6 */ /* 0x002e640000000000 */
[----:B-1----:R-:W-:Y:S06]  /*bea0*/  BAR.ARV 0x1, 0x120 ;  /* 0x0044800000007b1d */ /* 0x002fec0000002000 */
[----:B------:R-:W-:Y:S05]  /*beb0*/  @P0 BRA `(.L_x_336) ;  /* 0x0000000000c80947 */ /* 0x000fea0003800000 */
[----:B------:R-:W-:Y:S01]  /*bec0*/  BAR.SYNC.DEFER_BLOCKING 0x1, 0x120 ;  /* 0x0044800000007b1d */ /* 0x000fe20000010000 */
[----:B------:R-:W-:-:S05]  /*bed0*/  ELECT P0, URZ, PT ;  /* 0x00000000003f782f */ /* 0x000fca0003800000 */
[----:B------:R-:W-:Y:S08]  /*bee0*/  BSSY B0, `(.L_x_336) ;  /* 0x000002f000007945 */ /* 0x000ff00003800000 */
[----:B------:R-:W-:Y:S05]  /*bef0*/  @!P0 BRA `(.L_x_337) ;  /* 0x0000000000b48947 */ /* 0x000fea0003800000 */
[----:B------:R-:W1:Y:S01]  /*bf00*/  S2UR UR10, SR_CTAID.X ;  /* 0x00000000000a79c3 */ /* 0x000e620000002500 */
        /* <DEDUP_REMOVED lines=16> */
[----:B-1----:R-:W-:Y:S01]  /*c010*/  UIMAD UR10, UR10, 0x50, URZ ;  /* 0x000000500a0a78a4 */ /* 0x002fe2000f8e023f */
        /* <DEDUP_REMOVED lines=16> */
[----:B-1----:R-:W-:Y:S01]  /*c120*/  UMOV UR8, UR37 ;  /* 0x0000002500087c82 */ /* 0x002fe20008000000 */
[----:B------:R-:W-:Y:S01]  /*c130*/  UTMASTG.4D [UR32], [UR4] ;  /* 0x00000020040073b5 */ /* 0x000fe20008018000 */
[----:B---3--:R-:W-:Y:S01]  /*c140*/  UIADD3 UR16, UR37, 0x5000, URZ ;  /* 0x0000500025107890 */ /* 0x008fe2000fffe03f */
[----:B------:R-:W-:Y:S01]  /*c150*/  UMOV UR17, 0x80 ;  /* 0x0000008000117882 */ /* 0x000fe20000000000 */
[----:B------:R1:W-:Y:S01]  /*c160*/  UTMASTG.4D [UR8], [UR6] ;  /* 0x00000008060073b5 */ /* 0x0003e20008018000 */
[----:B------:R3:W-:Y:S06]  /*c170*/  UTMASTG.4D [UR24], [UR6] ;  /* 0x00000018060073b5 */ /* 0x0007ec0008018000 */
[----:B------:R3:W-:Y:S01]  /*c180*/  UTMASTG.4D [UR16], [UR6] ;  /* 0x00000010060073b5 */ /* 0x0007e20008018000 */
[----:B-1----:R-:W-:Y:S01]  /*c190*/  UIADD3 UR8, UR37, 0x7800, URZ ;  /* 0x0000780025087890 */ /* 0x002fe2000fffe03f */
[----:B------:R-:W-:-:S08]  /*c1a0*/  UMOV UR9, 0xc0 ;  /* 0x000000c000097882 */ /* 0x000fd00000000000 */
[----:B------:R3:W-:Y:S02]  /*c1b0*/  UTMASTG.4D [UR8], [UR6] ;  /* 0x00000008060073b5 */ /* 0x0007e40008018000 */
[----:B---3--:R0:W-:Y:S02]  /*c1c0*/  UTMACMDFLUSH ;  /* 0x00000000000079b7 */ /* 0x0081e40000000000 */
.L_x_337:
[----:B------:R-:W-:Y:S05]  /*c1d0*/  BSYNC B0 ;  /* 0x0000000000007941 */ /* 0x000fea0003800000 */
.L_x_336:
[----:B------:R-:W-:-:S04]  /*c1e0*/  DEPBAR.LE SB0, 0x0 ;  /* 0x000080000000791a */ /* 0x000fc80000000000 */
[----:B------:R-:W-:Y:S05]  /*c1f0*/  EXIT ;  /* 0x000000000000794d */ /* 0x000fea0003800000 */
.L_x_331:
[----:B------:R-:W2:Y:S01]  /*c200*/  S2R R0, SR_TID.X ;  /* 0x0000000000007919 */ /* 0x000ea20000002100 */
[----:B------:R-:W3:Y:S01]  /*c210*/  S2UR UR8, SR_CTAID.Y ;  /* 0x00000000000879c3 */ /* 0x000ee20000002600 */
[----:B------:R-:W-:Y:S01]  /*c220*/  BSSY B0, `(.L_x_338) ;  /* 0x0000033000007945 */ /* 0x000fe20003800000 */
[----:B------:R-:W4:Y:S06]  /*c230*/  S2R R11, SR_CTAID.X ;  /* 0x00000000000b7919 */ /* 0x000f2c0000002500 */
[----:B------:R-:W5:Y:S08]  /*c240*/  LDC.64 R4, c[0x0][0x820] ;  /* 0x00020800ff047b82 */ /* 0x000f700000000a00 */
[----:B------:R-:W4:Y:S08]  /*c250*/  LDC.64 R20, c[0x0][0x808] ;  /* 0x00020200ff147b82 */ /* 0x000f300000000a00 */
[----:B------:R-:W1:Y:S01]  /*c260*/  S2UR UR6, SR_CTAID.Z ;  /* 0x00000000000679c3 */ /* 0x000e620000002700 */
[----:B---3--:R-:W-:Y:S01]  /*c270*/  USHF.R.S32.HI UR9, URZ, 0x1f, UR8 ;  /* 0x0000001f3f097899 */ /* 0x008fe20008011408 */
[----:B--2---:R-:W-:-:S06]  /*c280*/  VIADD R3, R0, 0xffffff80 ;  /* 0xffffff8000037836 */ /* 0x004fcc0000000000 */
[----:B------:R-:W2:Y:S01]  /*c290*/  LDC.64 R12, c[0x0][0x828] ;  /* 0x00020a00ff0c7b82 */ /* 0x000ea20000000a00 */
[----:B------:R-:W-:-:S04]  /*c2a0*/  SHF.R.S32.HI R0, RZ, 0x1f, R3 ;  /* 0x0000001fff007819 */ /* 0x000fc80000011403 */
[----:B------:R-:W-:Y:S01]  /*c2b0*/  LEA.HI R8, R0, R3, RZ, 0x5 ;  /* 0x0000000300087211 */ /* 0x000fe200078f28ff */
[----:B----4-:R-:W-:Y:S02]  /*c2c0*/  IMAD R17, R11, -0x50, R20 ;  /* 0xffffffb00b117824 */ /* 0x010fe400078e0214 */
[----:B------:R-:W3:Y:S01]  /*c2d0*/  LDC.64 R18, c[0x0][0x850] ;  /* 0x00021400ff127b82 */ /* 0x000ee20000000a00 */
[----:B------:R-:W-:Y:S01]  /*c2e0*/  LOP3.LUT R0, R8, 0x1fffffe0, RZ, 0xc0, !PT ;  /* 0x1fffffe008007812 */ /* 0x000fe200078ec0ff */
[----:B-1----:R-:W-:-:S04]  /*c2f0*/  USHF.R.S32.HI UR7, URZ, 0x1f, UR6 ;  /* 0x0000001f3f077899 */ /* 0x002fc80008011406 */
[----:B------:R-:W-:Y:S02]  /*c300*/  IMAD.IADD R0, R3, 0x1, -R0 ;  /* 0x0000000103007824 */ /* 0x000fe400078e0a00 */
[----:B------:R-:W1:Y:S02]  /*c310*/  LDC.64 R22, c[0x0][0x858] ;  /* 0x00021600ff167b82 */ /* 0x000e640000000a00 */
[----:B------:R-:W-:Y:S02]  /*c320*/  IMAD.SHL.U32 R6, R0, 0x8, RZ ;  /* 0x0000000800067824 */ /* 0x000fe400078e00ff */
[----:B-----5:R-:W-:-:S03]  /*c330*/  IMAD R0, R4, UR9, RZ ;  /* 0x0000000904007c24 */ /* 0x020fc6000f8e02ff */
[----:B------:R-:W-:Y:S01]  /*c340*/  SHF.R.S32.HI R7, RZ, 0x1f, R6 ;  /* 0x0000001fff077819 */ /* 0x000fe20000011406 */
[----:B------:R-:W-:Y:S02]  /*c350*/  IMAD R5, R5, UR8, R0 ;  /* 0x0000000805057c24 */ /* 0x000fe4000f8e0200 */
[----:B------:R-:W-:Y:S01]  /*c360*/  IMAD.WIDE.U32 R2, R4, UR8, R6 ;  /* 0x0000000804027c25 */ /* 0x000fe2000f8e0006 */
[----:B------:R-:W-:-:S03]  /*c370*/  SHF.R.S32.HI R4, RZ, 0x5, R8 ;  /* 0x00000005ff047819 */ /* 0x000fc60000011408 */
[----:B------:R-:W-:Y:S01]  /*c380*/  IMAD.IADD R3, R3, 0x1, R5 ;  /* 0x0000000103037824 */ /* 0x000fe200078e0205 */
[C---:B------:R-:W-:Y:S01]  /*c390*/  ISETP.GE.AND P6, PT, R4.reuse, R17, PT ;  /* 0x000000110400720c */ /* 0x040fe20003fc6270 */
[C---:B------:R-:W-:Y:S01]  /*c3a0*/  VIADD R0, R4.reuse, 0x8 ;  /* 0x0000000804007836 */ /* 0x040fe20000000000 */
[----:B------:R-:W-:Y:S01]  /*c3b0*/  SHF.R.S32.HI R5, RZ, 0x1f, R4 ;  /* 0x0000001fff057819 */ /* 0x000fe20000011404 */
[----:B------:R-:W-:Y:S01]  /*c3c0*/  VIADD R8, R4, 0x18 ;  /* 0x0000001804087836 */ /* 0x000fe20000000000 */
[----:B------:R-:W-:Y:S01]  /*c3d0*/  ISETP.GE.OR P2, PT, R6, R21, P6 ;  /* 0x000000150600720c */ /* 0x000fe20003746670 */
[----:B------:R-:W-:Y:S01]  /*c3e0*/  VIADD R10, R4, 0x20 ;  /* 0x00000020040a7836 */ /* 0x000fe20000000000 */
[-C--:B------:R-:W-:Y:S01]  /*c3f0*/  ISETP.GE.AND P5, PT, R0, R17.reuse, PT ;  /* 0x000000110000720c */ /* 0x080fe20003fa6270 */
[----:B------:R-:W-:Y:S01]  /*c400*/  VIADD R0, R4, 0x10 ;  /* 0x0000001004007836 */ /* 0x000fe20000000000 */
[-C--:B------:R-:W-:Y:S01]  /*c410*/  ISETP.GE.AND P3, PT, R8, R17.reuse, PT ;  /* 0x000000110800720c */ /* 0x080fe20003f66270 */
[----:B--2---:R-:W-:Y:S01]  /*c420*/  IMAD.WIDE.U32 R8, R12, UR6, R2 ;  /* 0x000000060c087c25 */ /* 0x004fe2000f8e0002 */
[----:B------:R-:W-:-:S02]  /*c430*/  ISETP.GE.AND P0, PT, R10, R17, PT ;  /* 0x000000110a00720c */ /* 0x000fc40003f06270 */
[----:B------:R-:W-:Y:S01]  /*c440*/  ISETP.GE.AND P4, PT, R0, R17, PT ;  /* 0x000000110000720c */ /* 0x000fe20003f86270 */
[----:B------:R-:W-:Y:S01]  /*c450*/  IMAD R0, R12, UR7, RZ ;  /* 0x000000070c007c24 */ /* 0x000fe2000f8e02ff */
[----:B------:R-:W-:Y:S01]  /*c460*/  ISETP.GE.OR P1, PT, R6, R21, P5 ;  /* 0x000000150600720c */ /* 0x000fe20002f26670 */
[----:B------:R-:W-:-:S04]  /*c470*/  IMAD.WIDE R2, R11, 0x50, R4 ;  /* 0x000000500b027825 */ /* 0x000fc800078e0204 */
[----:B------:R-:W-:-:S04]  /*c480*/  IMAD R13, R13, UR6, R0 ;  /* 0x000000060d0d7c24 */ /* 0x000fc8000f8e0200 */
[----:B------:R-:W-:Y:S01]  /*c490*/  IMAD.IADD R13, R9, 0x1, R13 ;  /* 0x00000001090d7824 */ /* 0x000fe200078e020d */
[----:B------:R-:W-:Y:S06]  /*c4a0*/  @P2 BRA `(.L_x_339) ;  /* 0x0000000000282947 */ /* 0x000fec0003800000 */
[----:B------:R-:W-:Y:S01]  /*c4b0*/  ULDC.64 UR4, c[0x0][0x818] ;  /* 0x0002060000047ab9 */ /* 0x000fe20000000a00 */
        /* <DEDUP_REMOVED lines=9> */
.L_x_339:
[----:B------:R-:W-:Y:S05]  /*c550*/  BSYNC B0 ;  /* 0x0000000000007941 */ /* 0x000fea0003800000 */
.L_x_338:
[----:B------:R-:W-:Y:S01]  /*c560*/  BSSY B0, `(.L_x_340) ;  /* 0x0000010000007945 */ /* 0x000fe20003800000 */
[----:B------:R-:W-:-:S03]  /*c570*/  ISETP.GE.OR P2, PT, R6, R21, P4 ;  /* 0x000000150600720c */ /* 0x000fc60002746670 */
[----:B------:R-:W-:Y:S10]  /*c580*/  @P1 BRA `(.L_x_341) ;  /* 0x0000000000341947 */ /* 0x000ff40003800000 */
[----:B--2---:R-:W-:Y:S01]  /*c590*/  IADD3 R15, P1, R2, 0x8, RZ ;  /* 0x00000008020f7810 */ /* 0x004fe20007f3e0ff */
[----:B------:R-:W-:Y:S01]  /*c5a0*/  ULDC.64 UR4, c[0x0][0x818] ;  /* 0x0002060000047ab9 */ /* 0x000fe20000000a00 */
[----:B------:R-:W-:Y:S02]  /*c5b0*/  IMAD.MOV.U32 R10, RZ, RZ, R8 ;  /* 0x000000ffff0a7224 */ /* 0x000fe400078e0008 */
        /* <DEDUP_REMOVED lines=10> */
.L_x_341:
[----:B------:R-:W-:Y:S05]  /*c660*/  BSYNC B0 ;  /* 0x0000000000007941 */ /* 0x000fea0003800000 */
.L_x_340:
[----:B------:R-:W-:Y:S01]  /*c670*/  BSSY B0, `(.L_x_342) ;  /* 0x0000010000007945 */ /* 0x000fe20003800000 */
[----:B------:R-:W-:-:S03]  /*c680*/  ISETP.GE.OR P1, PT, R6, R21, P3 ;  /* 0x000000150600720c */ /* 0x000fc60001f26670 */
[----:B------:R-:W-:Y:S10]  /*c690*/  @P2 BRA `(.L_x_343) ;  /* 0x0000000000342947 */ /* 0x000ff40003800000 */
[----:B--2-4-:R-:W-:Y:S01]  /*c6a0*/  IADD3 R15, P2, R2, 0x10, RZ ;  /* 0x00000010020f7810 */ /* 0x014fe20007f5e0ff */
        /* <DEDUP_REMOVED lines=12> */
.L_x_343:
[----:B------:R-:W-:Y:S05]  /*c770*/  BSYNC B0 ;  /* 0x0000000000007941 */ /* 0x000fea0003800000 */
.L_x_342:
[----:B------:R-:W-:Y:S01]  /*c780*/  BSSY B0, `(.L_x_344) ;  /* 0x0000011000007945 */ /* 0x000fe20003800000 */
[----:B------:R-:W-:Y:S01]  /*c790*/  ISETP.GE.OR P2, PT, R6, R21, P0 ;  /* 0x000000150600720c */ /* 0x000fe20000746670 */
[----:B------:R-:W-:Y:S02]  /*c7a0*/  VIADD R0, R4, 0x28 ;  /* 0x0000002804007836 */ /* 0x000fe40000000000 */
[----:B------:R-:W-:Y:S10]  /*c7b0*/  @P1 BRA `(.L_x_345) ;  /* 0x0000000000341947 */ /* 0x000ff40003800000 */
[----:B--2-4-:R-:W-:Y:S01]  /*c7c0*/  IADD3 R15, P1, R2, 0x18, RZ ;  /* 0x00000018020f7810 */ /* 0x014fe20007f3e0ff */
[----:B------:R-:W-:Y:S01]  /*c7d0*/  ULDC.64 UR4, c[0x0][0x818] ;  /* 0x0002060000047ab9 */ /* 0x000fe20000000a00 */
[----:B------:R-:W-:-:S03]  /*c7e0*/  IMAD.MOV.U32 R11, RZ, RZ, R13 ;  /* 0x000000ffff0b7224 */ /* 0x000fc600078e000d */
        /* <DEDUP_REMOVED lines=9> */
[----:B------:R2:W-:Y:S02]  /*c880*/  STG.E.128 desc[UR60][R14.64], RZ ;  /* 0x000000ff0e007986 */ /* 0x0005e4000c101d3c */
.L_x_345:
[----:B------:R-:W-:Y:S05]  /*c890*/  BSYNC B0 ;  /* 0x0000000000007941 */ /* 0x000fea0003800000 */
.L_x_344:
[----:B------:R-:W-:Y:S01]  /*c8a0*/  BSSY B0, `(.L_x_346) ;  /* 0x0000010000007945 */ /* 0x000fe20003800000 */
[----:B------:R-:W-:-:S03]  /*c8b0*/  ISETP.GE.AND P1, PT, R0, R17, PT ;  /* 0x000000110000720c */ /* 0x000fc60003f26270 */
        /* <DEDUP_REMOVED lines=14> */
.L_x_347:
[----:B------:R-:W-:Y:S05]  /*c9a0*/  BSYNC B0 ;  /* 0x0000000000007941 */ /* 0x000fea0003800000 */
.L_x_346:
[----:B------:R-:W-:Y:S01]  /*c9b0*/  ISETP.GE.OR P2, PT, R6, R21, P1 ;  /* 0x000000150600720c */ /* 0x000fe20000f46670 */
[----:B------:R-:W-:Y:S01]  /*c9c0*/  ULDC UR4, c[0x0][0x83c] ;  /* 0x00020f0000047ab9 */ /* 0x000fe20000000800 */
[----:B------:R-:W-:Y:S01]  /*c9d0*/  BSSY B0, `(.L_x_348) ;  /* 0x0000010000007945 */ /* 0x000fe20003800000 */
[----:B------:R-:W-:-:S10]  /*c9e0*/  VIADD R0, R4, 0x30 ;  /* 0x0000003004007836 */ /* 0x000fd40000000000 */
[----:B------:R-:W-:Y:S05]  /*c9f0*/  @P2 BRA `(.L_x_349) ;  /* 0x0000000000342947 */ /* 0x000fea0003800000 */
        /* <DEDUP_REMOVED lines=13> */
.L_x_349:
[----:B------:R-:W-:Y:S05]  /*cad0*/  BSYNC B0 ;  /* 0x0000000000007941 */ /* 0x000fea0003800000 */
.L_x_348:
[----:B------:R-:W-:Y:S01]  /*cae0*/  ISETP.GE.OR P3, PT, R6, UR4, P3 ;  /* 0x0000000406007c0c */ /* 0x000fe20009f66670 */
[----:B------:R-:W-:Y:S01]  /*caf0*/  BSSY B0, `(.L_x_350) ;  /* 0x000001c000007945 */ /* 0x000fe20003800000 */
[----:B------:R-:W-:Y:S01]  /*cb00*/  ISETP.GE.AND P2, PT, R0, R17, PT ;  /* 0x000000110000720c */ /* 0x000fe20003f46270 */
[----:B------:R-:W-:Y:S01]  /*cb10*/  VIADD R0, R4, 0x38 ;  /* 0x0000003804007836 */ /* 0x000fe20000000000 */
[----:B------:R-:W-:Y:S02]  /*cb20*/  P2R R26, PR, RZ, 0x8 ;  /* 0x00000008ff1a7803 */ /* 0x000fe40000000000 */
[C---:B------:R-:W-:Y:S02]  /*cb30*/  ISETP.GE.OR P3, PT, R6.reuse, R21, P2 ;  /* 0x000000150600720c */ /* 0x040fe40001766670 */
[C---:B------:R-:W-:Y:S02]  /*cb40*/  ISETP.GE.OR P6, PT, R6.reuse, UR4, P6 ;  /* 0x0000000406007c0c */ /* 0x040fe4000b7c6670 */
[----:B------:R-:W-:-:S02]  /*cb50*/  ISETP.GE.OR P5, PT, R6, UR4, P5 ;  /* 0x0000000406007c0c */ /* 0x000fc4000afa6670 */
[C---:B------:R-:W-:Y:S02]  /*cb60*/  ISETP.GE.OR P4, PT, R6.reuse, UR4, P4 ;  /* 0x0000000406007c0c */ /* 0x040fe4000a786670 */
[----:B------:R-:W-:Y:S02]  /*cb70*/  P2R R20, PR, RZ, 0x40 ;  /* 0x00000040ff147803 */ /* 0x000fe40000000000 */
[----:B------:R-:W-:Y:S02]  /*cb80*/  P2R R24, PR, RZ, 0x20 ;  /* 0x00000020ff187803 */ /* 0x000fe40000000000 */
[C---:B------:R-:W-:Y:S02]  /*cb90*/  ISETP.GE.OR P0, PT, R6.reuse, UR4, P0 ;  /* 0x0000000406007c0c */ /* 0x040fe40008706670 */
[----:B------:R-:W-:Y:S02]  /*cba0*/  P2R R25, PR, RZ, 0x10 ;  /* 0x00000010ff197803 */ /* 0x000fe40000000000 */
[----:B------:R-:W-:-:S02]  /*cbb0*/  ISETP.GE.OR P1, PT, R6, UR4, P1 ;  /* 0x0000000406007c0c */ /* 0x000fc40008f26670 */
[----:B------:R-:W-:Y:S01]  /*cbc0*/  ISETP.GE.OR P2, PT, R6, UR4, P2 ;  /* 0x0000000406007c0c */ /* 0x000fe20009746670 */
[----:B------:R-:W-:-:S12]  /*cbd0*/  @P3 BRA `(.L_x_351) ;  /* 0x0000000000343947 */ /* 0x000fd80003800000 */
        /* <DEDUP_REMOVED lines=13> */
.L_x_351:
[----:B------:R-:W-:Y:S05]  /*ccb0*/  BSYNC B0 ;  /* 0x0000000000007941 */ /* 0x000fea0003800000 */
.L_x_350:
[----:B------:R-:W-:Y:S01]  /*ccc0*/  ISETP.GE.AND P3, PT, R0, R17, PT ;  /* 0x000000110000720c */ /* 0x000fe20003f66270 */
[----:B---3--:R-:W-:Y:S01]  /*ccd0*/  IMAD R0, R18, UR9, RZ ;  /* 0x0000000912007c24 */ /* 0x008fe2000f8e02ff */
[----:B------:R-:W-:Y:S02]  /*cce0*/  BSSY B0, `(.L_x_352) ;  /* 0x0000013000007945 */ /* 0x000fe40003800000 */
[C---:B------:R-:W-:Y:S01]  /*ccf0*/  ISETP.GE.OR P4, PT, R6.reuse, R21, P3 ;  /* 0x000000150600720c */ /* 0x040fe20001f86670 */
[----:B------:R-:W-:Y:S01]  /*cd00*/  IMAD R19, R19, UR8, R0 ;  /* 0x0000000813137c24 */ /* 0x000fe2000f8e0200 */
[----:B------:R-:W-:Y:S01]  /*cd10*/  ISETP.GE.OR P3, PT, R6, UR4, P3 ;  /* 0x0000000406007c0c */ /* 0x000fe20009f66670 */
        /* <DEDUP_REMOVED lines=15> */
.L_x_353:
[----:B------:R-:W-:Y:S05]  /*ce10*/  BSYNC B0 ;  /* 0x0000000000007941 */ /* 0x000fea0003800000 */
.L_x_352:
[----:B------:R-:W-:Y:S01]  /*ce20*/  ISETP.GE.AND P4, PT, R0, R17, PT ;  /* 0x000000110000720c */ /* 0x000fe20003f86270 */
[----:B------:R-:W-:Y:S01]  /*ce30*/  IMAD.WIDE.U32 R10, R18, UR8, R6 ;  /* 0x00000008120a7c25 */ /* 0x000fe2000f8e0006 */
[----:B------:R-:W-:Y:S02]  /*ce40*/  BSSY B0, `(.L_x_354) ;  /* 0x0000013000007945 */ /* 0x000fe40003800000 */
[----:B------:R-:W-:Y:S01]  /*ce50*/  ISETP.GE.OR P5, PT, R6, R21, P4 ;  /* 0x000000150600720c */ /* 0x000fe200027a6670 */
[----:B------:R-:W-:Y:S01]  /*ce60*/  VIADD R0, R4, 0x48 ;  /* 0x0000004804007836 */ /* 0x000fe20000000000 */
[----:B------:R-:W-:Y:S01]  /*ce70*/  ISETP.GE.OR P4, PT, R6, UR4, P4 ;  /* 0x0000000406007c0c */ /* 0x000fe2000a786670 */
[----:B--234-:R-:W-:-:S10]  /*ce80*/  IMAD.IADD R15, R11, 0x1, R19 ;  /* 0x000000010b0f7824 */ /* 0x01cfd400078e0213 */
[----:B------:R-:W-:Y:S05]  /*ce90*/  @P5 BRA `(.L_x_355) ;  /* 0x0000000000345947 */ /* 0x000fea0003800000 */
[----:B------:R-:W-:Y:S01]  /*cea0*/  IADD3 R19, P5, R2, 0x40, RZ ;  /* 0x0000004002137810 */ /* 0x000fe20007fbe0ff */
        /* <DEDUP_REMOVED lines=12> */
.L_x_355:
[----:B------:R-:W-:Y:S05]  /*cf70*/  BSYNC B0 ;  /* 0x0000000000007941 */ /* 0x000fea0003800000 */
.L_x_354:
[----:B------:R-:W-:Y:S01]  /*cf80*/  ISETP.GE.AND P6, PT, R0, R17, PT ;  /* 0x000000110000720c */ /* 0x000fe20003fc6270 */
[----:B-1----:R-:W-:Y:S01]  /*cf90*/  IMAD R0, R22, UR7, RZ ;  /* 0x0000000716007c24 */ /* 0x002fe2000f8e02ff */
[----:B------:R-:W-:Y:S01]  /*cfa0*/  BSSY B0, `(.L_x_356) ;  /* 0x0000014000007945 */ /* 0x000fe20003800000 */
[----:B------:R-:W-:Y:S01]  /*cfb0*/  IMAD.MOV.U32 R14, RZ, RZ, R10 ;  /* 0x000000ffff0e7224 */ /* 0x000fe200078e000a */
[C---:B------:R-:W-:Y:S01]  /*cfc0*/  ISETP.GE.OR P5, PT, R6.reuse, R21, P6 ;  /* 0x000000150600720c */ /* 0x040fe200037a6670 */
[----:B------:R-:W-:Y:S01]  /*cfd0*/  IMAD R11, R23, UR6, R0 ;  /* 0x00000006170b7c24 */ /* 0x000fe2000f8e0200 */
[----:B------:R-:W-:Y:S01]  /*cfe0*/  ISETP.GE.OR P6, PT, R6, UR4, P6 ;  /* 0x0000000406007c0c */ /* 0x000fe2000b7c6670 */
[----:B------:R-:W-:-:S10]  /*cff0*/  IMAD.WIDE.U32 R6, R22, UR6, R14 ;  /* 0x0000000616067c25 */ /* 0x000fd4000f8e000e */
[----:B------:R-:W-:Y:S05]  /*d000*/  @P5 BRA `(.L_x_357) ;  /* 0x0000000000345947 */ /* 0x000fea0003800000 */
[----:B------:R-:W-:Y:S01]  /*d010*/  IADD3 R9, P5, R2, 0x48, RZ ;  /* 0x0000004802097810 */ /* 0x000fe20007fbe0ff */
        /* <DEDUP_REMOVED lines=12> */
.L_x_357:
[----:B------:R-:W-:Y:S05]  /*d0e0*/  BSYNC B0 ;  /* 0x0000000000007941 */ /* 0x000fea0003800000 */
.L_x_356:
[----:B------:R-:W-:Y:S01]  /*d0f0*/  ISETP.NE.AND P5, PT, R20, RZ, PT ;  /* 0x000000ff1400720c */ /* 0x000fe20003fa5270 */
[----:B------:R-:W-:Y:S01]  /*d100*/  BSSY B0, `(.L_x_358) ;  /* 0x000000d000007945 */ /* 0x000fe20003800000 */
[----:B-1----:R-:W-:-:S11]  /*d110*/  IMAD.IADD R9, R7, 0x1, R11 ;  /* 0x0000000107097824 */ /* 0x002fd600078e020b */
[----:B------:R-:W-:Y:S05]  /*d120*/  @P5 BRA `(.L_x_359) ;  /* 0x0000000000285947 */ /* 0x000fea0003800000 */
        /* <DEDUP_REMOVED lines=10> */
.L_x_359:
[----:B------:R-:W-:Y:S05]  /*d1d0*/  BSYNC B0 ;  /* 0x0000000000007941 */ /* 0x000fea0003800000 */
.L_x_358:
[----:B------:R-:W-:Y:S01]  /*d1e0*/  ISETP.NE.AND P5, PT, R24, RZ, PT ;  /* 0x000000ff1800720c */ /* 0x000fe20003fa5270 */
[----:B------:R-:W-:-:S12]  /*d1f0*/  BSSY B0, `(.L_x_360) ;  /* 0x000000f000007945 */ /* 0x000fd80003800000 */
[----:B------:R-:W-:Y:S05]  /*d200*/  @P5 BRA `(.L_x_361) ;  /* 0x0000000000345947 */ /* 0x000fea0003800000 */
[----:B-1----:R-:W-:Y:S01]  /*d210*/  IADD3 R11, P5, R2, 0x8, RZ ;  /* 0x00000008020b7810 */ /* 0x002fe20007fbe0ff */
        /* <DEDUP_REMOVED lines=12> */
.L_x_361:
[----:B------:R-:W-:Y:S05]  /*d2e0*/  BSYNC B0 ;  /* 0x0000000000007941 */ /* 0x000fea0003800000 */
.L_x_360:
[----:B------:R-:W-:Y:S01]  /*d2f0*/  ISETP.NE.AND P5, PT, R25, RZ, PT ;  /* 0x000000ff1900720c */ /* 0x000fe20003fa5270 */
[----:B------:R-:W-:-:S12]  /*d300*/  BSSY B0, `(.L_x_362) ;  /* 0x000000f000007945 */ /* 0x000fd80003800000 */
[----:B------:R-:W-:Y:S05]  /*d310*/  @P5 BRA `(.L_x_363) ;  /* 0x0000000000345947 */ /* 0x000fea0003800000 */
[----:B-1-3--:R-:W-:Y:S01]  /*d320*/  IADD3 R11, P5, R2, 0x10, RZ ;  /* 0x00000010020b7810 */ /* 0x00afe20007fbe0ff */
        /* <DEDUP_REMOVED lines=12> */
.L_x_363:
[----:B------:R-:W-:Y:S05]  /*d3f0*/  BSYNC B0 ;  /* 0x0000000000007941 */ /* 0x000fea0003800000 */
.L_x_362:
[----:B------:R-:W-:Y:S01]  /*d400*/  ISETP.NE.AND P5, PT, R26, RZ, PT ;  /* 0x000000ff1a00720c */ /* 0x000fe20003fa5270 */
[----:B------:R-:W-:-:S12]  /*d410*/  BSSY B0, `(.L_x_364) ;  /* 0x000000f000007945 */ /* 0x000fd80003800000 */
[----:B------:R-:W-:Y:S05]  /*d420*/  @P5 BRA `(.L_x_365) ;  /* 0x0000000000345947 */ /* 0x000fea0003800000 */
[----:B-1-34-:R-:W-:Y:S01]  /*d430*/  IADD3 R11, P5, R2, 0x18, RZ ;  /* 0x00000018020b7810 */ /* 0x01afe20007fbe0ff */
        /* <DEDUP_REMOVED lines=12> */
.L_x_365:
[----:B------:R-:W-:Y:S05]  /*d500*/  BSYNC B0 ;  /* 0x0000000000007941 */ /* 0x000fea0003800000 */
.L_x_364:
[----:B------:R-:W-:Y:S04]  /*d510*/  BSSY B0, `(.L_x_366) ;  /* 0x000000f000007945 */ /* 0x000fe80003800000 */
        /* <DEDUP_REMOVED lines=14> */
.L_x_367:
[----:B------:R-:W-:Y:S05]  /*d600*/  BSYNC B0 ;  /* 0x0000000000007941 */ /* 0x000fea0003800000 */
.L_x_366:
        /* <DEDUP_REMOVED lines=15> */
.L_x_369:
[----:B------:R-:W-:Y:S05]  /*d700*/  BSYNC B0 ;  /* 0x0000000000007941 */ /* 0x000fea0003800000 */
.L_x_368:
        /* <DEDUP_REMOVED lines=15> */
.L_x_371:
[----:B------:R-:W-:Y:S05]  /*d800*/  BSYNC B0 ;  /* 0x0000000000007941 */ /* 0x000fea0003800000 */
.L_x_370:
        /* <DEDUP_REMOVED lines=15> */
.L_x_373:
[----:B------:R-:W-:Y:S05]  /*d900*/  BSYNC B0 ;  /* 0x0000000000007941 */ /* 0x000fea0003800000 */
.L_x_372:
        /* <DEDUP_REMOVED lines=15> */
.L_x_375:
[----:B------:R-:W-:Y:S05]  /*da00*/  BSYNC B0 ;  /* 0x0000000000007941 */ /* 0x000fea0003800000 */
.L_x_374:
[----:B------:R-:W-:Y:S04]  /*da10*/  BSSY B0, `(.L_x_376) ;  /* 0x000000f000007945 */ /* 0x000fe80003800000 */
[----:B------:R-:W-:Y:S05]  /*da20*/  @P6 BRA `(.L_x_377) ;  /* 0x0000000000346947 */ /* 0x000fea0003800000 */
[----:B------:R-:W-:Y:S01]  /*da30*/  IADD3 R5, P0, R2, 0x48, RZ ;  /* 0x0000004802057810 */ /* 0x000fe20007f1e0ff */
[----:B------:R-:W-:Y:S01]  /*da40*/  ULDC.64 UR4, c[0x0][0x848] ;  /* 0x0002120000047ab9 */ /* 0x000fe20000000a00 */
[----:B------:R-:W-:-:S03]  /*da50*/  IMAD.MOV.U32 R2, RZ, RZ, R6 ;  /* 0x000000ffff027224 */ /* 0x000fc600078e0006 */
        /* <DEDUP_REMOVED lines=10> */
.L_x_377:
[----:B------:R-:W-:Y:S05]  /*db00*/  BSYNC B0 ;  /* 0x0000000000007941 */ /* 0x000fea0003800000 */
.L_x_376:
[----:B------:R-:W-:Y:S05]  /*db10*/  EXIT ;  /* 0x000000000000794d */ /* 0x000fea0003800000 */
.L_x_306:
[----:B------:R-:W-:-:S08]  /*db20*/  NOP ;  /* 0x0000000000007918 */ /* 0x000fd00000000000 */
[----:B------:R-:W1:-:S00]  /*db30*/  USETMAXREG.DEALLOC.CTAPOOL 0x18 ;  /* 0x00000018000079c8 */ /* 0x000e4000080e0500 */
[----:B-1----:R-:W-:Y:S01]  /*db40*/  LOP3.LUT R2, R2, 0x3, RZ, 0xc0, !PT ;  /* 0x0000000302027812 */ /* 0x002fe200078ec0ff */
[----:B------:R-:W-:Y:S05]  /*db50*/  BSSY B0, `(.L_x_378) ;  /* 0x00001af000007945 */ /* 0x000fea0003800000 */
        /* <DEDUP_REMOVED lines=9> */
[----:B------:R-:W1:Y:S01]  /*dbf0*/  S2UR UR9, SR_CTAID.X ;  /* 0x00000000000979c3 */ /* 0x000e620000002500 */
[----:B------:R-:W-:Y:S01]  /*dc00*/  ULDC UR6, c[0x0][0x280] ;  /* 0x0000a00000067ab9 */ /* 0x000fe20000000800 */
[----:B------:R-:W-:Y:S01]  /*dc10*/  ULDC UR4, c[0x0][0x290] ;  /* 0x0000a40000047ab9 */ /* 0x000fe20000000800 */
[----:B------:R-:W-:Y:S01]  /*dc20*/  ULDC UR5, c[0x0][0x74c] ;  /* 0x0001d30000057ab9 */ /* 0x000fe20000000800 */
[----:B------:R-:W-:-:S04]  /*dc30*/  UIADD3 UR7, UR6, 0x3f, URZ ;  /* 0x0000003f06077890 */ /* 0x000fc8000fffe03f */
[----:B------:R-:W2:Y:S01]  /*dc40*/  S2UR UR20, SR_CTAID.Y ;  /* 0x00000000001479c3 */ /* 0x000ea20000002600 */
[----:B-1----:R-:W-:Y:S02]  /*dc50*/  UIMAD UR11, UR9, 0x50, URZ ;  /* 0x00000050090b78a4 */ /* 0x002fe4000f8e023f */
[----:B------:R-:W-:Y:S02]  /*dc60*/  ISETP.LE.AND P0, PT, RZ, UR9, PT ;  /* 0x00000009ff007c0c */ /* 0x000fe4000bf03270 */
[----:B------:R-:W-:-:S04]  /*dc70*/  UIADD3 UR4, -UR4, UR11, UR6 ;  /* 0x0000000b04047290 */ /* 0x000fc8000fffe106 */
[----:B------:R-:W-:-:S04]  /*dc80*/  UIADD3 UR4, UR4, -UR5, URZ ;  /* 0x8000000504047290 */ /* 0x000fc8000fffe03f */
[----:B------:R-:W-:-:S04]  /*dc90*/  USHF.R.S32.HI UR5, URZ, 0x1f, UR4 ;  /* 0x0000001f3f057899 */ /* 0x000fc80008011404 */
[----:B------:R-:W-:Y:S02]  /*dca0*/  ULEA.HI UR5, UR5, UR4, URZ, 0x6 ;  /* 0x0000000405057291 */ /* 0x000fe4000f8f303f */
[----:B------:R-:W-:Y:S02]  /*dcb0*/  USHF.R.S32.HI UR4, URZ, 0x1f, UR7 ;  /* 0x0000001f3f047899 */ /* 0x000fe40008011407 */
[----:B------:R-:W-:Y:S02]  /*dcc0*/  USHF.R.S32.HI UR5, URZ, 0x6, UR5 ;  /* 0x000000063f057899 */ /* 0x000fe40008011405 */
[----:B------:R-:W-:Y:S02]  /*dcd0*/  ULEA.HI UR4, UR4, UR7, URZ, 0x6 ;  /* 0x0000000704047291 */ /* 0x000fe4000f8f303f */
[----:B------:R-:W-:Y:S02]  /*dce0*/  UISETP.LT.AND UP0, UPT, URZ, UR5, UPT ;  /* 0x000000053f00728c */ /* 0x000fe4000bf01270 */
[----:B------:R-:W-:-:S02]  /*dcf0*/  USHF.R.S32.HI UR4, URZ, 0x6, UR4 ;  /* 0x000000063f047899 */ /* 0x000fc40008011404 */
[----:B------:R-:W-:-:S04]  /*dd00*/  USEL UR8, URZ, UR5, !UP0 ;  /* 0x000000053f087287 */ /* 0x000fc8000c000000 */
[----:B------:R-:W-:Y:S01]  /*dd10*/  IMAD.U32 R10, RZ, RZ, UR4 ;  /* 0x00000004ff0a7e24 */ /* 0x000fe2000f8e00ff */
[----:B--2---:R-:W-:Y:S07]  /*dd20*/  @!P0 BRA `(.L_x_381) ;  /* 0x0000000000248947 */ /* 0x004fee0003800000 */
[----:B------:R-:W1:Y:S01]  /*dd30*/  LDC R3, c[0x0][0x748] ;  /* 0x0001d200ff037b82 */ /* 0x000e620000000800 */
[----:B------:R-:W-:Y:S01]  /*dd40*/  UIMAD UR6, UR9, 0x50, UR6 ;  /* 0x00000050090678a4 */ /* 0x000fe2000f8e0206 */
[----:B------:R-:W-:-:S03]  /*dd50*/  ULDC UR4, c[0x0][0x290] ;  /* 0x0000a40000047ab9 */ /* 0x000fc60000000800 */
[----:B------:R-:W-:-:S06]  /*dd60*/  UIADD3 UR4, -UR4, 0x8f, UR6 ;  /* 0x0000008f04047890 */ /* 0x000fcc000fffe106 */
[----:B-1----:R-:W-:-:S05]  /*dd70*/  VIADD R3, R3, UR4 ;  /* 0x0000000403037c36 */ /* 0x002fca0008000000 */
[----:B------:R-:W-:-:S04]  /*dd80*/  SHF.R.S32.HI R4, RZ, 0x1f, R3 ;  /* 0x0000001fff047819 */ /* 0x000fc80000011403 */
[----:B------:R-:W-:-:S04]  /*dd90*/  LEA.HI R4, R4, R3, RZ, 0x6 ;  /* 0x0000000304047211 */ /* 0x000fc800078f30ff */
[----:B------:R-:W-:-:S04]  /*dda0*/  SHF.R.S32.HI R3, RZ, 0x6, R4 ;  /* 0x00000006ff037819 */ /* 0x000fc80000011404 */
[----:B------:R-:W-:-:S07]  /*ddb0*/  VIMNMX R10, R3, R10, PT ;  /* 0x0000000a030a7248 */ /* 0x000fce0003fe0100 */
.L_x_381:
[----:B------:R-:W-:Y:S01]  /*ddc0*/  ISETP.GT.AND P0, PT, R10, UR8, PT ;  /* 0x000000080a007c0c */ /* 0x000fe2000bf04270 */
[----:B------:R-:W-:-:S12]  /*ddd0*/  IMAD.MOV.U32 R11, RZ, RZ, 0x1 ;  /* 0x00000001ff0b7424 */ /* 0x000fd800078e00ff */
[----:B------:R-:W-:Y:S05]  /*dde0*/  @!P0 BRA `(.L_x_380) ;  /* 0x0000001400888947 */ /* 0x000fea0003800000 */
[----:B------:R-:W-:Y:S01]  /*ddf0*/  USHF.R.S32.HI UR10, URZ, 0x1f, UR20 ;  /* 0x0000001f3f0a7899 */ /* 0x000fe20008011414 */
[----:B------:R-:W-:Y:S01]  /*de00*/  IMAD.U32 R4, RZ, RZ, UR8 ;  /* 0x00000008ff047e24 */ /* 0x000fe2000f8e00ff */
[----:B------:R-:W-:Y:S01]  /*de10*/  ULDC.64 UR6, c[0x0][0x718] ;  /* 0x0001c60000067ab9 */ /* 0x000fe20000000a00 */
[----:B------:R-:W-:Y:S01]  /*de20*/  ULDC.64 UR12, c[0x0][0x730] ;  /* 0x0001cc00000c7ab9 */ /* 0x000fe20000000a00 */
[----:B------:R-:W-:Y:S01]  /*de30*/  UIMAD.WIDE.U32 UR4, UR20, UR6, URZ ;  /* 0x00000006140472a5 */ /* 0x000fe2000f8e003f */
[----:B------:R-:W-:Y:S01]  /*de40*/  BSSY B1, `(.L_x_380) ;  /* 0x000015c000017945 */ /* 0x000fe20003800000 */
[----:B------:R-:W-:Y:S01]  /*de50*/  UIMAD UR6, UR10, UR6, URZ ;  /* 0x000000060a0672a4 */ /* 0x000fe2000f8e023f */
[----:B------:R-:W-:Y:S01]  /*de60*/  IMAD.MOV.U32 R2, RZ, RZ, RZ ;  /* 0x000000ffff027224 */ /* 0x000fe200078e00ff */
[----:B------:R-:W-:Y:S01]  /*de70*/  UIMAD UR10, UR10, UR12, URZ ;  /* 0x0000000c0a0a72a4 */ /* 0x000fe2000f8e023f */
[----:B------:R-:W-:Y:S01]  /*de80*/  IMAD.MOV.U32 R11, RZ, RZ, 0x1 ;  /* 0x00000001ff0b7424 */ /* 0x000fe200078e00ff */
[----:B------:R-:W-:-:S02]  /*de90*/  UIMAD UR9, UR20, UR7, UR6 ;  /* 0x00000007140972a4 */ /* 0x000fc4000f8e0206 */
[----:B------:R-:W-:Y:S02]  /*dea0*/  UIMAD.WIDE.U32 UR6, UR20, UR12, URZ ;  /* 0x0000000c140672a5 */ /* 0x000fe4000f8e003f */
[----:B------:R-:W-:Y:S01]  /*deb0*/  USHF.R.S32.HI UR39, URZ, 0x1f, UR21 ;  /* 0x0000001f3f277899 */ /* 0x000fe20008011415 */
[----:B------:R-:W-:Y:S01]  /*dec0*/  ULDC UR12, c[0x0][0x2e8] ;  /* 0x0000ba00000c7ab9 */ /* 0x000fe20000000800 */
[----:B------:R-:W-:Y:S01]  /*ded0*/  ULDC.64 UR30, c[0x0][0x720] ;  /* 0x0001c800001e7ab9 */ /* 0x000fe20000000a00 */
[----:B------:R-:W-:Y:S02]  /*dee0*/  UISETP.NE.AND UP0, UPT, UR12, 0x1, UPT ;  /* 0x000000010c00788c */ /* 0x000fe4000bf05270 */
[----:B------:R-:W-:Y:S01]  /*def0*/  UIMAD UR46, UR39, UR30, URZ ;  /* 0x0000001e272e72a4 */ /* 0x000fe2000f8e023f */
[----:B------:R-:W-:Y:S01]  /*df00*/  ELECT P0, URZ, PT ;  /* 0x00000000003f782f */ /* 0x000fe20003800000 */
[----:B------:R-:W-:Y:S02]  /*df10*/  UIMAD UR10, UR20, UR13, UR10 ;  /* 0x0000000d140a72a4 */ /* 0x000fe4000f8e020a */
[----:B------:R-:W-:Y:S01]  /*df20*/  UIADD3 UR5, UR5, UR9, URZ ;  /* 0x0000000905057290 */ /* 0x000fe2000fffe03f */
[----:B------:R-:W-:Y:S01]  /*df30*/  ULDC.64 UR22, c[0x0][0x738] ;  /* 0x0001ce0000167ab9 */ /* 0x000fe20000000a00 */
[----:B------:R-:W-:-:S02]  /*df40*/  UIMAD UR46, UR21, UR31, UR46 ;  /* 0x0000001f152e72a4 */ /* 0x000fc4000f8e022e */
[----:B------:R-:W-:Y:S02]  /*df50*/  UIMAD UR39, UR39, UR22, URZ ;  /* 0x00000016272772a4 */ /* 0x000fe4000f8e023f */
[----:B------:R-:W-:Y:S02]  /*df60*/  UIADD3 UR7, UR7, UR10, URZ ;  /* 0x0000000a07077290 */ /* 0x000fe4000fffe03f */
[----:B------:R-:W-:Y:S02]  /*df70*/  UIMAD.WIDE.U32 UR30, UR21, UR30, UR4 ;  /* 0x0000001e151e72a5 */ /* 0x000fe4000f8e0004 */
[----:B------:R-:W-:Y:S01]  /*df80*/  UIMAD UR39, UR21, UR23, UR39 ;  /* 0x00000017152772a4 */ /* 0x000fe2000f8e0227 */
[----:B------:R-:W-:Y:S01]  /*df90*/  @UP0 ULDC UR4, c[0x0][0x2ec] ;  /* 0x0000bb0000040ab9 */ /* 0x000fe20000000800 */
[----:B------:R-:W-:Y:S02]  /*dfa0*/  UIMAD.WIDE.U32 UR22, UR21, UR22, UR6 ;  /* 0x00000016151672a5 */ /* 0x000fe4000f8e0006 */
[----:B------:R-:W-:Y:S01]  /*dfb0*/  UIMAD.WIDE.U32 UR4, UR20, UR4, URZ ;  /* 0x00000004140472a5 */ /* 0x000fe2000f8e003f */
[----:B------:R-:W-:Y:S01]  /*dfc0*/  @UP0 ULDC UR6, c[0x0][0x2f0] ;  /* 0x0000bc0000060ab9 */ /* 0x000fe20000000800 */
[----:B------:R-:W-:-:S02]  /*dfd0*/  UMOV UR12, UR20 ;  /* 0x00000014000c7c82 */ /* 0x000fc40008000000 */
[----:B------:R-:W-:Y:S01]  /*dfe0*/  @UP0 USHF.R.U32.HI UR12, URZ, UR6, UR5 ;  /* 0x000000063f0c0299 */ /* 0x000fe20008011605 */
[----:B------:R-:W-:Y:S11]  /*dff0*/  @!P0 BRA `(.L_x_382) ;  /* 0x0000001400008947 */ /* 0x000ff60003800000 */
[----:B------:R-:W1:Y:S01]  /*e000*/  S2R R2, SR_CgaCtaId ;  /* 0x0000000000027919 */ /* 0x000e620000008800 */
[----:B------:R-:W-:-:S04]  /*e010*/  MOV R5, 0x400 ;  /* 0x0000040000057802 */ /* 0x000fc80000000f00 */
[----:B-1----:R-:W-:Y:S01]  /*e020*/  LEA R5, R2, R5, 0x18 ;  /* 0x0000000502057211 */ /* 0x002fe200078ec0ff */
[----:B------:R-:W-:-:S05]  /*e030*/  IMAD.MOV.U32 R2, RZ, RZ, 0x1 ;  /* 0x00000001ff027424 */ /* 0x000fca00078e00ff */
[----:B------:R-:W-:-:S04]  /*e040*/  SHF.L.U32 R2, R2, 0x1f, RZ ;  /* 0x0000001f02027819 */ /* 0x000fc800000006ff */
[----:B------:R-:W1:Y:S02]  /*e050*/  SYNCS.PHASECHK.TRANS64.TRYWAIT P0, [R5+URZ+0x31820], R2 ;  /* 0x03182002050075a7 */ /* 0x000e64000800017f */
[----:B-1----:R-:W-:Y:S05]  /*e060*/  @!P0 BRA `(.L_x_383) ;  /* 0x0000001400b88947 */ /* 0x002fea0003800000 */
.L_x_399:
[----:B------:R-:W-:Y:S01]  /*e070*/  ISETP.NE.AND P0, PT, R0, RZ, PT ;  /* 0x000000ff0000720c */ /* 0x000fe20003f05270 */
[----:B------:R-:W-:Y:S02]  /*e080*/  IMAD.U32 R8, RZ, RZ, UR31 ;  /* 0x0000001fff087e24 */ /* 0x000fe4000f8e00ff */
[----:B------:R-:W-:Y:S02]  /*e090*/  IMAD.U32 R6, RZ, RZ, UR23 ;  /* 0x00000017ff067e24 */ /* 0x000fe4000f8e00ff */
[----:B------:R-:W-:Y:S02]  /*e0a0*/  VIADD R8, R8, UR46 ;  /* 0x0000002e08087c36 */ /* 0x000fe40008000000 */
[----:B------:R-:W-:Y:S02]  /*e0b0*/  VIADD R6, R6, UR39 ;  /* 0x0000002706067c36 */ /* 0x000fe40008000000 */
[----:B------:R-:W-:-:S04]  /*e0c0*/  IMAD.MOV.U32 R7, RZ, RZ, 0x1 ;  /* 0x00000001ff077424 */ /* 0x000fc800078e00ff */
[----:B------:R-:W-:Y:S05]  /*e0d0*/  @P0 BRA `(.L_x_384) ;  /* 0x0000000000140947 */ /* 0x000fea0003800000 */
[----:B------:R-:W-:Y:S01]  /*e0e0*/  LOP3.LUT P1, RZ, R21, 0x1f, RZ, 0xc0, !PT ;  /* 0x0000001f15ff7812 */ /* 0x000fe2000782c0ff */
[----:B-1----:R-:W-:-:S04]  /*e0f0*/  IMAD.MOV.U32 R2, RZ, RZ, 0x8100 ;  /* 0x00008100ff027424 */ /* 0x002fc800078e00ff */
[----:B------:R2:W-:Y:S08]  /*e100*/  SYNCS.ARRIVE.TRANS64 RZ, [R5+URZ+0x31810], R2 ;  /* 0x0318100205ff79a7 */ /* 0x0005f0000800003f */
[----:B------:R-:W-:Y:S05]  /*e110*/  @!P1 BRA `(.L_x_384) ;  /* 0x0000000000049947 */ /* 0x000fea0003800000 */
[----:B------:R-:W-:Y:S01]  /*e120*/  BPT.TRAP 0x1 ;  /* 0x000000040000795c */ /* 0x000fe20000300000 */
.L_x_384:
[----:B-12---:R-:W1:Y:S01]  /*e130*/  LDC.64 R2, c[0x0][0x198] ;  /* 0x00006600ff027b82 */ /* 0x006e620000000a00 */
[----:B------:R-:W-:Y:S01]  /*e140*/  R2UR UR38, R8 ;  /* 0x00000000082672ca */ /* 0x000fe200000e0000 */
[----:B------:R-:W-:Y:S01]  /*e150*/  ULDC.64 UR14, c[0x0][0x700] ;  /* 0x0001c000000e7ab9 */ /* 0x000fe20000000a00 */
[----:B------:R-:W-:Y:S01]  /*e160*/  R2UR UR19, R4 ;  /* 0x00000000041372ca */ /* 0x000fe200000e0000 */
[----:B------:R-:W-:Y:S01]  /*e170*/  UMOV UR50, 0x0 ;  /* 0x0000000000327882 */ /* 0x000fe20000000000 */
[----:B------:R-:W-:Y:S01]  /*e180*/  R2UR UR8, R5 ;  /* 0x00000000050872ca */ /* 0x000fe200000e0000 */
[----:B------:R-:W-:Y:S01]  /*e190*/  UMOV UR51, 0x14f00000 ;  /* 0x14f0000000337882 */ /* 0x000fe20000000000 */
[----:B------:R-:W-:Y:S01]  /*e1a0*/  UMOV UR18, URZ ;  /* 0x0000003f00127c82 */ /* 0x000fe20008000000 */
        /* <DEDUP_REMOVED lines=8> */
[----:B------:R-:W-:Y:S01]  /*e230*/  USHF.L.U32 UR19, UR19, 0x6, URZ ;  /* 0x0000000613137899 */ /* 0x000fe2000800063f */
[----:B------:R-:W-:Y:S01]  /*e240*/  IMAD.MOV.U32 R12, RZ, RZ, 0x14000 ;  /* 0x00014000ff0c7424 */ /* 0x000fe200078e00ff */
[----:B------:R-:W-:Y:S01]  /*e250*/  UIADD3 UR17, UR8, 0x31810, URZ ;  /* 0x0003181008117890 */ /* 0x000fe2000fffe03f */
[----:B------:R-:W-:Y:S01]  /*e260*/  VIADD R10, R10, 0xffffffff ;  /* 0xffffffff0a0a7836 */ /* 0x000fe20000000000 */
[----:B------:R-:W-:-:S02]  /*e270*/  UIADD3 UR9, UP0, UR19, UR30, URZ ;  /* 0x0000001e13097290 */ /* 0x000fc4000ff1e03f */
[----:B------:R-:W-:Y:S01]  /*e280*/  UIADD3 UR16, UR8, 0x14100, URZ ;  /* 0x0001410008107890 */ /* 0x000fe2000fffe03f */
[----:B-1----:R-:W-:Y:S01]  /*e290*/  IMAD.MOV.U32 R8, RZ, RZ, R2 ;  /* 0x000000ffff087224 */ /* 0x002fe200078e0002 */
[----:B------:R-:W-:Y:S02]  /*e2a0*/  ULEA.HI.X.SX32 UR10, UR19, UR38, 0x1, UP0 ;  /* 0x00000026130a7291 */ /* 0x000fe400080f0e3f */
[----:B------:R-:W-:Y:S02]  /*e2b0*/  ULEA UR54, UP0, UR9, UR14, 0x2 ;  /* 0x0000000e09367291 */ /* 0x000fe4000f80103f */
[C---:B------:R-:W-:Y:S01]  /*e2c0*/  IADD3 R9, P1, R8.reuse, 0xf0, RZ ;  /* 0x000000f008097810 */ /* 0x040fe20007f3e0ff */
[----:B------:R-:W-:Y:S02]  /*e2d0*/  UIADD3 UR40, UR8, 0x16100, URZ ;  /* 0x0001610008287890 */ /* 0x000fe4000fffe03f */
[----:B------:R-:W-:Y:S01]  /*e2e0*/  UIADD3 UR32, UR8, 0x18100, URZ ;  /* 0x0001810008207890 */ /* 0x000fe2000fffe03f */
[----:B------:R-:W-:Y:S01]  /*e2f0*/  R2UR UR48, R9 ;  /* 0x00000000093072ca */ /* 0x000fe200000e0000 */
[----:B------:R-:W-:Y:S01]  /*e300*/  UIADD3 UR24, UR8, 0x1a100, URZ ;  /* 0x0001a10008187890 */ /* 0x000fe2000fffe03f */
[----:B------:R-:W-:Y:S01]  /*e310*/  IADD3 R9, P2, R8, 0x2f0, RZ ;  /* 0x000002f008097810 */ /* 0x000fe20007f5e0ff */
[----:B------:R-:W-:-:S02]  /*e320*/  UIADD3 UR52, UR8, 0x2c100, URZ ;  /* 0x0002c10008347890 */ /* 0x000fc4000fffe03f */
[----:B------:R-:W-:Y:S01]  /*e330*/  ULEA.HI.X UR55, UR9, UR15, UR10, 0x2, UP0 ;  /* 0x0000000f09377291 */ /* 0x000fe200080f140a */
[----:B------:R-:W-:Y:S01]  /*e340*/  R2UR UR4, R9 ;  /* 0x00000000090472ca */ /* 0x000fe200000e0000 */
[----:B------:R-:W-:Y:S01]  /*e350*/  UMOV UR41, UR17 ;  /* 0x0000001100297c82 */ /* 0x000fe20008000000 */
[----:B------:R-:W-:Y:S01]  /*e360*/  IADD3 R9, P3, R8, 0x3f0, RZ ;  /* 0x000003f008097810 */ /* 0x000fe20007f7e0ff */
[----:B------:R-:W-:Y:S01]  /*e370*/  UMOV UR43, UR19 ;  /* 0x00000013002b7c82 */ /* 0x000fe20008000000 */
[----:B------:R-:W-:Y:S01]  /*e380*/  UMOV UR33, UR17 ;  /* 0x0000001100217c82 */ /* 0x000fe20008000000 */
[----:B------:R-:W-:Y:S01]  /*e390*/  UMOV UR35, UR19 ;  /* 0x0000001300237c82 */ /* 0x000fe20008000000 */
[----:B------:R-:W-:Y:S01]  /*e3a0*/  R2UR UR6, R9 ;  /* 0x00000000090672ca */ /* 0x000fe200000e0000 */
[----:B------:R-:W-:Y:S01]  /*e3b0*/  IMAD.MOV.U32 R9, RZ, RZ, R3 ;  /* 0x000000ffff097224 */ /* 0x000fe200078e0003 */
[----:B------:R-:W-:Y:S01]  /*e3c0*/  UMOV UR29, UR21 ;  /* 0x00000015001d7c82 */ /* 0x000fe20008000000 */
[----:B------:R-:W-:Y:S01]  /*e3d0*/  UMOV UR25, UR17 ;  /* 0x0000001100197c82 */ /* 0x000fe20008000000 */
[----:B------:R-:W-:Y:S01]  /*e3e0*/  UMOV UR27, UR19 ;  /* 0x00000013001b7c82 */ /* 0x000fe20008000000 */
[--C-:B------:R-:W-:Y:S01]  /*e3f0*/  IMAD.X R11, RZ, RZ, R9.reuse, P1 ;  /* 0x000000ffff0b7224 */ /* 0x100fe200008e0609 */
[----:B------:R-:W-:Y:S01]  /*e400*/  UMOV UR9, 0x10 ;  /* 0x0000001000097882 */ /* 0x000fe20000000000 */
[----:B------:R-:W-:Y:S01]  /*e410*/  UMOV UR53, UR17 ;  /* 0x0000001100357c82 */ /* 0x000fe20008000000 */
[----:B------:R-:W-:Y:S01]  /*e420*/  UMOV UR13, UR21 ;  /* 0x00000015000d7c82 */ /* 0x000fe20008000000 */
[----:B------:R-:W-:Y:S01]  /*e430*/  UMOV UR10, UR18 ;  /* 0x00000012000a7c82 */ /* 0x000fe20008000000 */
[----:B------:R-:W-:Y:S01]  /*e440*/  R2UR UR49, R11 ;  /* 0x000000000b3172ca */ /* 0x000fe200000e0000 */
[--C-:B------:R-:W-:Y:S01]  /*e450*/  IMAD.X R11, RZ, RZ, R9.reuse, P2 ;  /* 0x000000ffff0b7224 */ /* 0x100fe200010e0609 */
[----:B------:R-:W-:Y:S01]  /*e460*/  UIADD3 UR56, UR8, 0x5000, URZ ;  /* 0x0000500008387890 */ /* 0x000fe2000fffe03f */
[----:B------:R-:W-:Y:S01]  /*e470*/  ISETP.GE.AND P1, PT, R4, R10, PT ;  /* 0x0000000a0400720c */ /* 0x000fe20003f26270 */
[----:B------:R-:W-:Y:S01]  /*e480*/  UMOV UR58, 0x80 ;  /* 0x00000080003a7882 */ /* 0x000fe20000000000 */
[----:B------:R-:W-:Y:S01]  /*e490*/  UMOV UR59, UR11 ;  /* 0x0000000b003b7c82 */ /* 0x000fe20008000000 */
[----:B------:R-:W-:Y:S01]  /*e4a0*/  R2UR UR5, R11 ;  /* 0x000000000b0572ca */ /* 0x000fe200000e0000 */
[----:B------:R-:W-:Y:S01]  /*e4b0*/  IMAD.X R11, RZ, RZ, R9, P3 ;  /* 0x000000ffff0b7224 */ /* 0x000fe200018e0609 */
[----:B------:R-:W-:Y:S01]  /*e4c0*/  UMOV UR60, UR12 ;  /* 0x0000000c003c7c82 */ /* 0x000fe20008000000 */
[----:B------:R-:W-:-:S03]  /*e4d0*/  UMOV UR61, UR21 ;  /* 0x00000015003d7c82 */ /* 0x000fc60008000000 */
[----:B------:R-:W-:Y:S01]  /*e4e0*/  R2UR UR7, R11 ;  /* 0x000000000b0772ca */ /* 0x000fe200000e0000 */
[----:B------:R1:W-:Y:S01]  /*e4f0*/  UTMALDG.4D [UR16], [UR48], desc[UR50] ;  /* 0x00003210300075b4 */ /* 0x0003e20008019000 */
[----:B------:R-:W-:Y:S01]  /*e500*/  IMAD.MOV.U32 R11, RZ, RZ, 0x1 ;  /* 0x00000001ff0b7424 */ /* 0x000fe200078e00ff */
[----:B------:R2:W-:Y:S01]  /*e510*/  UTMALDG.4D [UR40], [UR48], desc[UR50] ;  /* 0x00003228300075b4 */ /* 0x0005e20008019000 */
[----:B------:R3:W-:Y:S01]  /*e520*/  UTMALDG.4D [UR32], [UR48], desc[UR50] ;  /* 0x00003220300075b4 */ /* 0x0007e20008019000 */
[----:B------:R-:W-:Y:S01]  /*e530*/  UTMALDG.4D [UR24], [UR48], desc[UR50] ;  /* 0x00003218300075b4 */ /* 0x000fe20008019000 */
[----:B-1----:R-:W-:Y:S01]  /*e540*/  UMOV UR16, 0x0 ;  /* 0x0000000000107882 */ /* 0x002fe20000000000 */
[----:B------:R-:W-:Y:S01]  /*e550*/  UMOV UR17, 0x10000000 ;  /* 0x1000000000117882 */ /* 0x000fe20000000000 */
[----:B------:R1:W-:Y:S01]  /*e560*/  UBLKCP.S.G [UR52], [UR54], UR9 ;  /* 0x00000034360073ba */ /* 0x0003e20008000209 */
[----:B------:R4:W-:Y:S01]  /*e570*/  SYNCS.ARRIVE.TRANS64 RZ, [R5+URZ+0x31800], R12 ;  /* 0x0318000c05ff79a7 */ /* 0x0009e2000800003f */
[----:B--2---:R-:W-:Y:S01]  /*e580*/  UIADD3 UR40, UR8, 0xa000, URZ ;  /* 0x0000a00008287890 */ /* 0x004fe2000fffe03f */
[----:B------:R-:W-:Y:S01]  /*e590*/  UMOV UR43, UR11 ;  /* 0x0000000b002b7c82 */ /* 0x000fe20008000000 */
[----:B------:R-:W-:Y:S01]  /*e5a0*/  UMOV UR44, UR12 ;  /* 0x0000000c002c7c82 */ /* 0x000fe20008000000 */
[----:B------:R-:W-:Y:S01]  /*e5b0*/  UMOV UR42, UR18 ;  /* 0x00000012002a7c82 */ /* 0x000fe20008000000 */
[----:B---3--:R-:W-:Y:S01]  /*e5c0*/  UIADD3 UR32, UR8, 0xc800, URZ ;  /* 0x0000c80008207890 */ /* 0x008fe2000fffe03f */
[----:B----4-:R-:W-:Y:S01]  /*e5d0*/  IMAD.MOV.U32 R12, RZ, RZ, 0x1 ;  /* 0x00000001ff0c7424 */ /* 0x010fe200078e00ff */
[----:B------:R-:W-:Y:S01]  /*e5e0*/  UMOV UR34, 0x40 ;  /* 0x0000004000227882 */ /* 0x000fe20000000000 */
[----:B------:R-:W-:Y:S01]  /*e5f0*/  UMOV UR35, UR11 ;  /* 0x0000000b00237c82 */ /* 0x000fe20008000000 */
[----:B------:R-:W-:Y:S01]  /*e600*/  UMOV UR36, UR12 ;  /* 0x0000000c00247c82 */ /* 0x000fe20008000000 */
[----:B-1----:R-:W-:-:S02]  /*e610*/  UIADD3 UR9, UR8, 0x31800, URZ ;  /* 0x0003180008097890 */ /* 0x002fc4000fffe03f */
[----:B------:R-:W-:Y:S01]  /*e620*/  UIADD3 UR24, UR8, 0x2800, URZ ;  /* 0x0000280008187890 */ /* 0x000fe2000fffe03f */
[----:B------:R-:W-:Y:S01]  /*e630*/  UMOV UR26, 0x40 ;  /* 0x00000040001a7882 */ /* 0x000fe20000000000 */
[----:B------:R-:W-:Y:S01]  /*e640*/  UMOV UR27, UR11 ;  /* 0x0000000b001b7c82 */ /* 0x000fe20008000000 */
[----:B------:R-:W-:Y:S02]  /*e650*/  UMOV UR28, UR12 ;  /* 0x0000000c001c7c82 */ /* 0x000fe40008000000 */
[----:B------:R-:W-:Y:S01]  /*e660*/  UMOV UR25, UR9 ;  /* 0x0000000900197c82 */ /* 0x000fe20008000000 */
[----:B------:R-:W-:Y:S02]  /*e670*/  UIADD3 UR48, UR8, 0x7800, URZ ;  /* 0x0000780008307890 */ /* 0x000fe4000fffe03f */
[----:B------:R1:W-:Y:S01]  /*e680*/  UTMALDG.4D [UR8], [UR4], desc[UR16] ;  /* 0x00001008040075b4 */ /* 0x0003e20008019000 */
[----:B------:R-:W-:Y:S01]  /*e690*/  UMOV UR57, UR9 ;  /* 0x0000000900397c82 */ /* 0x000fe20008000000 */
[----:B------:R-:W-:Y:S01]  /*e6a0*/  UMOV UR50, 0xc0 ;  /* 0x000000c000327882 */ /* 0x000fe20000000000 */
[----:B------:R-:W-:Y:S01]  /*e6b0*/  UMOV UR51, UR11 ;  /* 0x0000000b00337c82 */ /* 0x000fe20008000000 */
[----:B------:R-:W-:Y:S01]  /*e6c0*/  UMOV UR52, UR12 ;  /* 0x0000000c00347c82 */ /* 0x000fe20008000000 */
[----:B------:R-:W-:Y:S01]  /*e6d0*/  UMOV UR53, UR21 ;  /* 0x0000001500357c82 */ /* 0x000fe20008000000 */
[----:B------:R-:W-:Y:S01]  /*e6e0*/  UMOV UR49, UR9 ;  /* 0x0000000900317c82 */ /* 0x000fe20008000000 */
[----:B------:R-:W-:Y:S01]  /*e6f0*/  UMOV UR41, UR9 ;  /* 0x0000000900297c82 */ /* 0x000fe20008000000 */
[----:B------:R2:W-:Y:S01]  /*e700*/  UTMALDG.4D [UR24], [UR4], desc[UR16] ;  /* 0x00001018040075b4 */ /* 0x0005e20008019000 */
[----:B------:R-:W-:Y:S01]  /*e710*/  UMOV UR33, UR9 ;  /* 0x0000000900217c82 */ /* 0x000fe20008000000 */
[----:B------:R3:W-:Y:S01]  /*e720*/  UTMALDG.4D [UR56], [UR4], desc[UR16] ;  /* 0x00001038040075b4 */ /* 0x0007e20008019000 */
[----:B------:R3:W-:Y:S01]  /*e730*/  UTMALDG.4D [UR48], [UR4], desc[UR16] ;  /* 0x00001030040075b4 */ /* 0x0007e20008019000 */
[----:B-1----:R-:W-:Y:S01]  /*e740*/  UMOV UR10, 0xc0 ;  /* 0x000000c0000a7882 */ /* 0x002fe20000000000 */
[----:B------:R3:W-:Y:S01]  /*e750*/  UTMALDG.4D [UR40], [UR6], desc[UR16] ;  /* 0x00001028060075b4 */ /* 0x0007e20008019000 */
[----:B--2---:R-:W-:-:S02]  /*e760*/  UIADD3 UR24, UR8, 0xf000, URZ ;  /* 0x0000f00008187890 */ /* 0x004fc4000fffe03f */
[----:B------:R-:W-:Y:S01]  /*e770*/  UIADD3 UR8, UR8, 0x11800, URZ ;  /* 0x0001180008087890 */ /* 0x000fe2000fffe03f */
[----:B------:R-:W-:Y:S01]  /*e780*/  UMOV UR26, 0x80 ;  /* 0x00000080001a7882 */ /* 0x000fe20000000000 */
[----:B------:R3:W-:Y:S05]  /*e790*/  UTMALDG.4D [UR32], [UR6], desc[UR16] ;  /* 0x00001020060075b4 */ /* 0x0007ea0008019000 */
[----:B------:R3:W-:Y:S02]  /*e7a0*/  UTMALDG.4D [UR24], [UR6], desc[UR16] ;  /* 0x00001018060075b4 */ /* 0x0007e40008019000 */
[----:B------:R3:W-:Y:S02]  /*e7b0*/  UTMALDG.4D [UR8], [UR6], desc[UR16] ;  /* 0x00001008060075b4 */ /* 0x0007e40008019000 */
[----:B---3--:R-:W-:Y:S05]  /*e7c0*/  @P1 BRA `(.L_x_385) ;  /* 0x0000000800201947 */ /* 0x008fea0003800000 */
[----:B------:R-:W-:Y:S01]  /*e7d0*/  R2UR UR6, R6 ;  /* 0x00000000060672ca */ /* 0x000fe200000e0000 */
[----:B------:R-:W-:Y:S01]  /*e7e0*/  UIADD3 UR10, UR19, 0x40, URZ ;  /* 0x00000040130a7890 */ /* 0x000fe2000fffe03f */
[----:B------:R-:W-:Y:S01]  /*e7f0*/  IMAD.MOV.U32 R12, RZ, RZ, RZ ;  /* 0x000000ffff0c7224 */ /* 0x000fe200078e00ff */
[----:B------:R-:W-:Y:S01]  /*e800*/  UIADD3 UR5, UP1, UR19, UR22, URZ ;  /* 0x0000001613057290 */ /* 0x000fe2000ff3e03f */
[----:B------:R-:W-:Y:S01]  /*e810*/  LOP3.LUT R13, R21, 0x1f, RZ, 0xc0, !PT ;  /* 0x0000001f150d7812 */ /* 0x000fe200078ec0ff */
[----:B------:R-:W-:Y:S01]  /*e820*/  UIADD3 UR7, UP0, UR10, UR30, URZ ;  /* 0x0000001e0a077290 */ /* 0x000fe2000ff1e03f */
[----:B------:R-:W-:Y:S01]  /*e830*/  IMAD.MOV.U32 R11, RZ, RZ, 0x1 ;  /* 0x00000001ff0b7424 */ /* 0x000fe200078e00ff */
[----:B------:R-:W-:Y:S01]  /*e840*/  ULDC.64 UR8, c[0x0][0x728] ;  /* 0x0001ca0000087ab9 */ /* 0x000fe20000000a00 */
[----:B------:R-:W-:Y:S01]  /*e850*/  IMAD.MOV.U32 R7, RZ, RZ, 0x1 ;  /* 0x00000001ff077424 */ /* 0x000fe200078e00ff */
[----:B------:R-:W-:Y:S02]  /*e860*/  ULEA.HI.X.SX32 UR38, UR10, UR38, 0x1, UP0 ;  /* 0x000000260a267291 */ /* 0x000fe400080f0e3f */
[----:B------:R-:W-:Y:S01]  /*e870*/  IMAD.U32 R14, RZ, RZ, UR10 ;  /* 0x0000000aff0e7e24 */ /* 0x000fe2000f8e00ff */
[----:B------:R-:W-:-:S02]  /*e880*/  ULEA UR14, UP0, UR7, UR14, 0x2 ;  /* 0x0000000e070e7291 */ /* 0x000fc4000f80103f */
[----:B------:R-:W-:Y:S02]  /*e890*/  UIADD3.X UR6, URZ, UR6, URZ, UP1, !UPT ;  /* 0x000000063f067290 */ /* 0x000fe40008ffe43f */
[----:B------:R-:W-:Y:S02]  /*e8a0*/  ULEA UR4, UP1, UR5, UR8, 0x2 ;  /* 0x0000000805047291 */ /* 0x000fe4000f82103f */
[----:B------:R-:W-:Y:S01]  /*e8b0*/  ULEA.HI.X UR15, UR7, UR15, UR38, 0x2, UP0 ;  /* 0x0000000f070f7291 */ /* 0x000fe200080f1426 */
[----:B------:R-:W-:Y:S01]  /*e8c0*/  IMAD.U32 R16, RZ, RZ, UR14 ;  /* 0x0000000eff107e24 */ /* 0x000fe2000f8e00ff */
[----:B------:R-:W-:Y:S02]  /*e8d0*/  ULEA.HI.X UR5, UR5, UR9, UR6, 0x2, UP1 ;  /* 0x0000000905057291 */ /* 0x000fe400088f1406 */
[----:B------:R-:W-:Y:S02]  /*e8e0*/  IMAD.U32 R15, RZ, RZ, UR4 ;  /* 0x00000004ff0f7e24 */ /* 0x000fe4000f8e00ff */
[----:B------:R-:W-:-:S02]  /*e8f0*/  IMAD.U32 R18, RZ, RZ, UR15 ;  /* 0x0000000fff127e24 */ /* 0x000fc4000f8e00ff */
[----:B------:R-:W-:-:S07]  /*e900*/  IMAD.U32 R17, RZ, RZ, UR5 ;  /* 0x00000005ff117e24 */ /* 0x000fce000f8e00ff */
.L_x_390:
[----:B------:R-:W-:-:S04]  /*e910*/  SHF.L.U32 R8, R11, 0x1f, RZ ;  /* 0x0000001f0b087819 */ /* 0x000fc800000006ff */
[----:B------:R-:W1:Y:S02]  /*e920*/  SYNCS.PHASECHK.TRANS64.TRYWAIT P1, [R5+URZ+0x31838], R8 ;  /* 0x03183808050075a7 */ /* 0x000e64000802017f */
[----:B-1----:R-:W-:Y:S05]  /*e930*/  @!P1 BRA `(.L_x_386) ;  /* 0x0000000c00989947 */ /* 0x002fea0003800000 */
.L_x_400:
[----:B------:R-:W-:Y:S05]  /*e940*/  @P0 BRA `(.L_x_387) ;  /* 0x0000000000140947 */ /* 0x000fea0003800000 */
[----:B------:R-:W-:Y:S01]  /*e950*/  ISETP.NE.AND P1, PT, R13, RZ, PT ;  /* 0x000000ff0d00720c */ /* 0x000fe20003f25270 */
[----:B-1----:R-:W-:-:S04]  /*e960*/  IMAD.MOV.U32 R8, RZ, RZ, 0x8100 ;  /* 0x00008100ff087424 */ /* 0x002fc800078e00ff */
[----:B------:R2:W-:Y:S08]  /*e970*/  SYNCS.ARRIVE.TRANS64 RZ, [R5+URZ+0x31830], R8 ;  /* 0x0318300805ff79a7 */ /* 0x0005f0000800003f */
[----:B------:R-:W-:Y:S05]  /*e980*/  @!P1 BRA `(.L_x_387) ;  /* 0x0000000000049947 */ /* 0x000fea0003800000 */
[----:B------:R-:W-:Y:S01]  /*e990*/  BPT.TRAP 0x1 ;  /* 0x000000040000795c */ /* 0x000fe20000300000 */
.L_x_387:
[----:B-12---:R-:W-:Y:S01]  /*e9a0*/  IMAD.MOV.U32 R8, RZ, RZ, R2 ;  /* 0x000000ffff087224 */ /* 0x006fe200078e0002 */
[----:B------:R-:W-:Y:S01]  /*e9b0*/  R2UR UR19, R14 ;  /* 0x000000000e1372ca */ /* 0x000fe200000e0000 */
[----:B------:R-:W-:Y:S01]  /*e9c0*/  VIADD R12, R12, 0x1 ;  /* 0x000000010c0c7836 */ /* 0x000fe20000000000 */
[----:B------:R-:W-:Y:S01]  /*e9d0*/  R2UR UR14, R5 ;  /* 0x00000000050e72ca */ /* 0x000fe200000e0000 */
[----:B------:R-:W-:Y:S01]  /*e9e0*/  UMOV UR8, 0x0 ;  /* 0x0000000000087882 */ /* 0x000fe20000000000 */
[----:B------:R-:W-:Y:S01]  /*e9f0*/  IADD3 R9, P2, R8, 0x1f0, RZ ;  /* 0x000001f008097810 */ /* 0x000fe20007f5e0ff */
[----:B------:R-:W-:Y:S01]  /*ea00*/  UMOV UR9, 0x14f00000 ;  /* 0x14f0000000097882 */ /* 0x000fe20000000000 */
[C---:B------:R-:W-:Y:S01]  /*ea10*/  ISETP.NE.AND P1, PT, R12.reuse, 0x2, PT ;  /* 0x000000020c00780c */ /* 0x040fe20003f25270 */
[----:B------:R-:W-:Y:S01]  /*ea20*/  UMOV UR18, URZ ;  /* 0x0000003f00127c82 */ /* 0x000fe20008000000 */
[----:B------:R-:W-:Y:S01]  /*ea30*/  R2UR UR6, R9 ;  /* 0x00000000090672ca */ /* 0x000fe200000e0000 */
[----:B------:R-:W-:Y:S01]  /*ea40*/  IMAD.MOV.U32 R9, RZ, RZ, R3 ;  /* 0x000000ffff097224 */ /* 0x000fe200078e0003 */
[----:B------:R-:W-:Y:S01]  /*ea50*/  R2UR UR4, R15 ;  /* 0x000000000f0472ca */ /* 0x000fe200000e0000 */
[----:B------:R-:W-:Y:S01]  /*ea60*/  UMOV UR34, 0x40 ;  /* 0x0000004000227882 */ /* 0x000fe20000000000 */
[----:B------:R-:W-:Y:S01]  /*ea70*/  R2UR UR5, R17 ;  /* 0x00000000110572ca */ /* 0x000fe200000e0000 */
[----:B------:R-:W-:Y:S01]  /*ea80*/  IMAD.X R19, RZ, RZ, R9, P2 ;  /* 0x000000ffff137224 */ /* 0x000fe200010e0609 */
[----:B------:R-:W-:Y:S01]  /*ea90*/  UIADD3 UR19, UR19, -0x40, URZ ;  /* 0xffffffc013137890 */ /* 0x000fe2000fffe03f */
[----:B------:R-:W-:Y:S01]  /*eaa0*/  SEL R20, RZ, 0x1, P1 ;  /* 0x00000001ff147807 */ /* 0x000fe20000800000 */
[----:B------:R-:W-:Y:S01]  /*eab0*/  UIADD3 UR16, UR14, 0x24100, URZ ;  /* 0x000241000e107890 */ /* 0x000fe2000fffe03f */
[----:B------:R-:W-:Y:S01]  /*eac0*/  SEL R12, R12, RZ, P1 ;  /* 0x000000ff0c0c7207 */ /* 0x000fe20000800000 */
[----:B------:R-:W-:Y:S01]  /*ead0*/  UIADD3 UR17, UR14, 0x31830, URZ ;  /* 0x000318300e117890 */ /* 0x000fe2000fffe03f */
[----:B------:R-:W-:Y:S01]  /*eae0*/  R2UR UR7, R19 ;  /* 0x00000000130772ca */ /* 0x000fe200000e0000 */
[----:B------:R-:W-:Y:S01]  /*eaf0*/  UIADD3 UR32, UR14, 0x26100, URZ ;  /* 0x000261000e207890 */ /* 0x000fe2000fffe03f */
[----:B------:R-:W-:Y:S01]  /*eb00*/  LOP3.LUT R7, R7, R20, RZ, 0x3c, !PT ;  /* 0x0000001407077212 */ /* 0x000fe200078e3cff */
[----:B------:R-:W-:Y:S01]  /*eb10*/  UIADD3 UR24, UR14, 0x28100, URZ ;  /* 0x000281000e187890 */ /* 0x000fe2000fffe03f */
[----:B------:R-:W-:Y:S01]  /*eb20*/  IMAD R19, R12, 0x8, R5 ;  /* 0x000000080c137824 */ /* 0x000fe200078e0205 */
[----:B------:R-:W-:Y:S01]  /*eb30*/  UMOV UR36, UR20 ;  /* 0x0000001400247c82 */ /* 0x000fe20008000000 */
[----:B------:R-:W-:Y:S01]  /*eb40*/  UMOV UR37, UR21 ;  /* 0x0000001500257c82 */ /* 0x000fe20008000000 */
[----:B------:R-:W-:Y:S01]  /*eb50*/  UMOV UR33, UR17 ;  /* 0x0000001100217c82 */ /* 0x000fe20008000000 */
[----:B------:R-:W-:Y:S01]  /*eb60*/  UMOV UR35, UR19 ;  /* 0x0000001300237c82 */ /* 0x000fe20008000000 */
[----:B------:R-:W-:Y:S01]  /*eb70*/  UMOV UR26, 0x80 ;  /* 0x00000080001a7882 */ /* 0x000fe20000000000 */
[----:B------:R-:W-:Y:S01]  /*eb80*/  UMOV UR28, UR20 ;  /* 0x00000014001c7c82 */ /* 0x000fe20008000000 */
[----:B------:R-:W-:Y:S01]  /*eb90*/  UMOV UR29, UR21 ;  /* 0x00000015001d7c82 */ /* 0x000fe20008000000 */
[----:B------:R-:W-:Y:S01]  /*eba0*/  UMOV UR25, UR17 ;  /* 0x0000001100197c82 */ /* 0x000fe20008000000 */
[----:B------:R1:W-:Y:S01]  /*ebb0*/  UTMALDG.4D [UR16], [UR6], desc[UR8] ;  /* 0x00000810060075b4 */ /* 0x0003e20008019000 */
[----:B------:R-:W-:Y:S01]  /*ebc0*/  UMOV UR27, UR19 ;  /* 0x00000013001b7c82 */ /* 0x000fe20008000000 */
[----:B------:R-:W-:Y:S01]  /*ebd0*/  SHF.L.U32 R20, R7, 0x1f, RZ ;  /* 0x0000001f07147819 */ /* 0x000fe200000006ff */
[----:B------:R-:W-:Y:S01]  /*ebe0*/  UMOV UR10, 0x10 ;  /* 0x00000010000a7882 */ /* 0x000fe20000000000 */
[----:B------:R-:W-:Y:S01]  /*ebf0*/  UMOV UR15, UR17 ;  /* 0x00000011000f7c82 */ /* 0x000fe20008000000 */
[----:B------:R-:W-:Y:S01]  /*ec00*/  ISETP.NE.AND P2, PT, R0, RZ, PT ;  /* 0x000000ff0000720c */ /* 0x000fe20003f45270 */
[----:B------:R2:W-:Y:S01]  /*ec10*/  UTMALDG.4D [UR32], [UR6], desc[UR8] ;  /* 0x00000820060075b4 */ /* 0x0005e20008019000 */
[----:B------:R2:W-:Y:S01]  /*ec20*/  UTMALDG.4D [UR24], [UR6], desc[UR8] ;  /* 0x00000818060075b4 */ /* 0x0005e20008019000 */
[----:B-1----:R-:W-:-:S02]  /*ec30*/  UIADD3 UR16, UR14, 0x2a100, URZ ;  /* 0x0002a1000e107890 */ /* 0x002fc4000fffe03f */
[----:B------:R-:W-:Y:S01]  /*ec40*/  UIADD3 UR14, UR14, 0x2c300, URZ ;  /* 0x0002c3000e0e7890 */ /* 0x000fe2000fffe03f */
[----:B------:R-:W-:-:S06]  /*ec50*/  UMOV UR18, 0xc0 ;  /* 0x000000c000127882 */ /* 0x000fcc0000000000 */
[----:B------:R2:W-:Y:S02]  /*ec60*/  UTMALDG.4D [UR16], [UR6], desc[UR8] ;  /* 0x00000810060075b4 */ /* 0x0005e40008019000 */
[----:B------:R2:W-:Y:S01]  /*ec70*/  UBLKCP.S.G [UR14], [UR4], UR10 ;  /* 0x0000000e040073ba */ /* 0x0005e2000800020a */
[----:B------:R-:W1:Y:S02]  /*ec80*/  SYNCS.PHASECHK.TRANS64.TRYWAIT P1, [R19+URZ+0x31820], R20 ;  /* 0x03182014130075a7 */ /* 0x000e64000802017f */
[----:B-12---:R-:W-:Y:S05]  /*ec90*/  @!P1 BRA `(.L_x_388) ;  /* 0x0000000800d49947 */ /* 0x006fea0003800000 */
.L_x_402:
[----:B------:R-:W-:Y:S01]  /*eca0*/  LOP3.LUT R11, R11, 0x1, RZ, 0x3c, !PT ;  /* 0x000000010b0b7812 */ /* 0x000fe200078e3cff */
[----:B------:R-:W-:Y:S06]  /*ecb0*/  @P2 BRA `(.L_x_389) ;  /* 0x0000000000142947 */ /* 0x000fec0003800000 */
[----:B------:R-:W-:Y:S01]  /*ecc0*/  ISETP.NE.AND P1, PT, R13, RZ, PT ;  /* 0x000000ff0d00720c */ /* 0x000fe20003f25270 */
[----:B-1----:R-:W-:-:S04]  /*ecd0*/  IMAD.MOV.U32 R20, RZ, RZ, 0x8100 ;  /* 0x00008100ff147424 */ /* 0x002fc800078e00ff */
[----:B------:R2:W-:Y:S08]  /*ece0*/  SYNCS.ARRIVE.TRANS64 RZ, [R19+URZ+0x31810], R20 ;  /* 0x0318101413ff79a7 */ /* 0x0005f0000800003f */
[----:B------:R-:W-:Y:S05]  /*ecf0*/  @!P1 BRA `(.L_x_389) ;  /* 0x0000000000049947 */ /* 0x000fea0003800000 */
[----:B------:R-:W-:Y:S01]  /*ed00*/  BPT.TRAP 0x1 ;  /* 0x000000040000795c */ /* 0x000fe20000300000 */
.L_x_389:
[----:B------:R-:W-:Y:S01]  /*ed10*/  R2UR UR41, R19 ;  /* 0x00000000132972ca */ /* 0x000fe200000e0000 */
[----:B-12---:R-:W-:Y:S01]  /*ed20*/  IMAD R19, R12, 0x8000, R5 ;  /* 0x000080000c137824 */ /* 0x006fe200078e0205 */
        /* <DEDUP_REMOVED lines=14> */
[----:B------:R-:W-:Y:S01]  /*ee10*/  UMOV UR45, UR21 ;  /* 0x00000015002d7c82 */ /* 0x000fe20008000000 */
[----:B------:R-:W-:Y:S01]  /*ee20*/  UMOV UR34, 0x40 ;  /* 0x0000004000227882 */ /* 0x000fe20000000000 */
[----:B------:R-:W-:Y:S01]  /*ee30*/  R2UR UR5, R19 ;  /* 0x00000000130572ca */ /* 0x000fe200000e0000 */
[----:B------:R-:W-:Y:S01]  /*ee40*/  IMAD R19, R12, 0x100, R5 ;  /* 0x000001000c137824 */ /* 0x000fe200078e0205 */
[----:B------:R-:W-:Y:S01]  /*ee50*/  UIADD3 UR40, UR16, 0x14100, URZ ;  /* 0x0001410010287890 */ /* 0x000fe2000fffe03f */
[----:B------:R-:W-:Y:S01]  /*ee60*/  IADD3 R15, P3, R15, 0x100, RZ ;  /* 0x000001000f0f7810 */ /* 0x000fe20007f7e0ff */
[----:B------:R-:W-:Y:S01]  /*ee70*/  UIADD3 UR32, UR16, 0x16100, URZ ;  /* 0x0001610010207890 */ /* 0x000fe2000fffe03f */
[----:B------:R-:W-:Y:S01]  /*ee80*/  IADD3 R16, P2, R16, 0x100, RZ ;  /* 0x0000010010107810 */ /* 0x000fe20007f5e0ff */
[----:B------:R-:W-:Y:S01]  /*ee90*/  UIADD3 UR24, UR16, 0x18100, URZ ;  /* 0x0001810010187890 */ /* 0x000fe2000fffe03f */
[----:B------:R-:W-:Y:S01]  /*eea0*/  R2UR UR8, R19 ;  /* 0x00000000130872ca */ /* 0x000fe200000e0000 */
[----:B------:R-:W-:Y:S01]  /*eeb0*/  UIADD3 UR16, UR16, 0x1a100, URZ ;  /* 0x0001a10010107890 */ /* 0x000fe2000fffe03f */
[----:B------:R-:W-:Y:S01]  /*eec0*/  VIADD R14, R14, 0x40 ;  /* 0x000000400e0e7836 */ /* 0x000fe20000000000 */
        /* <DEDUP_REMOVED lines=10> */
[----:B------:R-:W-:Y:S01]  /*ef70*/  UIADD3 UR8, UR8, 0x2c100, URZ ;  /* 0x0002c10008087890 */ /* 0x000fe2000fffe03f */
[----:B------:R-:W-:Y:S01]  /*ef80*/  IMAD.X R17, RZ, RZ, R17, P3 ;  /* 0x000000ffff117224 */ /* 0x000fe200018e0611 */
[----:B------:R-:W-:Y:S01]  /*ef90*/  UMOV UR18, 0xc0 ;  /* 0x000000c000127882 */ /* 0x000fe20000000000 */
[----:B------:R-:W-:Y:S01]  /*efa0*/  UMOV UR19, UR43 ;  /* 0x0000002b00137c82 */ /* 0x000fe20008000000 */
[----:B------:R-:W-:Y:S01]  /*efb0*/  UMOV UR17, UR41 ;  /* 0x0000002900117c82 */ /* 0x000fe20008000000 */
[----:B------:R-:W-:Y:S01]  /*efc0*/  UMOV UR9, UR41 ;  /* 0x0000002900097c82 */ /* 0x000fe20008000000 */
[----:B------:R1:W-:Y:S01]  /*efd0*/  UTMALDG.4D [UR32], [UR4], desc[UR6] ;  /* 0x00000620040075b4 */ /* 0x0003e20008019000 */
[----:B------:R-:W-:Y:S01]  /*efe0*/  UMOV UR10, 0x10 ;  /* 0x00000010000a7882 */ /* 0x000fe20000000000 */
[----:B------:R-:W-:Y:S01]  /*eff0*/  IMAD.X R18, RZ, RZ, R18, P2 ;  /* 0x000000ffff127224 */ /* 0x000fe200010e0612 */
[----:B------:R1:W-:Y:S01]  /*f000*/  UTMALDG.4D [UR24], [UR4], desc[UR6] ;  /* 0x00000618040075b4 */ /* 0x0003e20008019000 */
[----:B------:R1:W-:Y:S01]  /*f010*/  UTMALDG.4D [UR16], [UR4], desc[UR6] ;  /* 0x00000610040075b4 */ /* 0x0003e20008019000 */
[----:B------:R1:W-:Y:S02]  /*f020*/  UBLKCP.S.G [UR8], [UR14], UR10 ;  /* 0x000000080e0073ba */ /* 0x0003e4000800020a */
[----:B-1----:R-:W-:Y:S05]  /*f030*/  @!P1 BRA `(.L_x_390) ;  /* 0xfffffff800349947 */ /* 0x002fea000383ffff */
[----:B------:R-:W-:-:S07]  /*f040*/  VIADD R12, R12, 0x1 ;  /* 0x000000010c0c7836 */ /* 0x000fce0000000000 */
.L_x_385:
[----:B------:R-:W-:-:S04]  /*f050*/  SHF.L.U32 R0, R11, 0x1f, RZ ;  /* 0x0000001f0b007819 */ /* 0x000fc800000006ff */
[----:B------:R-:W1:Y:S02]  /*f060*/  SYNCS.PHASECHK.TRANS64.TRYWAIT P1, [R5+URZ+0x31838], R0 ;  /* 0x03183800050075a7 */ /* 0x000e64000802017f */
[----:B-1----:R-:W-:Y:S05]  /*f070*/  @!P1 BRA `(.L_x_391) ;  /* 0x0000000400f49947 */ /* 0x002fea0003800000 */
.L_x_403:
[----:B------:R-:W-:Y:S05]  /*f080*/  @P0 BRA `(.L_x_392) ;  /* 0x0000000000140947 */ /* 0x000fea0003800000 */
[----:B------:R-:W-:Y:S01]  /*f090*/  LOP3.LUT P0, RZ, R21, 0x1f, RZ, 0xc0, !PT ;  /* 0x0000001f15ff7812 */ /* 0x000fe2000780c0ff */
[----:B-1----:R-:W-:-:S04]  /*f0a0*/  IMAD.MOV.U32 R0, RZ, RZ, 0x8100 ;  /* 0x00008100ff007424 */ /* 0x002fc800078e00ff */
[----:B------:R2:W-:Y:S08]  /*f0b0*/  SYNCS.ARRIVE.TRANS64 RZ, [R5+URZ+0x31830], R0 ;  /* 0x0318300005ff79a7 */ /* 0x0005f0000800003f */
[----:B------:R-:W-:Y:S05]  /*f0c0*/  @!P0 BRA `(.L_x_392) ;  /* 0x0000000000048947 */ /* 0x000fea0003800000 */
[----:B------:R-:W-:Y:S01]  /*f0d0*/  BPT.TRAP 0x1 ;  /* 0x000000040000795c */ /* 0x000fe20000300000 */
.L_x_392:
[----:B------:R-:W-:Y:S01]  /*f0e0*/  R2UR UR43, R4 ;  /* 0x00000000042b72ca */ /* 0x000fe200000e0000 */
[----:B------:R-:W-:Y:S01]  /*f0f0*/  ULDC.64 UR8, c[0x0][0x728] ;  /* 0x0001ca0000087ab9 */ /* 0x000fe20000000a00 */
[----:B------:R-:W-:Y:S01]  /*f100*/  R2UR UR5, R6 ;  /* 0x00000000060572ca */ /* 0x000fe200000e0000 */
[----:B------:R-:W-:Y:S01]  /*f110*/  UMOV UR42, URZ ;  /* 0x0000003f002a7c82 */ /* 0x000fe20008000000 */
[----:B------:R-:W-:Y:S01]  /*f120*/  IADD3 R8, P0, R8, 0x1f0, RZ ;  /* 0x000001f008087810 */ /* 0x000fe20007f1e0ff */
[----:B------:R-:W-:Y:S01]  /*f130*/  UMOV UR44, UR20 ;  /* 0x00000014002c7c82 */ /* 0x000fe20008000000 */
[----:B------:R-:W-:Y:S01]  /*f140*/  R2UR UR14, R5 ;  /* 0x00000000050e72ca */ /* 0x000fe200000e0000 */
[----:B------:R-:W-:Y:S01]  /*f150*/  UMOV UR45, UR21 ;  /* 0x00000015002d7c82 */ /* 0x000fe20008000000 */
[----:B------:R-:W-:Y:S01]  /*f160*/  R2UR UR6, R8 ;  /* 0x00000000080672ca */ /* 0x000fe200000e0000 */
[----:B------:R-:W-:Y:S01]  /*f170*/  IMAD.X R9, RZ, RZ, R9, P0 ;  /* 0x000000ffff097224 */ /* 0x000fe200000e0609 */
[----:B------:R-:W-:Y:S01]  /*f180*/  UMOV UR34, 0x40 ;  /* 0x0000004000227882 */ /* 0x000fe20000000000 */
[----:B------:R-:W-:Y:S01]  /*f190*/  UMOV UR36, UR20 ;  /* 0x0000001400247c82 */ /* 0x000fe20008000000 */
[----:B------:R-:W-:Y:S01]  /*f1a0*/  UMOV UR37, UR21 ;  /* 0x0000001500257c82 */ /* 0x000fe20008000000 */
[----:B------:R-:W-:Y:S01]  /*f1b0*/  USHF.L.U32 UR43, UR43, 0x6, URZ ;  /* 0x000000062b2b7899 */ /* 0x000fe2000800063f */
[----:B------:R-:W-:Y:S01]  /*f1c0*/  R2UR UR7, R9 ;  /* 0x00000000090772ca */ /* 0x000fe200000e0000 */
[----:B------:R-:W-:Y:S01]  /*f1d0*/  UMOV UR26, 0x80 ;  /* 0x00000080001a7882 */ /* 0x000fe20000000000 */
[----:B------:R-:W-:Y:S01]  /*f1e0*/  UMOV UR28, UR20 ;  /* 0x00000014001c7c82 */ /* 0x000fe20008000000 */
[----:B------:R-:W-:Y:S01]  /*f1f0*/  UIADD3 UR10, UP0, UR43, UR22, URZ ;  /* 0x000000162b0a7290 */ /* 0x000fe2000ff1e03f */
[C---:B------:R-:W-:Y:S01]  /*f200*/  ISETP.NE.AND P0, PT, R12.reuse, 0x2, PT ;  /* 0x000000020c00780c */ /* 0x040fe20003f05270 */
[----:B------:R-:W-:Y:S01]  /*f210*/  UIADD3 UR40, UR14, 0x24100, URZ ;  /* 0x000241000e287890 */ /* 0x000fe2000fffe03f */
[----:B------:R-:W-:Y:S01]  /*f220*/  LOP3.LUT R11, R11, 0x1, RZ, 0x3c, !PT ;  /* 0x000000010b0b7812 */ /* 0x000fe200078e3cff */
[----:B------:R-:W-:Y:S01]  /*f230*/  ULEA.HI.X.SX32 UR5, UR43, UR5, 0x1, UP0 ;  /* 0x000000052b057291 */ /* 0x000fe200080f0e3f */
[----:B-12---:R-:W-:Y:S01]  /*f240*/  SEL R0, RZ, 0x1, P0 ;  /* 0x00000001ff007807 */ /* 0x006fe20000000000 */
[----:B------:R-:W-:Y:S01]  /*f250*/  ULEA UR4, UP0, UR10, UR8, 0x2 ;  /* 0x000000080a047291 */ /* 0x000fe2000f80103f */
[----:B------:R-:W-:Y:S01]  /*f260*/  SEL R2, R12, RZ, P0 ;  /* 0x000000ff0c027207 */ /* 0x000fe20000000000 */
[----:B------:R-:W-:Y:S01]  /*f270*/  UIADD3 UR41, UR14, 0x31830, URZ ;  /* 0x000318300e297890 */ /* 0x000fe2000fffe03f */
[----:B------:R-:W-:Y:S01]  /*f280*/  LOP3.LUT R7, R7, R0, RZ, 0x3c, !PT ;  /* 0x0000000007077212 */ /* 0x000fe200078e3cff */
[----:B------:R-:W-:-:S02]  /*f290*/  UIADD3 UR32, UR14, 0x26100, URZ ;  /* 0x000261000e207890 */ /* 0x000fc4000fffe03f */
[----:B------:R-:W-:Y:S02]  /*f2a0*/  UIADD3 UR24, UR14, 0x28100, URZ ;  /* 0x000281000e187890 */ /* 0x000fe4000fffe03f */
[----:B------:R-:W-:Y:S02]  /*f2b0*/  UIADD3 UR16, UR14, 0x2a100, URZ ;  /* 0x0002a1000e107890 */ /* 0x000fe4000fffe03f */
[----:B------:R-:W-:Y:S02]  /*f2c0*/  ULEA.HI.X UR5, UR10, UR9, UR5, 0x2, UP0 ;  /* 0x000000090a057291 */ /* 0x000fe400080f1405 */
[----:B------:R-:W-:Y:S01]  /*f2d0*/  UIADD3 UR14, UR14, 0x2c300, URZ ;  /* 0x0002c3000e0e7890 */ /* 0x000fe2000fffe03f */
[----:B------:R-:W-:Y:S01]  /*f2e0*/  UMOV UR8, 0x0 ;  /* 0x0000000000087882 */ /* 0x000fe20000000000 */
[----:B------:R-:W-:Y:S01]  /*f2f0*/  UMOV UR9, 0x14f00000 ;  /* 0x14f0000000097882 */ /* 0x000fe20000000000 */
[----:B------:R-:W-:Y:S01]  /*f300*/  UMOV UR33, UR41 ;  /* 0x0000002900217c82 */ /* 0x000fe20008000000 */
[----:B------:R-:W-:Y:S01]  /*f310*/  UMOV UR35, UR43 ;  /* 0x0000002b00237c82 */ /* 0x000fe20008000000 */
[----:B------:R-:W-:Y:S01]  /*f320*/  UMOV UR29, UR21 ;  /* 0x00000015001d7c82 */ /* 0x000fe20008000000 */
[----:B------:R1:W-:Y:S01]  /*f330*/  UTMALDG.4D [UR40], [UR6], desc[UR8] ;  /* 0x00000828060075b4 */ /* 0x0003e20008019000 */
[----:B------:R-:W-:Y:S01]  /*f340*/  UMOV UR25, UR41 ;  /* 0x0000002900197c82 */ /* 0x000fe20008000000 */
[----:B------:R-:W-:Y:S01]  /*f350*/  UMOV UR27, UR43 ;  /* 0x0000002b001b7c82 */ /* 0x000fe20008000000 */
[----:B------:R-:W-:Y:S01]  /*f360*/  UMOV UR18, 0xc0 ;  /* 0x000000c000127882 */ /* 0x000fe20000000000 */
[----:B------:R-:W-:Y:S01]  /*f370*/  UMOV UR17, UR41 ;  /* 0x0000002900117c82 */ /* 0x000fe20008000000 */
[----:B------:R-:W-:Y:S01]  /*f380*/  UMOV UR19, UR43 ;  /* 0x0000002b00137c82 */ /* 0x000fe20008000000 */
[----:B------:R-:W-:Y:S01]  /*f390*/  UMOV UR15, UR41 ;  /* 0x00000029000f7c82 */ /* 0x000fe20008000000 */
[----:B------:R-:W-:Y:S01]  /*f3a0*/  UMOV UR10, 0x10 ;  /* 0x00000010000a7882 */ /* 0x000fe20000000000 */
[----:B------:R1:W-:Y:S01]  /*f3b0*/  UTMALDG.4D [UR32], [UR6], desc[UR8] ;  /* 0x00000820060075b4 */ /* 0x0003e20008019000 */
[----:B------:R1:W-:Y:S01]  /*f3c0*/  UTMALDG.4D [UR24], [UR6], desc[UR8] ;  /* 0x00000818060075b4 */ /* 0x0003e20008019000 */
[----:B------:R1:W-:Y:S01]  /*f3d0*/  UTMALDG.4D [UR16], [UR6], desc[UR8] ;  /* 0x00000810060075b4 */ /* 0x0003e20008019000 */
[----:B------:R1:W-:Y:S02]  /*f3e0*/  UBLKCP.S.G [UR14], [UR4], UR10 ;  /* 0x0000000e040073ba */ /* 0x0003e4000800020a */
[----:B-1----:R-:W-:Y:S01]  /*f3f0*/  NOP ;  /* 0x0000000000007918 */ /* 0x002fe20000000000 */
.L_x_382:
[----:B------:R-:W-:Y:S05]  /*f400*/  BSYNC B1 ;  /* 0x0000000000017941 */ /* 0x000fea0003800000 */
.L_x_380:
[----:B------:R-:W-:-:S03]  /*f410*/  UMOV UR4, 0xffffffff ;  /* 0xffffffff00047882 */ /* 0x000fc60000000000 */
[----:B------:R-:W-:Y:S05]  /*f420*/  BRA.DIV UR4, `(.L_x_393) ;  /* 0x00000006041c7947 */ /* 0x000fea000b800000 */
[----:B------:R-:W-:-:S13]  /*f430*/  ELECT P6, URZ, PT ;  /* 0x00000000003f782f */ /* 0x000fda00038c0000 */
.L_x_406:
[----:B------:R-:W-:Y:S05]  /*f440*/  @!P6 BRA `(.L_x_379) ;  /* 0x00000000007ce947 */ /* 0x000fea0003800000 */
[----:B------:R-:W2:Y:S02]  /*f450*/  LDL R0, [R1] ;  /* 0x0000000001007983 */ /* 0x000ea40000100800 */
[----:B--2---:R-:W-:-:S13]  /*f460*/  R2UR UR4, R0 ;  /* 0x00000000000472ca */ /* 0x004fda00000e0000 */
[----:B------:R-:W-:-:S06]  /*f470*/  ULOP3.LUT UR4, UR4, 0x2, URZ, 0xfc, !UPT ;  /* 0x0000000204047892 */ /* 0x000fcc000f8efc3f */
[----:B------:R-:W-:-:S05]  /*f480*/  IMAD.U32 R0, RZ, RZ, UR4 ;  /* 0x00000004ff007e24 */ /* 0x000fca000f8e00ff */
[----:B------:R-:W-:-:S13]  /*f490*/  ISETP.NE.AND P1, PT, R0, 0x3, PT ;  /* 0x000000030000780c */ /* 0x000fda0003f25270 */
[----:B------:R-:W-:Y:S05]  /*f4a0*/  @!P1 BRA `(.L_x_394) ;  /* 0x0000000000049947 */ /* 0x000fea0003800000 */
[----:B------:R-:W-:Y:S01]  /*f4b0*/  BPT.TRAP 0x1 ;  /* 0x000000040000795c */ /* 0x000fe20000300000 */
.L_x_394:
        /* <DEDUP_REMOVED lines=8> */
.L_x_407:
        /* <DEDUP_REMOVED lines=9> */
.L_x_408:
[----:B------:R-:W-:Y:S05]  /*f5d0*/  @!P1 BRA `(.L_x_397) ;  /* 0x0000000000049947 */ /* 0x000fea0003800000 */
[----:B------:R-:W-:Y:S01]  /*f5e0*/  BPT.TRAP 0x1 ;  /* 0x000000040000795c */ /* 0x000fe20000300000 */
.L_x_397:
[----:B------:R-:W-:-:S07]  /*f5f0*/  SHF.L.U32 R11, R11, 0x1f, RZ ;  /* 0x0000001f0b0b7819 */ /* 0x000fce00000006ff */
.L_x_398:
[----:B--2---:R2:W3:Y:S02]  /*f600*/  SYNCS.PHASECHK.TRANS64.TRYWAIT P0, [R4+URZ+0x31838], R11 ;  /* 0x0318380b040075a7 */ /* 0x0044e4000800017f */
[----:B---3--:R-:W-:Y:S05]  /*f610*/  @!P0 NANOSLEEP.SYNCS 0x989680 ;  /* 0x009896800000895d */ /* 0x008fea0003900000 */
[----:B------:R-:W3:Y:S02]  /*f620*/  @!P0 SYNCS.PHASECHK.TRANS64 P0, [R4+URZ+0x31838], R11 ;  /* 0x0318380b040085a7 */ /* 0x000ee4000800007f */
[----:B---3--:R-:W-:Y:S05]  /*f630*/  @!P0 BRA `(.L_x_398) ;  /* 0xfffffffc00f08947 */ /* 0x008fea000383ffff */
.L_x_379:
[----:B------:R-:W-:Y:S05]  /*f640*/  BSYNC B0 ;  /* 0x0000000000007941 */ /* 0x000fea0003800000 */
.L_x_378:
[----:B------:R-:W-:Y:S05]  /*f650*/  EXIT ;  /* 0x000000000000794d */ /* 0x000fea0003800000 */
.L_x_311:
[----:B-1----:R1:W2:Y:S02]  /*f660*/  SYNCS.PHASECHK.TRANS64.TRYWAIT P0, [R17+URZ+0x31800], R8 ;  /* 0x03180008110075a7 */ /* 0x0022a4000800017f */
[----:B--2---:R-:W-:Y:S05]  /*f670*/  @!P0 NANOSLEEP.SYNCS 0x989680 ;  /* 0x009896800000895d */ /* 0x004fea0003900000 */
[----:B------:R-:W2:Y:S02]  /*f680*/  @!P0 SYNCS.PHASECHK.TRANS64 P0, [R17+URZ+0x31800], R8 ;  /* 0x03180008110085a7 */ /* 0x000ea4000800007f */
[----:B--2---:R-:W-:Y:S05]  /*f690*/  @!P0 BRA `(.L_x_311) ;  /* 0xfffffffc00f08947 */ /* 0x004fea000383ffff */
[----:B------:R-:W-:Y:S05]  /*f6a0*/  BRA `(.L_x_310) ;  /* 0xffffff1400e47947 */ /* 0x000fea000383ffff */
.L_x_315:
[----:B--2---:R2:W3:Y:S02]  /*f6b0*/  SYNCS.PHASECHK.TRANS64.TRYWAIT P0, [R16+URZ+0x31810], R9 ;  /* 0x03181009100075a7 */ /* 0x0044e4000800017f */
[----:B---3--:R-:W-:Y:S05]  /*f6c0*/  @!P0 NANOSLEEP.SYNCS 0x989680 ;  /* 0x009896800000895d */ /* 0x008fea0003900000 */
[----:B------:R-:W3:Y:S02]  /*f6d0*/  @!P0 SYNCS.PHASECHK.TRANS64 P0, [R16+URZ+0x31810], R9 ;  /* 0x03181009100085a7 */ /* 0x000ee4000800007f */
[----:B---3--:R-:W-:Y:S05]  /*f6e0*/  @!P0 BRA `(.L_x_315) ;  /* 0xfffffffc00f08947 */ /* 0x008fea000383ffff */
[----:B------:R-:W-:Y:S05]  /*f6f0*/  BRA `(.L_x_314) ;  /* 0xffffff2000607947 */ /* 0x000fea000383ffff */
.L_x_319:
[----:B------:R1:W1:Y:S02]  /*f700*/  SYNCS.PHASECHK.TRANS64.TRYWAIT P0, [R17+URZ+0x31830], R10 ;  /* 0x0318300a110075a7 */ /* 0x000264000800017f */
[----:B-1----:R-:W-:Y:S05]  /*f710*/  @!P0 NANOSLEEP.SYNCS 0x989680 ;  /* 0x009896800000895d */ /* 0x002fea0003900000 */
[----:B------:R-:W1:Y:S02]  /*f720*/  @!P0 SYNCS.PHASECHK.TRANS64 P0, [R17+URZ+0x31830], R10 ;  /* 0x0318300a110085a7 */ /* 0x000e64000800007f */
[----:B-1----:R-:W-:Y:S05]  /*f730*/  @!P0 BRA `(.L_x_319) ;  /* 0xfffffffc00f08947 */ /* 0x002fea000383ffff */
[----:B------:R-:W-:Y:S05]  /*f740*/  BRA `(.L_x_318) ;  /* 0xffffff4400e87947 */ /* 0x000fea000383ffff */
.L_x_383:
[----:B-1----:R1:W2:Y:S02]  /*f750*/  SYNCS.PHASECHK.TRANS64.TRYWAIT P0, [R5+URZ+0x31820], R2 ;  /* 0x03182002050075a7 */ /* 0x0022a4000800017f */
[----:B--2---:R-:W-:Y:S05]  /*f760*/  @!P0 NANOSLEEP.SYNCS 0x989680 ;  /* 0x009896800000895d */ /* 0x004fea0003900000 */
[----:B------:R-:W2:Y:S02]  /*f770*/  @!P0 SYNCS.PHASECHK.TRANS64 P0, [R5+URZ+0x31820], R2 ;  /* 0x03182002050085a7 */ /* 0x000ea4000800007f */
[----:B--2---:R-:W-:Y:S05]  /*f780*/  @!P0 BRA `(.L_x_383) ;  /* 0xfffffffc00f08947 */ /* 0x004fea000383ffff */
[----:B------:R-:W-:Y:S05]  /*f790*/  BRA `(.L_x_399) ;  /* 0xffffffe800347947 */ /* 0x000fea000383ffff */
.L_x_386:
[----:B-1----:R1:W2:Y:S02]  /*f7a0*/  SYNCS.PHASECHK.TRANS64.TRYWAIT P1, [R5+URZ+0x31838], R8 ;  /* 0x03183808050075a7 */ /* 0x0022a4000802017f */
[----:B--2---:R-:W-:Y:S05]  /*f7b0*/  @!P1 NANOSLEEP.SYNCS 0x989680 ;  /* 0x009896800000995d */ /* 0x004fea0003900000 */
[----:B------:R-:W2:Y:S02]  /*f7c0*/  @!P1 SYNCS.PHASECHK.TRANS64 P1, [R5+URZ+0x31838], R8 ;  /* 0x03183808050095a7 */ /* 0x000ea4000802007f */
[----:B--2---:R-:W-:Y:S05]  /*f7d0*/  @!P1 BRA `(.L_x_386) ;  /* 0xfffffffc00f09947 */ /* 0x004fea000383ffff */
[----:B------:R-:W-:Y:S05]  /*f7e0*/  BRA `(.L_x_400) ;  /* 0xfffffff000547947 */ /* 0x000fea000383ffff */
.L_x_388:
[----:B------:R-:W-:-:S07]  /*f7f0*/  SHF.L.U32 R20, R7, 0x1f, RZ ;  /* 0x0000001f07147819 */ /* 0x000fce00000006ff */
.L_x_401:
[----:B-1----:R1:W2:Y:S02]  /*f800*/  SYNCS.PHASECHK.TRANS64.TRYWAIT P1, [R19+URZ+0x31820], R20 ;  /* 0x03182014130075a7 */ /* 0x0022a4000802017f */
[----:B--2---:R-:W-:Y:S05]  /*f810*/  @!P1 NANOSLEEP.SYNCS 0x989680 ;  /* 0x009896800000995d */ /* 0x004fea0003900000 */
[----:B------:R-:W2:Y:S02]  /*f820*/  @!P1 SYNCS.PHASECHK.TRANS64 P1, [R19+URZ+0x31820], R20 ;  /* 0x03182014130095a7 */ /* 0x000ea4000802007f */
[----:B--2---:R-:W-:Y:S05]  /*f830*/  @!P1 BRA `(.L_x_401) ;  /* 0xfffffffc00f09947 */ /* 0x004fea000383ffff */
[----:B------:R-:W-:Y:S05]  /*f840*/  BRA `(.L_x_402) ;  /* 0xfffffff400147947 */ /* 0x000fea000383ffff */
.L_x_391:
[----:B-1----:R1:W2:Y:S02]  /*f850*/  SYNCS.PHASECHK.TRANS64.TRYWAIT P1, [R5+URZ+0x31838], R0 ;  /* 0x03183800050075a7 */ /* 0x0022a4000802017f */
[----:B--2---:R-:W-:Y:S05]  /*f860*/  @!P1 NANOSLEEP.SYNCS 0x989680 ;  /* 0x009896800000995d */ /* 0x004fea0003900000 */
[----:B------:R-:W2:Y:S02]  /*f870*/  @!P1 SYNCS.PHASECHK.TRANS64 P1, [R5+URZ+0x31838], R0 ;  /* 0x03183800050095a7 */ /* 0x000ea4000802007f */
[----:B--2---:R-:W-:Y:S05]  /*f880*/  @!P1 BRA `(.L_x_391) ;  /* 0xfffffffc00f09947 */ /* 0x004fea000383ffff */
[----:B------:R-:W-:Y:S05]  /*f890*/  BRA `(.L_x_403) ;  /* 0xfffffff400f87947 */ /* 0x000fea000383ffff */
.L_x_393:
[----:B------:R-:W-:Y:S01]  /*f8a0*/  BSSY B1, `(.L_x_404) ;  /* 0x0000006000017945 */ /* 0x000fe20003800000 */
[----:B------:R-:W-:-:S07]  /*f8b0*/  IMAD.MOV.U32 R15, RZ, RZ, -0x1 ;  /* 0xffffffffff0f7424 */ /* 0x000fce00078e00ff */
[----:B------:R-:W-:Y:S05]  /*f8c0*/  WARPSYNC.COLLECTIVE R15, `(.L_x_405) ;  /* 0x000000000f0c7348 */ /* 0x000fea0003c00000 */
[----:B------:R-:W-:Y:S02]  /*f8d0*/  ELECT P6, UR62, PT ;  /* 0x00000000003e782f */ /* 0x000fe400038c0000 */
[----:B------:R-:W-:Y:S01]  /*f8e0*/  MOV R14, UR62 ;  /* 0x0000003e000e7c02 */ /* 0x000fe20008000f00 */
[----:B------:R-:W-:Y:S10]  /*f8f0*/  ENDCOLLECTIVE ;  /* 0x000000000000791b */ /* 0x000ff40003800000 */
.L_x_405:
[----:B------:R-:W-:Y:S05]  /*f900*/  BSYNC B1 ;  /* 0x0000000000017941 */ /* 0x000fea0003800000 */
.L_x_404:
[----:B------:R-:W-:Y:S05]  /*f910*/  BRA `(.L_x_406) ;  /* 0xfffffff800c87947 */ /* 0x000fea000383ffff */
.L_x_395:
[----:B-1----:R1:W2:Y:S02]  /*f920*/  SYNCS.PHASECHK.TRANS64.TRYWAIT P0, [R5+URZ], R0 ;  /* 0x00000000050075a7 */ /* 0x0022a4000800017f */
[----:B--2---:R-:W-:Y:S05]  /*f930*/  @!P0 NANOSLEEP.SYNCS 0x989680 ;  /* 0x009896800000895d */ /* 0x004fea0003900000 */
[----:B------:R-:W2:Y:S02]  /*f940*/  @!P0 SYNCS.PHASECHK.TRANS64 P0, [R5+URZ], R0 ;  /* 0x00000000050085a7 */ /* 0x000ea4000800007f */
[----:B--2---:R-:W-:Y:S05]  /*f950*/  @!P0 BRA `(.L_x_395) ;  /* 0xfffffffc00f08947 */ /* 0x004fea000383ffff */
[----:B------:R-:W-:Y:S05]  /*f960*/  BRA `(.L_x_407) ;  /* 0xfffffff800f47947 */ /* 0x000fea000383ffff */
.L_x_396:
[----:B-1----:R1:W2:Y:S02]  /*f970*/  SYNCS.PHASECHK.TRANS64.TRYWAIT P0, [R3+URZ], R0 ;  /* 0x00000000030075a7 */ /* 0x0022a4000800017f */
[----:B--2---:R-:W-:Y:S05]  /*f980*/  @!P0 NANOSLEEP.SYNCS 0x989680 ;  /* 0x009896800000895d */ /* 0x004fea0003900000 */
[----:B------:R-:W2:Y:S02]  /*f990*/  @!P0 SYNCS.PHASECHK.TRANS64 P0, [R3+URZ], R0 ;  /* 0x00000000030085a7 */ /* 0x000ea4000800007f */
[----:B--2---:R-:W-:Y:S05]  /*f9a0*/  @!P0 BRA `(.L_x_396) ;  /* 0xfffffffc00f08947 */ /* 0x004fea000383ffff */
[----:B------:R-:W-:Y:S05]  /*f9b0*/  BRA `(.L_x_408) ;  /* 0xfffffffc00047947 */ /* 0x000fea000383ffff */
.L_x_409:
        /* <DEDUP_REMOVED lines=12> */
.L_x_1149:


//--------------------- .text._ZN7cutlass13device_kernelIN5flash11enable_sm90INS1_16FlashAttnBwdSm90INS1_25CollectiveMainloopBwdSm90ILi2ELi1ELi1EN4cute5tupleIJNS5_1CILi1EEES8_S8_EEENS6_IJNS7_ILi64EEENS7_ILi80EEENS7_ILi256EEEEEENS_10bfloat16_tEfNS_4arch4Sm90ELb0ELb1ELb1ELb0ELb0ELb0ELb1ELb1ELi2ELi1ELi1ELi1ELb0EEENS1_24CollectiveEpilogueBwdGQAISD_fSG_Li256ELb0ELb0EEENS1_19SingleTileSchedulerILb0ELb0ELb0ELi80EEEEEEEEEvNT_6ParamsE --------------------------
	.section	.text._ZN7cutlass13device_kernelIN5flash11enable_sm90INS1_16FlashAttnBwdSm90INS1_25CollectiveMainloopBwdSm90ILi2ELi1ELi1EN4cute5tupleIJNS5_1CILi1EEES8_S8_EEENS6_IJNS7_ILi64EEENS7_ILi80EEENS7_ILi256EEEEEENS_10bfloat16_tEfNS_4arch4Sm90ELb0ELb1ELb1ELb0ELb0ELb0ELb1ELb1ELi2ELi1ELi1ELi1ELb0EEENS1_24CollectiveEpilogueBwdGQAISD_fSG_Li256ELb0ELb0EEENS1_19SingleTileSchedulerILb0ELb0ELb0ELi80EEEEEEEEEvNT_6ParamsE,"ax",@progbits
	.align	128
.text._ZN7cutlass13device_kernelIN5flash11enable_sm90INS1_16FlashAttnBwdSm90INS1_25CollectiveMainloopBwdSm90ILi2ELi1ELi1EN4cute5tupleIJNS5_1CILi1EEES8_S8_EEENS6_IJNS7_ILi64EEENS7_ILi80EEENS7_ILi256EEEEEENS_10bfloat16_tEfNS_4arch4Sm90ELb0ELb1ELb1ELb0ELb0ELb0ELb1ELb1ELi2ELi1ELi1ELi1ELb0EEENS1_24CollectiveEpilogueBwdGQAISD_fSG_Li256ELb0ELb0EEENS1_19SingleTileSchedulerILb0ELb0ELb0ELi80EEEEEEEEEvNT_6ParamsE:
        .type           _ZN7cutlass13device_kernelIN5flash11enable_sm90INS1_16FlashAttnBwdSm90INS1_25CollectiveMainloopBwdSm90ILi2ELi1ELi1EN4cute5tupleIJNS5_1CILi1EEES8_S8_EEENS6_IJNS7_ILi64EEENS7_ILi80EEENS7_ILi256EEEEEENS_10bfloat16_tEfNS_4arch4Sm90ELb0ELb1ELb1ELb0ELb0ELb0ELb1ELb1ELi2ELi1ELi1ELi1ELb0EEENS1_24CollectiveEpilogueBwdGQAISD_fSG_Li256ELb0ELb0EEENS1_19SingleTileSchedulerILb0ELb0ELb0ELi80EEEEEEEEEvNT_6ParamsE,@function
        .size           _ZN7cutlass13device_kernelIN5flash11enable_sm90INS1_16FlashAttnBwdSm90INS1_25CollectiveMainloopBwdSm90ILi2ELi1ELi1EN4cute5tupleIJNS5_1CILi1EEES8_S8_EEENS6_IJNS7_ILi64EEENS7_ILi80EEENS7_ILi256EEEEEENS_10bfloat16_tEfNS_4arch4Sm90ELb0ELb1ELb1ELb0ELb0ELb0ELb1ELb1ELi2ELi1ELi1ELi1ELb0EEENS1_24CollectiveEpilogueBwdGQAISD_fSG_Li256ELb0ELb0EEENS1_19SingleTileSchedulerILb0ELb0ELb0ELi80EEEEEEEEEvNT_6ParamsE,(.L_x_1150 - _ZN7cutlass13device_kernelIN5flash11enable_sm90INS1_16FlashAttnBwdSm90INS1_25CollectiveMainloopBwdSm90ILi2ELi1ELi1EN4cute5tupleIJNS5_1CILi1EEES8_S8_EEENS6_IJNS7_ILi64EEENS7_ILi80EEENS7_ILi256EEEEEENS_10bfloat16_tEfNS_4arch4Sm90ELb0ELb1ELb1ELb0ELb0ELb0ELb1ELb1ELi2ELi1ELi1ELi1ELb0EEENS1_24CollectiveEpilogueBwdGQAISD_fSG_Li256ELb0ELb0EEENS1_19SingleTileSchedulerILb0ELb0ELb0ELi80EEEEEEEEEvNT_6ParamsE)
        .other          _ZN7cutlass13device_kernelIN5flash11enable_sm90INS1_16FlashAttnBwdSm90INS1_25CollectiveMainloopBwdSm90ILi2ELi1ELi1EN4cute5tupleIJNS5_1CILi1EEES8_S8_EEENS6_IJNS7_ILi64EEENS7_ILi80EEENS7_ILi256EEEEEENS_10bfloat16_tEfNS_4arch4Sm90ELb0ELb1ELb1ELb0ELb0ELb0ELb1ELb1ELi2ELi1ELi1ELi1ELb0EEENS1_24CollectiveEpilogueBwdGQAISD_fSG_Li256ELb0ELb0EEENS1_19SingleTileSchedulerILb0ELb0ELb0ELi80EEEEEEEEEvNT_6ParamsE,@"STO_CUDA_ENTRY STV_DEFAULT"
_ZN7cutlass13device_kernelIN5flash11enable_sm90INS1_16FlashAttnBwdSm90INS1_25CollectiveMainloopBwdSm90ILi2ELi1ELi1EN4cute5tupleIJNS5_1CILi1EEES8_S8_EEENS6_IJNS7_ILi64EEENS7_ILi80EEENS7_ILi256EEEEEENS_10bfloat16_tEfNS_4arch4Sm90ELb0ELb1ELb1ELb0ELb0ELb0ELb1ELb1ELi2ELi1ELi1ELi1ELb0EEENS1_24CollectiveEpilogueBwdGQAISD_fSG_Li256ELb0ELb0EEENS1_19SingleTileSchedulerILb0ELb0ELb0ELi80EEEEEEEEEvNT_6ParamsE:
        /* <DEDUP_REMOVED lines=24> */
.L_x_411:
[----:B------:R-:W-:Y:S05]  /*0180*/  BSYNC B0 ;  /* 0x0000000000007941 */ /* 0x000fea0003800000 */
.L_x_410:
        /* <DEDUP_REMOVED lines=39> */
.L_x_412:
        /* <DEDUP_REMOVED lines=20> */
.L_x_413:
[----:B------:R-:W-:Y:S01]  /*0540*/  PLOP3.LUT P0, PT, PT, PT, UP0, 0x80, 0x0 ;  /* 0x000000000000781c */ /* 0x000fe20003f0f008 */
[----:B------:R-:W-:Y:S01]  /*0550*/  NOP ;  /* 0x0000000000007918 */ /* 0x000fe20000000000 */
[----:B------:R-:W-:Y:S01]  /*0560*/  BSSY B0, `(.L_x_414) ;  /* 0x0000ae4000007945 */ /* 0x000fe20003800000 */
[----:B------:R-:W-:Y:S01]  /*0570*/  LOP3.LUT R4, R21, 0x7f, RZ, 0xc0, !PT ;  /* 0x0000007f15047812 */ /* 0x000fe200078ec0ff */
[----:B-1234-:R-:W-:Y:S09]  /*0580*/  BAR.SYNC.DEFER_BLOCKING 0x0 ;  /* 0x0000000000007b1d */ /* 0x01eff20000010000 */
[----:B------:R-:W-:Y:S05]  /*0590*/  @!P0 BRA `(.L_x_415) ;  /* 0x0000009000c88947 */ /* 0x000fea0003800000 */
.L_x_416:
[----:B------:R-:W-:-:S08]  /*05a0*/  NOP ;  /* 0x0000000000007918 */ /* 0x000fd00000000000 */
[----:B------:R-:W1:Y:S02]  /*05b0*/  USETMAXREG.TRY_ALLOC.CTAPOOL UP0, 0xf0 ;  /* 0x000000f0000079c8 */ /* 0x000e640008000600 */
[----:B-1----:R-:W-:-:S13]  /*05c0*/  PLOP3.LUT P0, PT, PT, PT, UP0, 0x80, 0x0 ;  /* 0x000000000000781c */ /* 0x002fda0003f0f008 */
[----:B------:R-:W-:Y:S05]  /*05d0*/  @!P0 BRA `(.L_x_416) ;  /* 0xfffffffc00f08947 */ /* 0x000fea000383ffff */
[----:B------:R-:W1:Y:S02]  /*05e0*/  S2UR UR4, SR_CTAID.Z ;  /* 0x00000000000479c3 */ /* 0x000e640000002700 */
[----:B-1----:R-:W-:-:S13]  /*05f0*/  ISETP.LE.AND P0, PT, RZ, UR4, PT ;  /* 0x00000004ff007c0c */ /* 0x002fda000bf03270 */
[----:B------:R-:W-:Y:S05]  /*0600*/  @!P0 BRA `(.L_x_417) ;  /* 0x000000ac00648947 */ /* 0x000fea0003800000 */
        /* <DEDUP_REMOVED lines=103> */
.L_x_418:
[----:B------:R-:W-:Y:S02]  /*0c80*/  ISETP.GT.AND P1, PT, R234, R5, PT ;  /* 0x00000005ea00720c */ /* 0x000fe40003f24270 */
        /* <DEDUP_REMOVED lines=21> */
.L_x_420:
        /* <DEDUP_REMOVED lines=97> */
[----:B------:R-:W-:Y:S01]  /*13f0*/  ULDC.64 UR60, c[0x0][0x208] ;  /* 0x00008200003c7ab9 */ /* 0x000fe20000000a00 */
        /* <DEDUP_REMOVED lines=44> */
.L_x_440:
[----:B------:R-:W-:-:S13]  /*16c0*/  R2UR UR4, R236 ;  /* 0x00000000ec0472ca */ /* 0x000fda00000e0000 */
[----:B------:R-:W-:-:S06]  /*16d0*/  UISETP.NE.AND UP0, UPT, UR4, 0x3, UPT ;  /* 0x000000030400788c */ /* 0x000fcc000bf05270 */
[----:B------:R-:W-:-:S13]  /*16e0*/  PLOP3.LUT P0, PT, PT, PT, UP0, 0x40, 0x0 ;  /* 0x000000000000781c */ /* 0x000fda0003f0e808 */
[----:B-1----:R-:W-:Y:S05]  /*16f0*/  @P0 BRA `(.L_x_422) ;  /* 0x0000000000040947 */ /* 0x002fea0003800000 */
[----:B------:R-:W-:Y:S01]  /*1700*/  BPT.TRAP 0x1 ;  /* 0x000000040000795c */ /* 0x000fe20000300000 */
.L_x_422:
[----:B------:R-:W-:Y:S01]  /*1710*/  PLOP3.LUT P1, PT, PT, PT, UP0, 0x40, 0x0 ;  /* 0x000000000000781c */ /* 0x000fe20003f2e808 */
[----:B------:R-:W-:Y:S01]  /*1720*/  IMAD R16, R2, 0x8, R17 ;  /* 0x0000000802107824 */ /* 0x000fe200078e0211 */
[----:B------:R-:W-:-:S04]  /*1730*/  SHF.L.U32 R9, R19, 0x1f, RZ ;  /* 0x0000001f13097819 */ /* 0x000fc800000006ff */
[----:B------:R1:W2:Y:S07]  /*1740*/  SYNCS.PHASECHK.TRANS64.TRYWAIT P0, [R16+URZ+0x31810], R9 ;  /* 0x03181009100075a7 */ /* 0x0002ae000800017f */
[----:B------:R-:W-:Y:S05]  /*1750*/  @P1 BRA `(.L_x_423) ;  /* 0x0000000000041947 */ /* 0x000fea0003800000 */
[----:B------:R-:W-:Y:S01]  /*1760*/  BPT.TRAP 0x1 ;  /* 0x000000040000795c */ /* 0x000fe20000300000 */
.L_x_423:
        /* <DEDUP_REMOVED lines=11> */
.L_x_424:
[----:B------:R-:W-:Y:S01]  /*1820*/  IMAD R6, R2, 0x800, R11 ;  /* 0x0000080002067824 */ /* 0x000fe200078e020b */
[C---:B------:R-:W-:Y:S01]  /*1830*/  R2UR UR6, R5.reuse ;  /* 0x00000000050672ca */ /* 0x040fe200000e0000 */
[C---:B------:R-:W-:Y:S01]  /*1840*/  VIADD R8, R5.reuse, 0x80 ;  /* 0x0000008005087836 */ /* 0x040fe20000000000 */
[----:B------:R-:W-:Y:S01]  /*1850*/  WARPGROUP.ARRIVE ;  /* 0x00000000000079c5 */ /* 0x000fe20000000000 */
[C---:B-12---:R-:W-:Y:S01]  /*1860*/  VIADD R9, R5.reuse, 0x100 ;  /* 0x0000010005097836 */ /* 0x046fe20000000000 */
[----:B------:R-:W-:Y:S01]  /*1870*/  R2UR UR4, R6 ;  /* 0x00000000060472ca */ /* 0x000fe200000e0000 */
[----:B------:R-:W-:Y:S01]  /*1880*/  UMOV UR7, 0x40000000 ;  /* 0x4000000000077882 */ /* 0x000fe20000000000 */
[----:B------:R-:W-:Y:S01]  /*1890*/  R2UR UR8, R8 ;  /* 0x00000000080872ca */ /* 0x000fe200000e0000 */
[----:B------:R-:W-:Y:S01]  /*18a0*/  VIADD R8, R5, 0x180 ;  /* 0x0000018005087836 */ /* 0x000fe20000000000 */
[----:B------:R-:W-:Y:S01]  /*18b0*/  R2UR UR9, R9 ;  /* 0x00000000090972ca */ /* 0x000fe200000e0000 */
[----:B------:R-:W-:Y:S01]  /*18c0*/  VIADD R9, R5, 0x200 ;  /* 0x0000020005097836 */ /* 0x000fe20000000000 */
[----:B------:R-:W-:Y:S01]  /*18d0*/  UMOV UR5, 0x40000040 ;  /* 0x4000004000057882 */ /* 0x000fe20000000000 */
[----:B------:R-:W-:-:S02]  /*18e0*/  PLOP3.LUT P0, PT, PT, PT, UP0, 0x40, 0x0 ;  /* 0x000000000000781c */ /* 0x000fc40003f0e808 */
[----:B------:R-:W-:Y:S01]  /*18f0*/  R2UR UR10, R8 ;  /* 0x00000000080a72ca */ /* 0x000fe200000e0000 */
[----:B------:R-:W-:Y:S01]  /*1900*/  VIADD R8, R6, 0x2 ;  /* 0x0000000206087836 */ /* 0x000fe20000000000 */
[----:B------:R-:W-:Y:S01]  /*1910*/  R2UR UR11, R9 ;  /* 0x00000000090b72ca */ /* 0x000fe200000e0000 */
[----:B------:R-:W-:Y:S01]  /*1920*/  VIADD R9, R5, 0x2 ;  /* 0x0000000205097836 */ /* 0x000fe20000000000 */
        /* <DEDUP_REMOVED lines=398> */
[----:B------:R-:W-:Y:S01]  /*3210*/  VIADD R8, R5, 0x906 ;  /* 0x0000090605087836 */ /* 0x000fe20000000000 */
[----:B------:R-:W-:Y:S01]  /*3220*/  R2UR UR9, R6 ;  /* 0x00000000060972ca */ /* 0x000fe200000e0000 */
[----:B------:R-:W-:-:S02]  /*3230*/  IMAD R6, R2, 0x40, R18 ;  /* 0x0000004002067824 */ /* 0x000fc400078e0212 */
[----:B------:R-:W-:Y:S01]  /*3240*/  VIADD R5, R5, 0x986 ;  /* 0x0000098605057836 */ /* 0x000fe20000000000 */
[----:B------:R-:W-:Y:S01]  /*3250*/  R2UR UR10, R8 ;  /* 0x00000000080a72ca */ /* 0x000fe200000e0000 */
[----:B------:R-:W-:-:S03]  /*3260*/  IMAD R8, R6, 0x4, R17 ;  /* 0x0000000406087824 */ /* 0x000fc600078e0211 */
[----:B------:R-:W-:Y:S02]  /*3270*/  R2UR UR11, R5 ;  /* 0x00000000050b72ca */ /* 0x000fe400000e0000 */
[----:B------:R1:W2:Y:S04]  /*3280*/  LDS R6, [R8+0x2c100] ;  /* 0x02c1000008067984 */ /* 0x0002a80000000800 */
[----:B------:R1:W3:Y:S01]  /*3290*/  LDS R5, [R8+0x2c120] ;  /* 0x02c1200008057984 */ /* 0x0002e20000000800 */
        /* <DEDUP_REMOVED lines=13> */
[----:B-1----:R-:W-:Y:S05]  /*3370*/  @P0 BRA `(.L_x_426) ;  /* 0x0000000000040947 */ /* 0x002fea0003800000 */
[----:B------:R-:W-:Y:S01]  /*3380*/  BPT.TRAP 0x1 ;  /* 0x000000040000795c */ /* 0x000fe20000300000 */
.L_x_426:
[----:B------:R-:W-:Y:S02]  /*3390*/  R2UR UR4, R228 ;  /* 0x00000000e40472ca */ /* 0x000fe400000e0000 */
[----:B------:R-:W-:-:S11]  /*33a0*/  PLOP3.LUT P1, PT, PT, PT, UP0, 0x40, 0x0 ;  /* 0x000000000000781c */ /* 0x000fd60003f2e808 */
[----:B------:R-:W-:-:S05]  /*33b0*/  IMAD.U32 R10, RZ, RZ, UR4 ;  /* 0x00000004ff0a7e24 */ /* 0x000fca000f8e00ff */
[----:B------:R-:W-:-:S04]  /*33c0*/  SHF.L.U32 R10, R10, 0x1f, RZ ;  /* 0x0000001f0a0a7819 */ /* 0x000fc800000006ff */
[----:B------:R1:W4:Y:S01]  /*33d0*/  SYNCS.PHASECHK.TRANS64.TRYWAIT P0, [R17+URZ+0x31830], R10 ;  /* 0x0318300a110075a7 */ /* 0x000322000800017f */
[----:B------:R-:W-:Y:S05]  /*33e0*/  @P1 BRA `(.L_x_427) ;  /* 0x0000000000041947 */ /* 0x000fea0003800000 */
[----:B------:R-:W-:Y:S01]  /*33f0*/  BPT.TRAP 0x1 ;  /* 0x000000040000795c */ /* 0x000fe20000300000 */
.L_x_427:
        /* <DEDUP_REMOVED lines=11> */
.L_x_428:
        /* <DEDUP_REMOVED lines=13> */
[----:B------:R-:W-:-:S03]  /*3580*/  R2UR UR11, R10 ;  /* 0x000000000a0b72ca */ /* 0x000fc600000e0000 */
[----:B------:R-:W-:Y:S01]  /*3590*/  HGMMA.64x8x16.F32.BF16 R44, gdesc[UR4], RZ, !UPT ;  /* 0x00000000042c79f0 */ /* 0x000fe2000c7018ff */
[----:B------:R-:W-:Y:S01]  /*35a0*/  UMOV UR7, 0x40000000 ;  /* 0x4000000000077882 */ /* 0x000fe20000000000 */
[----:B------:R-:W-:Y:S02]  /*35b0*/  UMOV UR6, UR8 ;  /* 0x0000000800067c82 */ /* 0x000fe40008000000 */
[----:B------:R-:W-:Y:S01]  /*35c0*/  HGMMA.64x8x16.F32.BF16 R48, gdesc[UR4], RZ, !UPT ;  /* 0x00000000043079f0 */ /* 0x000fe2000c7018ff */
[----:B------:R-:W-:Y:S01]  /*35d0*/  UMOV UR6, UR9 ;  /* 0x0000000900067c82 */ /* 0x000fe20008000000 */
[----:B------:R-:W-:Y:S02]  /*35e0*/  UMOV UR7, 0x40000000 ;  /* 0x4000000000077882 */ /* 0x000fe40000000000 */
[----:B------:R-:W-:Y:S01]  /*35f0*/  HGMMA.64x8x16.F32.BF16 R52, gdesc[UR4], RZ, !UPT ;  /* 0x00000000043479f0 */ /* 0x000fe2000c7018ff */
[----:B------:R-:W-:Y:S01]  /*3600*/  UMOV UR6, UR10 ;  /* 0x0000000a00067c82 */ /* 0x000fe20008000000 */
[----:B------:R-:W-:-:S02]  /*3610*/  UMOV UR7, 0x40000000 ;  /* 0x4000000000077882 */ /* 0x000fc40000000000 */
[----:B------:R-:W-:Y:S01]  /*3620*/  HGMMA.64x8x16.F32.BF16 R216, gdesc[UR4], RZ, !UPT ;  /* 0x0000000004d879f0 */ /* 0x000fe2000c7018ff */
[----:B------:R-:W-:Y:S01]  /*3630*/  UMOV UR6, UR11 ;  /* 0x0000000b00067c82 */ /* 0x000fe20008000000 */
[----:B------:R-:W-:Y:S02]  /*3640*/  UMOV UR7, 0x40000000 ;  /* 0x4000000000077882 */ /* 0x000fe40000000000 */
[----:B------:R-:W-:Y:S01]  /*3650*/  HGMMA.64x8x16.F32.BF16 R220, gdesc[UR4], RZ, !UPT ;  /* 0x0000000004dc79f0 */ /* 0x000fe2000c7018ff */
        /* <DEDUP_REMOVED lines=374> */
[----:B------:R-:W-:Y:S01]  /*4dc0*/  UMOV UR7, 0x40000000 ;  /* 0x4000000000077882 */ /* 0x000fe20000000000 */
[----:B------:R-:W-:Y:S01]  /*4dd0*/  R2UR UR9, R9 ;  /* 0x00000000090972ca */ /* 0x000fe200000e0000 */
[----:B------:R-:W-:Y:S01]  /*4de0*/  HGMMA.64x8x16.F32.BF16 R216, gdesc[UR4], R216 ;  /* 0x0000000004d879f0 */ /* 0x000fe200087018d8 */
[----:B------:R-:W-:Y:S01]  /*4df0*/  UMOV UR6, UR11 ;  /* 0x0000000b00067c82 */ /* 0x000fe20008000000 */
[----:B------:R-:W-:-:S02]  /*4e00*/  UMOV UR7, 0x40000000 ;  /* 0x4000000000077882 */ /* 0x000fc40000000000 */
        /* <DEDUP_REMOVED lines=8> */
[C---:B------:R-:W-:Y:S02]  /*4e90*/  VIADD R8, R7.reuse, 0x906 ;  /* 0x0000090607087836 */ /* 0x040fe40000000000 */
        /* <DEDUP_REMOVED lines=17> */
[----:B------:R-:W-:Y:S01]  /*4fb0*/  ULDC UR6, c[0x0][0x750] ;  /* 0x0001d40000067ab9 */ /* 0x000fe20000000800 */
[----:B------:R-:W-:Y:S01]  /*4fc0*/  ULDC.64 UR4, c[0x0][0x748] ;  /* 0x0001d20000047ab9 */ /* 0x000fe20000000a00 */
[----:B------:R-:W-:Y:S01]  /*4fd0*/  UISETP.GE.AND UP1, UPT, UR6, 0x1, UPT ;  /* 0x000000010600788c */ /* 0x000fe2000bf26270 */
[----:B------:R-:W-:-:S02]  /*4fe0*/  WARPGROUP.DEPBAR.LE gsb0, 0x1 ;  /* 0x00008000000079c5 */ /* 0x000fc40000010100 */
        /* <DEDUP_REMOVED lines=20> */
[----:B------:R-:W-:Y:S01]  /*5130*/  PLOP3.LUT P1, PT, PT, PT, UP1, 0x80, 0x0 ;  /* 0x000000000000781c */ /* 0x000fe20003f2f018 */
[----:B------:R-:W1:Y:S01]  /*5140*/  MUFU.TANH R7, R7 ;  /* 0x0000000700077308 */ /* 0x000e620000002400 */
[----:B------:R-:W-:Y:S01]  /*5150*/  ULOP3.LUT UR4, URZ, UR4, URZ, 0x33, !UPT ;  /* 0x000000043f047292 */ /* 0x000fe2000f8e333f */
[----:B------:R-:W-:-:S02]  /*5160*/  VIADD R24, R232, UR5 ;  /* 0x00000005e8187c36 */ /* 0x000fc40008000000 */
[----:B------:R-:W-:-:S03]  /*5170*/  IMAD R38, R3, 0x40, R18 ;  /* 0x0000004003267824 */ /* 0x000fc600078e0212 */
[----:B------:R-:W-:Y:S01]  /*5180*/  VIADD R33, R232, UR4 ;  /* 0x00000004e8217c36 */ /* 0x000fe20008000000 */
[----:B------:R-:W4:Y:S01]  /*5190*/  MUFU.TANH R8, R8 ;  /* 0x0000000800087308 */ /* 0x000f220000002400 */
[C---:B------:R-:W-:Y:S02]  /*51a0*/  VIADDMNMX R32, R38.reuse, R24, R233, PT ;  /* 0x0000001826207246 */ /* 0x040fe400038001e9 */
[----:B------:R-:W-:-:S05]  /*51b0*/  IMAD.IADD R226, R38, 0x1, R33 ;  /* 0x0000000126e27824 */ /* 0x000fca00078e0221 */
[----:B------:R-:W1:Y:S08]  /*51c0*/  MUFU.TANH R9, R9 ;  /* 0x0000000900097308 */ /* 0x000e700000002400 */
        /* <DEDUP_REMOVED lines=16> */
[----:B------:R-:W1:Y:S01]  /*52d0*/  MUFU.TANH R34, R34 ;  /* 0x0000002200227308 */ /* 0x000e620000002400 */
[----:B----4-:R-:W-:Y:S05]  /*52e0*/  @!P1 BRA `(.L_x_430) ;  /* 0x0000000000649947 */ /* 0x010fea0003800000 */
[----:B------:R-:W4:Y:S01]  /*52f0*/  LDC R25, c[0x0][0x280] ;  /* 0x0000a000ff197b82 */ /* 0x000f220000000800 */
[----:B------:R-:W-:Y:S01]  /*5300*/  ULDC UR4, c[0x0][0x290] ;  /* 0x0000a40000047ab9 */ /* 0x000fe20000000800 */
[----:B------:R-:W-:Y:S01]  /*5310*/  BSSY B1, `(.L_x_431) ;  /* 0x0000013000017945 */ /* 0x000fe20003800000 */
[----:B----4-:R-:W-:-:S04]  /*5320*/  IADD3 R36, R38, UR4, -R25 ;  /* 0x0000000426247c10 */ /* 0x010fc8000fffe819 */
        /* <DEDUP_REMOVED lines=11> */
.L_x_432:
[----:B------:R-:W-:-:S06]  /*53e0*/  UISETP.NE.AND UP1, UPT, UR6, 0x1, UPT ;  /* 0x000000010600788c */ /* 0x000fcc000bf25270 */
[----:B------:R-:W-:-:S05]  /*53f0*/  PLOP3.LUT P0, PT, PT, PT, UP1, 0x80, 0x0 ;  /* 0x000000000000781c */ /* 0x000fca0003f0f018 */
[----:B------:R-:W-:-:S08]  /*5400*/  @UP1 ULDC UR4, c[0x0][0x754] ;  /* 0x0001d50000041ab9 */ /* 0x000fd00000000800 */
[----:B------:R-:W-:Y:S01]  /*5410*/  @P0 IMAD.HI.U32 R25, R36, UR4, RZ ;  /* 0x0000000424190c27 */ /* 0x000fe2000f8e00ff */
[----:B------:R-:W-:-:S04]  /*5420*/  @UP1 ULDC UR4, c[0x0][0x758] ;  /* 0x0001d60000041ab9 */ /* 0x000fc80000000800 */
[----:B------:R-:W-:-:S07]  /*5430*/  @P0 SHF.R.U32.HI R36, RZ, UR4, R25 ;  /* 0x00000004ff240c19 */ /* 0x000fce0008011619 */
.L_x_433:
[----:B------:R-:W-:Y:S05]  /*5440*/  BSYNC B1 ;  /* 0x0000000000017941 */ /* 0x000fea0003800000 */
.L_x_431:
[----:B------:R-:W-:-:S05]  /*5450*/  IMAD R25, R36, UR6, R229 ;  /* 0x0000000624197c24 */ /* 0x000fca000f8e02e5 */
[----:B------:R-:W-:Y:S02]  /*5460*/  VIMNMX R226, R226, R25, !PT ;  /* 0x00000019e2e27248 */ /* 0x000fe40007fe0100 */
[----:B------:R-:W-:-:S07]  /*5470*/  VIADDMNMX R32, R25, UR6, R32, PT ;  /* 0x0000000619207c46 */ /* 0x000fce000b800120 */
.L_x_430:
[----:B------:R-:W-:-:S05]  /*5480*/  VIADD R36, R38, 0x8 ;  /* 0x0000000826247836 */ /* 0x000fca0000000000 */
[----:B------:R-:W-:Y:S01]  /*5490*/  VIADDMNMX R25, R36, R24, R233, PT ;  /* 0x0000001824197246 */ /* 0x000fe200038001e9 */
[----:B------:R-:W-:Y:S01]  /*54a0*/  IMAD.IADD R24, R33, 0x1, R36 ;  /* 0x0000000121187824 */ /* 0x000fe200078e0224 */
[----:B------:R-:W-:Y:S06]  /*54b0*/  @!P1 BRA `(.L_x_434) ;  /* 0x0000000000649947 */ /* 0x000fec0003800000 */
        /* <DEDUP_REMOVED lines=15> */
.L_x_436:
[----:B------:R-:W-:-:S06]  /*55b0*/  UISETP.NE.AND UP1, UPT, UR6, 0x1, UPT ;  /* 0x000000010600788c */ /* 0x000fcc000bf25270 */
[----:B------:R-:W-:-:S05]  /*55c0*/  PLOP3.LUT P0, PT, PT, PT, UP1, 0x80, 0x0 ;  /* 0x000000000000781c */ /* 0x000fca0003f0f018 */
[----:B------:R-:W-:-:S08]  /*55d0*/  @UP1 ULDC UR4, c[0x0][0x754] ;  /* 0x0001d50000041ab9 */ /* 0x000fd00000000800 */
[----:B------:R-:W-:Y:S01]  /*55e0*/  @P0 IMAD.HI.U32 R33, R36, UR4, RZ ;  /* 0x0000000424210c27 */ /* 0x000fe2000f8e00ff */
[----:B------:R-:W-:-:S04]  /*55f0*/  @UP1 ULDC UR4, c[0x0][0x758] ;  /* 0x0001d60000041ab9 */ /* 0x000fc80000000800 */
[----:B------:R-:W-:-:S07]  /*5600*/  @P0 SHF.R.U32.HI R36, RZ, UR4, R33 ;  /* 0x00000004ff240c19 */ /* 0x000fce0008011621 */
.L_x_437:
[----:B------:R-:W-:Y:S05]  /*5610*/  BSYNC B1 ;  /* 0x0000000000017941 */ /* 0x000fea0003800000 */
.L_x_435:
[----:B------:R-:W-:-:S05]  /*5620*/  IMAD R36, R36, UR6, R229 ;  /* 0x0000000624247c24 */ /* 0x000fca000f8e02e5 */
[----:B------:R-:W-:Y:S02]  /*5630*/  VIMNMX R24, R24, R36, !PT ;  /* 0x0000002418187248 */ /* 0x000fe40007fe0100 */
[----:B------:R-:W-:-:S07]  /*5640*/  VIADDMNMX R25, R36, UR6, R25, PT ;  /* 0x0000000624197c46 */ /* 0x000fce000b800119 */
.L_x_434:
[----:B------:R-:W4:Y:S01]  /*5650*/  S2R R227, SR_CTAID.X ;  /* 0x0000000000e37919 */ /* 0x000f220000002500 */
[----:B------:R-:W-:Y:S01]  /*5660*/  ULDC UR4, c[0x0][0x744] ;  /* 0x0001d10000047ab9 */ /* 0x000fe20000000800 */
[----:B------:R-:W-:Y:S01]  /*5670*/  UMOV UR57, 0x40000040 ;  /* 0x4000004000397882 */ /* 0x000fe20000000000 */
[----:B------:R-:W-:Y:S01]  /*5680*/  UMOV UR59, 0x40 ;  /* 0x00000040003b7882 */ /* 0x000fe20000000000 */
[----:B------:R-:W-:Y:S01]  /*5690*/  UMOV UR9, UR57 ;  /* 0x0000003900097c82 */ /* 0x000fe20008000000 */
[----:B------:R-:W-:Y:S01]  /*56a0*/  UMOV UR11, 0x40 ;  /* 0x00000040000b7882 */ /* 0x000fe20000000000 */
[----:B------:R-:W-:Y:S01]  /*56b0*/  UMOV UR17, UR57 ;  /* 0x0000003900117c82 */ /* 0x000fe20008000000 */
        /* <DEDUP_REMOVED lines=20> */
[----:B----4-:R-:W-:-:S05]  /*5800*/  IMAD R227, R227, -0x50, RZ ;  /* 0xffffffb0e3e37824 */ /* 0x010fca00078e02ff */
        /* <DEDUP_REMOVED lines=10> */
[C---:B------:R-:W-:Y:S01]  /*58b0*/  FSEL R43, R8.reuse, -INF , !P4 ;  /* 0xff800000082b7808 */ /* 0x040fe20006000000 */
[----:B------:R-:W-:Y:S01]  /*58c0*/  FFMA.FTZ R8, -R8, R8, 1 ;  /* 0x3f80000008087423 */ /* 0x000fe20000010108 */
[----:B------:R-:W-:-:S02]  /*58d0*/  ISETP.LT.OR P2, PT, R25, 0x11, P2 ;  /* 0x000000111900780c */ /* 0x000fc40001741670 */
[C---:B-1----:R-:W-:Y:S01]  /*58e0*/  FSEL R36, R11.reuse, -INF , !P3 ;  /* 0xff8000000b247808 */ /* 0x042fe20005800000 */
[----:B------:R-:W-:Y:S01]  /*58f0*/  FFMA.FTZ R11, -R11, R11, 1 ;  /* 0x3f8000000b0b7423 */ /* 0x000fe2000001010b */
[----:B------:R-:W-:Y:S02]  /*5900*/  ISETP.LT.OR P5, PT, R25, 0x2, P5 ;  /* 0x000000021900780c */ /* 0x000fe40002fa1670 */
[----:B------:R-:W-:Y:S02]  /*5910*/  ISETP.GE.AND P0, PT, R227, 0x22, PT ;  /* 0x00000022e300780c */ /* 0x000fe40003f06270 */
[C---:B------:R-:W-:Y:S02]  /*5920*/  ISETP.GT.AND P4, PT, R226.reuse, 0x11, !P6 ;  /* 0x00000011e200780c */ /* 0x040fe40007784270 */
[----:B------:R-:W-:Y:S02]  /*5930*/  ISETP.GT.AND P3, PT, R226, 0x20, !P1 ;  /* 0x00000020e200780c */ /* 0x000fe40004f64270 */
[C---:B------:R-:W-:Y:S01]  /*5940*/  FSEL R35, R13.reuse, -INF , !P2 ;  /* 0xff8000000d237808 */ /* 0x040fe20005000000 */
[----:B------:R-:W-:Y:S01]  /*5950*/  FFMA.FTZ R13, -R13, R13, 1 ;  /* 0x3f8000000d0d7423 */ /* 0x000fe2000001010d */
[----:B------:R-:W-:-:S02]  /*5960*/  FSEL R224, R10, -INF , !P5 ;  /* 0xff8000000ae07808 */ /* 0x000fc40006800000 */
[----:B------:R-:W-:Y:S01]  /*5970*/  ISETP.LT.OR P4, PT, R32, 0x12, P4 ;  /* 0x000000122000780c */ /* 0x000fe20002781670 */
[--C-:B---3--:R-:W-:Y:S01]  /*5980*/  FFMA.FTZ R35, R35, UR4, -R5.reuse ;  /* 0x0000000423237c23 */ /* 0x108fe20008010805 */
[----:B------:R-:W-:Y:S01]  /*5990*/  ISETP.GT.AND P2, PT, R226, 0x21, !P0 ;  /* 0x00000021e200780c */ /* 0x000fe20004744270 */
[----:B------:R-:W-:Y:S01]  /*59a0*/  FFMA.FTZ R224, R224, UR4, -R5 ;  /* 0x00000004e0e07c23 */ /* 0x000fe20008010805 */
[----:B------:R-:W-:Y:S02]  /*59b0*/  ISETP.LT.OR P3, PT, R32, 0x21, P3 ;  /* 0x000000212000780c */ /* 0x000fe40001f61670 */
[----:B------:R-:W-:Y:S02]  /*59c0*/  ISETP.GE.AND P5, PT, R227, 0x31, PT ;  /* 0x00000031e300780c */ /* 0x000fe40003fa6270 */
[----:B------:R-:W-:Y:S01]  /*59d0*/  FSEL R39, R12, -INF , !P4 ;  /* 0xff8000000c277808 */ /* 0x000fe20006000000 */
[----:B------:R-:W-:Y:S01]  /*59e0*/  MUFU.EX2 R224, R224 ;  /* 0x000000e000e07308 */ /* 0x000fe20000000800 */
[----:B------:R-:W-:Y:S01]  /*59f0*/  ISETP.LT.OR P2, PT, R32, 0x22, P2 ;  /* 0x000000222000780c */ /* 0x000fe20001741670 */
[----:B------:R-:W-:Y:S01]  /*5a00*/  FFMA.FTZ R12, -R12, R12, 1 ;  /* 0x3f8000000c0c7423 */ /* 0x000fe2000001010c */
[C---:B------:R-:W-:Y:S01]  /*5a10*/  FSEL R40, R15.reuse, -INF , !P3 ;  /* 0xff8000000f287808 */ /* 0x040fe20005800000 */
[----:B------:R-:W-:Y:S01]  /*5a20*/  FFMA.FTZ R15, -R15, R15, 1 ;  /* 0x3f8000000f0f7423 */ /* 0x000fe2000001010f */
[----:B------:R-:W-:-:S02]  /*5a30*/  ISETP.GE.AND P4, PT, R227, 0x32, PT ;  /* 0x00000032e300780c */ /* 0x000fc40003f86270 */
[----:B------:R-:W-:Y:S02]  /*5a40*/  ISETP.GT.AND P3, PT, R226, 0x30, !P5 ;  /* 0x00000030e200780c */ /* 0x000fe40006f64270 */
[C---:B------:R-:W-:Y:S01]  /*5a50*/  FSEL R41, R20.reuse, -INF , !P2 ;  /* 0xff80000014297808 */ /* 0x040fe20005000000 */
[----:B------:R-:W-:Y:S01]  /*5a60*/  FFMA.FTZ R20, -R20, R20, 1 ;  /* 0x3f80000014147423 */ /* 0x000fe20000010114 */
[----:B------:R-:W-:Y:S02]  /*5a70*/  ISETP.GT.AND P2, PT, R226, 0x31, !P4 ;  /* 0x00000031e200780c */ /* 0x000fe40006744270 */
[C---:B------:R-:W-:Y:S02]  /*5a80*/  ISETP.LT.OR P3, PT, R32.reuse, 0x31, P3 ;  /* 0x000000312000780c */ /* 0x040fe40001f61670 */
[----:B------:R-:W-:Y:S02]  /*5a90*/  ISETP.LT.OR P2, PT, R32, 0x32, P2 ;  /* 0x000000322000780c */ /* 0x000fe40001741670 */
[----:B------:R-:W-:-:S02]  /*5aa0*/  FSEL R38, R23, -INF , !P3 ;  /* 0xff80000017267808 */ /* 0x000fc40005800000 */
[C---:B------:R-:W-:Y:S02]  /*5ab0*/  ISETP.GE.AND P3, PT, R227.reuse, 0x41, PT ;  /* 0x00000041e300780c */ /* 0x040fe40003f66270 */
[C---:B------:R-:W-:Y:S01]  /*5ac0*/  FSEL R33, R26.reuse, -INF , !P2 ;  /* 0xff8000001a217808 */ /* 0x040fe20005000000 */
[----:B------:R-:W-:Y:S01]  /*5ad0*/  FFMA.FTZ R26, -R26, R26, 1 ;  /* 0x3f8000001a1a7423 */ /* 0x000fe2000001011a */
[----:B------:R-:W-:Y:S02]  /*5ae0*/  ISETP.GT.AND P2, PT, R226, 0x40, !P3 ;  /* 0x00000040e200780c */ /* 0x000fe40005f44270 */
[----:B------:R-:W-:Y:S01]  /*5af0*/  ISETP.GE.AND P6, PT, R227, 0x1, PT ;  /* 0x00000001e300780c */ /* 0x000fe20003fc6270 */
[----:B--2---:R-:W-:Y:S01]  /*5b00*/  FFMA.FTZ R33, R33, UR4, -R6 ;  /* 0x0000000421217c23 */ /* 0x004fe20008010806 */
[----:B------:R-:W-:Y:S02]  /*5b10*/  ISETP.LT.OR P2, PT, R32, 0x41, P2 ;  /* 0x000000412000780c */ /* 0x000fe40001741670 */
[----:B------:R-:W-:-:S02]  /*5b20*/  P2R R42, PR, RZ, 0x2 ;  /* 0x00000002ff2a7803 */ /* 0x000fc40000000000 */
        /* <DEDUP_REMOVED lines=8> */
[--C-:B------:R-:W-:Y:S01]  /*5bb0*/  FFMA.FTZ R225, R225, UR4, -R6.reuse ;  /* 0x00000004e1e17c23 */ /* 0x100fe20008010806 */
[----:B------:R-:W-:Y:S02]  /*5bc0*/  ISETP.GT.AND P1, PT, R226, 0x41, !P2 ;  /* 0x00000041e200780c */ /* 0x000fe40005724270 */
[----:B------:R-:W-:Y:S02]  /*5bd0*/  FSEL R226, R9, -INF , !P6 ;  /* 0xff80000009e27808 */ /* 0x000fe40007000000 */
[----:B------:R-:W-:Y:S01]  /*5be0*/  ISETP.LT.OR P1, PT, R32, 0x42, P1 ;  /* 0x000000422000780c */ /* 0x000fe20000f21670 */
[----:B------:R-:W-:Y:S01]  /*5bf0*/  MUFU.EX2 R225, R225 ;  /* 0x000000e100e17308 */ /* 0x000fe20000000800 */
[----:B------:R-:W-:Y:S01]  /*5c00*/  ISETP.GE.AND P6, PT, R227, 0x12, PT ;  /* 0x00000012e300780c */ /* 0x000fe20003fc6270 */
[----:B------:R-:W-:Y:S01]  /*5c10*/  IMAD R227, R18, 0x4, R17 ;  /* 0x0000000412e37824 */ /* 0x000fe200078e0211 */
[----:B------:R-:W-:Y:S01]  /*5c20*/  FSEL R32, R30, -INF , !P1 ;  /* 0xff8000001e207808 */ /* 0x000fe20004800000 */
[----:B------:R-:W-:Y:S01]  /*5c30*/  FFMA.FTZ R226, R226, UR4, -R5 ;  /* 0x00000004e2e27c23 */ /* 0x000fe20008010805 */
[----:B------:R-:W-:Y:S01]  /*5c40*/  ISETP.NE.AND P1, PT, R42, RZ, PT ;  /* 0x000000ff2a00720c */ /* 0x000fe20003f25270 */
[----:B------:R-:W-:Y:S01]  /*5c50*/  FFMA.FTZ R42, R43, UR4, -R6 ;  /* 0x000000042b2a7c23 */ /* 0x000fe20008010806 */
[C---:B------:R-:W-:Y:S01]  /*5c60*/  ISETP.GT.AND P6, PT, R24.reuse, 0x11, !P6 ;  /* 0x000000111800780c */ /* 0x040fe200077c4270 */
[----:B------:R-:W1:Y:S01]  /*5c70*/  LDS R43, [R227+0x2c320] ;  /* 0x02c32000e32b7984 */ /* 0x000e620000000800 */
[C---:B------:R-:W-:Y:S01]  /*5c80*/  ISETP.GT.AND P1, PT, R24.reuse, 0x20, !P1 ;  /* 0x000000201800780c */ /* 0x040fe20004f24270 */
[----:B------:R-:W2:Y:S01]  /*5c90*/  MUFU.EX2 R226, R226 ;  /* 0x000000e200e27308 */ /* 0x000ea20000000800 */
[----:B------:R-:W-:-:S02]  /*5ca0*/  ISETP.GT.AND P5, PT, R24, 0x30, !P5 ;  /* 0x000000301800780c */ /* 0x000fc40006fa4270 */
[C---:B------:R-:W-:Y:S02]  /*5cb0*/  ISETP.GT.AND P4, PT, R24.reuse, 0x31, !P4 ;  /* 0x000000311800780c */ /* 0x040fe40006784270 */
[C---:B------:R-:W-:Y:S02]  /*5cc0*/  ISETP.GT.AND P3, PT, R24.reuse, 0x40, !P3 ;  /* 0x000000401800780c */ /* 0x040fe40005f64270 */
[----:B------:R-:W-:Y:S01]  /*5cd0*/  ISETP.GT.AND P2, PT, R24, 0x41, !P2 ;  /* 0x000000411800780c */ /* 0x000fe20005744270 */
[----:B------:R-:W3:Y:S01]  /*5ce0*/  MUFU.EX2 R42, R42 ;  /* 0x0000002a002a7308 */ /* 0x000ee20000000800 */
[----:B------:R1:W4:Y:S01]  /*5cf0*/  LDS R24, [R227+0x2c300] ;  /* 0x02c30000e3187984 */ /* 0x0003220000000800 */
[----:B------:R-:W-:Y:S02]  /*5d00*/  WARPGROUP.DEPBAR.LE gsb0, 0x0 ;  /* 0x00008000000079c5 */ /* 0x000fe40000010000 */
[C---:B------:R-:W-:Y:S02]  /*5d10*/  ISETP.LT.OR P6, PT, R25.reuse, 0x12, P6 ;  /* 0x000000121900780c */ /* 0x040fe400037c1670 */
[----:B------:R-:W-:-:S02]  /*5d20*/  ISETP.LT.OR P1, PT, R25, 0x21, P1 ;  /* 0x000000211900780c */ /* 0x000fc40000f21670 */
[C---:B------:R-:W-:Y:S02]  /*5d30*/  ISETP.LT.OR P0, PT, R25.reuse, 0x22, P0 ;  /* 0x000000221900780c */ /* 0x040fe40000701670 */
[C---:B------:R-:W-:Y:S02]  /*5d40*/  ISETP.LT.OR P5, PT, R25.reuse, 0x31, P5 ;  /* 0x000000311900780c */ /* 0x040fe40002fa1670 */
[C---:B------:R-:W-:Y:S02]  /*5d50*/  ISETP.LT.OR P4, PT, R25.reuse, 0x32, P4 ;  /* 0x000000321900780c */ /* 0x040fe40002781670 */
[C---:B------:R-:W-:Y:S02]  /*5d60*/  ISETP.LT.OR P3, PT, R25.reuse, 0x41, P3 ;  /* 0x000000411900780c */ /* 0x040fe40001f61670 */
[----:B------:R-:W-:Y:S02]  /*5d70*/  ISETP.LT.OR P2, PT, R25, 0x42, P2 ;  /* 0x000000421900780c */ /* 0x000fe40001741670 */
[----:B--2---:R-:W-:Y:S01]  /*5d80*/  F2FP.BF16.F32.PACK_AB R25, R224, R226 ;  /* 0x000000e2e019723e */ /* 0x004fe200000010ff */
[--C-:B-1----:R-:W-:Y:S01]  /*5d90*/  FADD.FTZ R227, R46, -R43.reuse ;  /* 0x8000002b2ee37221 */ /* 0x102fe20000010000 */
[--C-:B------:R-:W-:Y:S01]  /*5da0*/  FADD.FTZ R47, R47, -R43.reuse ;  /* 0x8000002b2f2f7221 */ /* 0x100fe20000010000 */
[----:B------:R-:W-:Y:S01]  /*5db0*/  FFMA.FTZ R46, -R14, R14, 1 ;  /* 0x3f8000000e2e7423 */ /* 0x000fe2000001010e */
[--C-:B------:R-:W-:Y:S01]  /*5dc0*/  FADD.FTZ R50, R50, -R43.reuse ;  /* 0x8000002b32327221 */ /* 0x100fe20000010000 */
[----:B------:R-:W-:Y:S01]  /*5dd0*/  FMUL.FTZ R227, R226, R227 ;  /* 0x000000e3e2e37220 */ /* 0x000fe20000410000 */
[----:B------:R-:W-:Y:S01]  /*5de0*/  FMUL.FTZ R47, R224, R47 ;  /* 0x0000002fe02f7220 */ /* 0x000fe20000410000 */
[--C-:B------:R-:W-:Y:S01]  /*5df0*/  FADD.FTZ R51, R51, -R43.reuse ;  /* 0x8000002b33337221 */ /* 0x100fe20000010000 */
[--C-:B------:R-:W-:Y:S01]  /*5e00*/  FADD.FTZ R54, R54, -R43.reuse ;  /* 0x8000002b36367221 */ /* 0x100fe20000010000 */
[--C-:B------:R-:W-:Y:S01]  /*5e10*/  FADD.FTZ R55, R55, -R43.reuse ;  /* 0x8000002b37377221 */ /* 0x100fe20000010000 */
[--C-:B------:R-:W-:Y:S01]  /*5e20*/  FADD.FTZ R219, R219, -R43.reuse ;  /* 0x8000002bdbdb7221 */ /* 0x100fe20000010000 */
[--C-:B------:R-:W-:Y:S01]  /*5e30*/  FADD.FTZ R218, R218, -R43.reuse ;  /* 0x8000002bdada7221 */ /* 0x100fe20000010000 */
[--C-:B----4-:R-:W-:Y:S01]  /*5e40*/  FADD.FTZ R44, R44, -R24.reuse ;  /* 0x800000182c2c7221 */ /* 0x110fe20000010000 */
        /* <DEDUP_REMOVED lines=9> */
[C---:B---3--:R-:W-:Y:S01]  /*5ee0*/  F2FP.BF16.F32.PACK_AB R24, R42.reuse, R225 ;  /* 0x000000e12a18723e */ /* 0x048fe200000010ff */
[----:B------:R-:W-:Y:S01]  /*5ef0*/  BAR.SYNC.DEFER_BLOCKING 0x9, 0x100 ;  /* 0x0244000000007b1d */ /* 0x000fe20000010000 */
[----:B------:R-:W-:Y:S01]  /*5f00*/  FMUL.FTZ R45, R42, R45 ;  /* 0x0000002d2a2d7220 */ /* 0x000fe20000410000 */
[----:B------:R-:W-:Y:S01]  /*5f10*/  FSEL R42, R28, -INF , !P4 ;  /* 0xff8000001c2a7808 */ /* 0x000fe20006000000 */
[----:B------:R-:W-:Y:S01]  /*5f20*/  FMUL.FTZ R44, R225, R44 ;  /* 0x0000002ce12c7220 */ /* 0x000fe20000410000 */
[--C-:B------:R-:W-:Y:S01]  /*5f30*/  FADD.FTZ R222, R222, -R43.reuse ;  /* 0x8000002bdede7221 */ /* 0x100fe20000010000 */
[----:B------:R-:W-:Y:S01]  /*5f40*/  FMUL.FTZ R45, R45, R8 ;  /* 0x000000082d2d7220 */ /* 0x000fe20000410000 */
[----:B------:R-:W-:Y:S01]  /*5f50*/  FADD.FTZ R43, R223, -R43 ;  /* 0x8000002bdf2b7221 */ /* 0x000fe20000010000 */
[----:B------:R1:W-:Y:S02]  /*5f60*/  STSM.16.M88.2 [R0+0x2c500], R24 ;  /* 0x02c5001800007844 */ /* 0x0003e40000000100 */
[--C-:B-1----:R-:W-:Y:S01]  /*5f70*/  FFMA.FTZ R25, R36, UR4, -R6.reuse ;  /* 0x0000000424197c23 */ /* 0x102fe20008010806 */
[--C-:B------:R-:W-:Y:S01]  /*5f80*/  FFMA.FTZ R24, R39, UR4, -R6.reuse ;  /* 0x0000000427187c23 */ /* 0x100fe20008010806 */
[--C-:B------:R-:W-:Y:S01]  /*5f90*/  FFMA.FTZ R39, R40, UR4, -R6.reuse ;  /* 0x0000000428277c23 */ /* 0x100fe20008010806 */
[--C-:B------:R-:W-:Y:S01]  /*5fa0*/  FFMA.FTZ R36, R41, UR4, -R6.reuse ;  /* 0x0000000429247c23 */ /* 0x100fe20008010806 */
[----:B------:R-:W-:Y:S01]  /*5fb0*/  FFMA.FTZ R41, R38, UR4, -R6 ;  /* 0x0000000426297c23 */ /* 0x000fe20008010806 */
[----:B------:R-:W-:Y:S01]  /*5fc0*/  FFMA.FTZ R40, -R9, R9, 1 ;  /* 0x3f80000009287423 */ /* 0x000fe20000010109 */
[----:B------:R-:W1:Y:S01]  /*5fd0*/  MUFU.EX2 R25, R25 ;  /* 0x0000001900197308 */ /* 0x000e620000000800 */
[----:B------:R-:W-:-:S02]  /*5fe0*/  VIADD R9, R17, 0x2c500 ;  /* 0x0002c50011097836 */ /* 0x000fc40000000000 */
[----:B------:R-:W-:-:S03]  /*5ff0*/  FMUL.FTZ R227, R227, R40 ;  /* 0x00000028e3e37220 */ /* 0x000fc60000410000 */
[----:B------:R-:W-:Y:S02]  /*6000*/  SHF.R.U32.HI R9, RZ, 0x4, R9 ;  /* 0x00000004ff097819 */ /* 0x000fe40000011609 */
[----:B------:R-:W2:Y:S02]  /*6010*/  MUFU.EX2 R24, R24 ;  /* 0x0000001800187308 */ /* 0x000ea40000000800 */
[----:B------:R-:W-:-:S04]  /*6020*/  LOP3.LUT R9, R9, 0x3fff, RZ, 0xc0, !PT ;  /* 0x00003fff09097812 */ /* 0x000fc800078ec0ff */
[----:B------:R-:W-:Y:S02]  /*6030*/  LOP3.LUT R9, R9, 0x80000, RZ, 0xfc, !PT ;  /* 0x0008000009097812 */ /* 0x000fe400078efcff */
[----:B------:R-:W3:Y:S01]  /*6040*/  MUFU.EX2 R39, R39 ;  /* 0x0000002700277308 */ /* 0x000ee20000000800 */
[----:B-1----:R-:W-:Y:S01]  /*6050*/  FMUL.FTZ R8, R25, R48 ;  /* 0x0000003019087220 */ /* 0x002fe20000410000 */
[----:B------:R-:W-:-:S03]  /*6060*/  R2UR UR58, R9 ;  /* 0x00000000093a72ca */ /* 0x000fc600000e0000 */
[----:B------:R-:W-:-:S03]  /*6070*/  FMUL.FTZ R8, R8, R11 ;  /* 0x0000000b08087220 */ /* 0x000fc60000410000 */
[----:B------:R-:W1:Y:S01]  /*6080*/  MUFU.EX2 R38, R33 ;  /* 0x0000002100267308 */ /* 0x000e620000000800 */
[C---:B--2---:R-:W-:Y:S01]  /*6090*/  FMUL.FTZ R11, R24.reuse, R49 ;  /* 0x00000031180b7220 */ /* 0x044fe20000410000 */
[----:B------:R-:W-:Y:S01]  /*60a0*/  FFMA.FTZ R49, -R29, R29, 1 ;  /* 0x3f8000001d317423 */ /* 0x000fe2000001011d */
[----:B------:R-:W-:Y:S02]  /*60b0*/  F2FP.BF16.F32.PACK_AB R24, R24, R25 ;  /* 0x000000191818723e */ /* 0x000fe400000010ff */
[----:B------:R-:W-:-:S03]  /*60c0*/  FMUL.FTZ R11, R11, R12 ;  /* 0x0000000c0b0b7220 */ /* 0x000fc60000410000 */
[----:B------:R-:W2:Y:S01]  /*60d0*/  MUFU.EX2 R36, R36 ;  /* 0x0000002400247308 */ /* 0x000ea20000000800 */
[----:B---3--:R-:W-:-:S04]  /*60e0*/  FMUL.FTZ R12, R39, R52 ;  /* 0x00000034270c7220 */ /* 0x008fc80000410000 */
[----:B------:R-:W-:Y:S01]  /*60f0*/  FMUL.FTZ R12, R12, R15 ;  /* 0x0000000f0c0c7220 */ /* 0x000fe20000410000 */
[--C-:B------:R-:W-:Y:S01]  /*6100*/  FFMA.FTZ R15, R37, UR4, -R6.reuse ;  /* 0x00000004250f7c23 */ /* 0x100fe20008010806 */
[----:B------:R-:W-:Y:S01]  /*6110*/  FFMA.FTZ R37, -R23, R23, 1 ;  /* 0x3f80000017257423 */ /* 0x000fe20000010117 */
[----:B------:R-:W3:Y:S01]  /*6120*/  MUFU.EX2 R41, R41 ;  /* 0x0000002900297308 */ /* 0x000ee20000000800 */
[----:B-1----:R-:W-:Y:S01]  /*6130*/  FMUL.FTZ R33, R38, R217 ;  /* 0x000000d926217220 */ /* 0x002fe20000410000 */
[----:B------:R-:W-:Y:S01]  /*6140*/  FFMA.FTZ R6, R32, UR4, -R6 ;  /* 0x0000000420067c23 */ /* 0x000fe20008010806 */
[----:B------:R-:W-:Y:S02]  /*6150*/  MOV R217, UR59 ;  /* 0x0000003b00d97c02 */ /* 0x000fe40008000f00 */
[----:B------:R-:W-:Y:S01]  /*6160*/  FMUL.FTZ R33, R33, R26 ;  /* 0x0000001a21217220 */ /* 0x000fe20000410000 */
[----:B------:R-:W-:Y:S01]  /*6170*/  FSEL R26, R14, -INF , !P6 ;  /* 0xff8000000e1a7808 */ /* 0x000fe20007000000 */
[--C-:B------:R-:W-:Y:S01]  /*6180*/  FFMA.FTZ R14, R42, UR4, -R5.reuse ;  /* 0x000000042a0e7c23 */ /* 0x100fe20008010805 */
[----:B------:R-:W1:Y:S01]  /*6190*/  MUFU.EX2 R15, R15 ;  /* 0x0000000f000f7308 */ /* 0x000e620000000800 */
[----:B--2---:R-:W-:Y:S01]  /*61a0*/  FMUL.FTZ R23, R36, R53 ;  /* 0x0000003524177220 */ /* 0x004fe20000410000 */
[----:B------:R-:W-:Y:S01]  /*61b0*/  FSEL R42, R31, -INF , !P3 ;  /* 0xff8000001f2a7808 */ /* 0x000fe20005800000 */
[----:B------:R-:W-:Y:S01]  /*61c0*/  FFMA.FTZ R32, R26, UR4, -R5 ;  /* 0x000000041a207c23 */ /* 0x000fe20008010805 */
[----:B------:R-:W-:Y:S01]  /*61d0*/  FSEL R26, R21, -INF , !P1 ;  /* 0xff800000151a7808 */ /* 0x000fe20004800000 */
[----:B------:R-:W-:Y:S01]  /*61e0*/  FMUL.FTZ R23, R23, R20 ;  /* 0x0000001417177220 */ /* 0x000fe20000410000 */
[----:B------:R-:W-:Y:S01]  /*61f0*/  F2FP.BF16.F32.PACK_AB R36, R36, R39 ;  /* 0x000000272424723e */ /* 0x000fe200000010ff */
[----:B------:R-:W-:Y:S01]  /*6200*/  FFMA.FTZ R31, -R31, R31, 1 ;  /* 0x3f8000001f1f7423 */ /* 0x000fe2000001011f */
[----:B------:R-:W2:Y:S01]  /*6210*/  MUFU.EX2 R29, R35 ;  /* 0x00000023001d7308 */ /* 0x000ea20000000800 */
[----:B---3--:R-:W-:Y:S01]  /*6220*/  FMUL.FTZ R216, R41, R216 ;  /* 0x000000d829d87220 */ /* 0x008fe20000410000 */
[----:B------:R-:W-:-:S02]  /*6230*/  F2FP.BF16.F32.PACK_AB R38, R38, R41 ;  /* 0x000000292626723e */ /* 0x000fc400000010ff */
[----:B------:R-:W-:Y:S01]  /*6240*/  F2FP.BF16.F32.PACK_AB R12, R23, R12 ;  /* 0x0000000c170c723e */ /* 0x000fe200000010ff */
[----:B------:R-:W-:Y:S01]  /*6250*/  FMUL.FTZ R20, R216, R37 ;  /* 0x00000025d8147220 */ /* 0x000fe20000410000 */
[----:B------:R-:W-:Y:S01]  /*6260*/  FFMA.FTZ R37, -R7, R7, 1 ;  /* 0x3f80000007257423 */ /* 0x000fe20000010107 */
[----:B------:R-:W-:Y:S01]  /*6270*/  MOV R216, UR58 ;  /* 0x0000003a00d87c02 */ /* 0x000fe20008000f00 */
[----:B------:R-:W3:Y:S01]  /*6280*/  MUFU.EX2 R32, R32 ;  /* 0x0000002000207308 */ /* 0x000ee20000000800 */
[----:B-1----:R-:W-:Y:S01]  /*6290*/  FMUL.FTZ R220, R15, R220 ;  /* 0x000000dc0fdc7220 */ /* 0x002fe20000410000 */
[----:B------:R-:W-:Y:S01]  /*62a0*/  FMUL.FTZ R44, R44, R37 ;  /* 0x000000252c2c7220 */ /* 0x000fe20000410000 */
[--C-:B------:R-:W-:Y:S01]  /*62b0*/  FFMA.FTZ R37, R26, UR4, -R5.reuse ;  /* 0x000000041a257c23 */ /* 0x100fe20008010805 */
[----:B------:R-:W-:Y:S01]  /*62c0*/  F2FP.BF16.F32.PACK_AB R20, R33, R20 ;  /* 0x000000142114723e */ /* 0x000fe200000010ff */
[----:B------:R-:W-:Y:S01]  /*62d0*/  FMUL.FTZ R7, R220, R49 ;  /* 0x00000031dc077220 */ /* 0x000fe20000410000 */
[----:B------:R-:W-:Y:S01]  /*62e0*/  FFMA.FTZ R49, -R30, R30, 1 ;  /* 0x3f8000001e317423 */ /* 0x000fe2000001011e */
[C---:B------:R-:W-:Y:S01]  /*62f0*/  FSEL R30, R22.reuse, -INF , !P0 ;  /* 0xff800000161e7808 */ /* 0x040fe20004000000 */
[----:B------:R-:W-:Y:S01]  /*6300*/  MUFU.EX2 R14, R14 ;  /* 0x0000000e000e7308 */ /* 0x000fe20000000800 */
[----:B--2---:R-:W-:Y:S01]  /*6310*/  FMUL.FTZ R50, R29, R50 ;  /* 0x000000321d327220 */ /* 0x004fe20000410000 */
[----:B------:R-:W-:Y:S01]  /*6320*/  FFMA.FTZ R22, -R22, R22, 1 ;  /* 0x3f80000016167423 */ /* 0x000fe20000010116 */
[----:B------:R-:W-:Y:S01]  /*6330*/  F2FP.BF16.F32.PACK_AB R44, R45, R44 ;  /* 0x0000002c2d2c723e */ /* 0x000fe200000010ff */
[----:B------:R-:W-:Y:S01]  /*6340*/  FFMA.FTZ R40, R30, UR4, -R5 ;  /* 0x000000041e287c23 */ /* 0x000fe20008010805 */
[----:B------:R-:W-:Y:S01]  /*6350*/  FFMA.FTZ R30, -R10, R10, 1 ;  /* 0x3f8000000a1e7423 */ /* 0x000fe2000001010a */
[----:B------:R-:W-:-:S02]  /*6360*/  FSEL R10, R27, -INF , !P5 ;  /* 0xff8000001b0a7808 */ /* 0x000fc40006800000 */
[----:B------:R-:W1:Y:S01]  /*6370*/  MUFU.EX2 R37, R37 ;  /* 0x0000002500257308 */ /* 0x000e620000000800 */
[----:B------:R-:W-:Y:S01]  /*6380*/  FMUL.FTZ R30, R47, R30 ;  /* 0x0000001e2f1e7220 */ /* 0x000fe20000410000 */
[--C-:B------:R-:W-:Y:S01]  /*6390*/  FFMA.FTZ R47, R42, UR4, -R5.reuse ;  /* 0x000000042a2f7c23 */ /* 0x100fe20008010805 */
[----:B------:R-:W-:Y:S01]  /*63a0*/  FSEL R42, R34, -INF , !P2 ;  /* 0xff800000222a7808 */ /* 0x000fe20005000000 */
[--C-:B------:R-:W-:Y:S01]  /*63b0*/  FFMA.FTZ R35, R10, UR4, -R5.reuse ;  /* 0x000000040a237c23 */ /* 0x100fe20008010805 */
[----:B------:R-:W-:Y:S01]  /*63c0*/  FMUL.FTZ R10, R50, R13 ;  /* 0x0000000d320a7220 */ /* 0x000fe20000410000 */
[C---:B---3--:R-:W-:Y:S01]  /*63d0*/  FMUL.FTZ R13, R32.reuse, R51 ;  /* 0x00000033200d7220 */ /* 0x048fe20000410000 */
[----:B------:R-:W-:Y:S01]  /*63e0*/  F2FP.BF16.F32.PACK_AB R25, R32, R29 ;  /* 0x0000001d2019723e */ /* 0x000fe200000010ff */
[----:B------:R-:W2:Y:S01]  /*63f0*/  MUFU.EX2 R40, R40 ;  /* 0x0000002800287308 */ /* 0x000ea20000000800 */
[----:B------:R-:W-:Y:S01]  /*6400*/  FFMA.FTZ R42, R42, UR4, -R5 ;  /* 0x000000042a2a7c23 */ /* 0x000fe20008010805 */
[----:B------:R-:W-:Y:S01]  /*6410*/  FMUL.FTZ R13, R13, R46 ;  /* 0x0000002e0d0d7220 */ /* 0x000fe20000410000 */
[C---:B------:R-:W-:Y:S01]  /*6420*/  VIADD R5, R9.reuse, 0x80 ;  /* 0x0000008009057836 */ /* 0x040fe20000000000 */
[----:B------:R-:W-:Y:S01]  /*6430*/  STSM.16.M88.2 [R0+0x2cd00], R24 ;  /* 0x02cd001800007844 */ /* 0x000fe20000000100 */
[----:B------:R-:W-:Y:S01]  /*6440*/  VIADD R46, R9, 0x100 ;  /* 0x00000100092e7836 */ /* 0x000fe20000000000 */
[----:B------:R-:W-:-:S02]  /*6450*/  F2FP.BF16.F32.PACK_AB R45, R30, R227 ;  /* 0x000000e31e2d723e */ /* 0x000fc400000010ff */
[----:B------:R-:W3:Y:S01]  /*6460*/  MUFU.EX2 R35, R35 ;  /* 0x0000002300237308 */ /* 0x000ee20000000800 */
[----:B------:R-:W-:Y:S01]  /*6470*/  R2UR UR4, R5 ;  /* 0x00000000050472ca */ /* 0x000fe200000e0000 */
[----:B-1----:R-:W-:Y:S01]  /*6480*/  FMUL.FTZ R5, R37, R54 ;  /* 0x0000003625057220 */ /* 0x002fe20000410000 */
[----:B------:R-:W-:Y:S01]  /*6490*/  R2UR UR5, R46 ;  /* 0x000000002e0572ca */ /* 0x000fe200000e0000 */
[----:B------:R-:W-:Y:S01]  /*64a0*/  FFMA.FTZ R46, -R21, R21, 1 ;  /* 0x3f800000152e7423 */ /* 0x000fe20000010115 */
[----:B------:R-:W-:Y:S01]  /*64b0*/  VIADD R21, R9, 0x180 ;  /* 0x0000018009157836 */ /* 0x000fe20000000000 */
[----:B------:R-:W-:Y:S02]  /*64c0*/  F2FP.BF16.F32.PACK_AB R29, R13, R10 ;  /* 0x0000000a0d1d723e */ /* 0x000fe400000010ff */
[----:B------:R-:W1:Y:S01]  /*64d0*/  MUFU.EX2 R6, R6 ;  /* 0x0000000600067308 */ /* 0x000e620000000800 */
[C---:B--2---:R-:W-:Y:S01]  /*64e0*/  FMUL.FTZ R55, R40.reuse, R55 ;  /* 0x0000003728377220 */ /* 0x044fe20000410000 */
[----:B------:R-:W-:Y:S01]  /*64f0*/  FMUL.FTZ R5, R5, R46 ;  /* 0x0000002e05057220 */ /* 0x000fe20000410000 */
[----:B------:R-:W-:-:S02]  /*6500*/  F2FP.BF16.F32.PACK_AB R37, R40, R37 ;  /* 0x000000252825723e */ /* 0x000fc400000010ff */
[----:B------:R-:W-:Y:S01]  /*6510*/  FMUL.FTZ R46, R55, R22 ;  /* 0x00000016372e7220 */ /* 0x000fe20000410000 */
[----:B------:R-:W-:Y:S01]  /*6520*/  FFMA.FTZ R22, -R27, R27, 1 ;  /* 0x3f8000001b167423 */ /* 0x000fe2000001011b */
[----:B------:R-:W-:Y:S01]  /*6530*/  FFMA.FTZ R27, -R28, R28, 1 ;  /* 0x3f8000001c1b7423 */ /* 0x000fe2000001011c */
[----:B------:R-:W2:Y:S01]  /*6540*/  MUFU.EX2 R47, R47 ;  /* 0x0000002f002f7308 */ /* 0x000ea20000000800 */
[----:B------:R-:W-:Y:S01]  /*6550*/  FFMA.FTZ R28, -R34, R34, 1 ;  /* 0x3f800000221c7423 */ /* 0x000fe20000010122 */
[C---:B------:R-:W-:Y:S01]  /*6560*/  FMUL.FTZ R34, R14.reuse, R219 ;  /* 0x000000db0e227220 */ /* 0x040fe20000410000 */
[----:B---3--:R-:W-:Y:S01]  /*6570*/  F2FP.BF16.F32.PACK_AB R39, R14, R35 ;  /* 0x000000230e27723e */ /* 0x008fe200000010ff */
[----:B------:R-:W-:Y:S01]  /*6580*/  STSM.16.M88.2 [R0+0x2d500], R36 ;  /* 0x02d5002400007844 */ /* 0x000fe20000000100 */
[----:B------:R-:W-:Y:S01]  /*6590*/  R2UR UR6, R21 ;  /* 0x00000000150672ca */ /* 0x000fe200000e0000 */
[----:B------:R-:W-:Y:S01]  /*65a0*/  FMUL.FTZ R21, R35, R218 ;  /* 0x000000da23157220 */ /* 0x000fe20000410000 */
[----:B------:R-:W-:Y:S01]  /*65b0*/  FMUL.FTZ R34, R34, R27 ;  /* 0x0000001b22227220 */ /* 0x000fe20000410000 */
[----:B------:R-:W3:Y:S01]  /*65c0*/  MUFU.EX2 R42, R42 ;  /* 0x0000002a002a7308 */ /* 0x000ee20000000800 */
[----:B-1----:R-:W-:Y:S01]  /*65d0*/  F2FP.BF16.F32.PACK_AB R14, R6, R15 ;  /* 0x0000000f060e723e */ /* 0x002fe200000010ff */
[----:B------:R-:W-:Y:S01]  /*65e0*/  STSM.16.M88.2 [R0+0x2dd00], R38 ;  /* 0x02dd002600007844 */ /* 0x000fe20000000100 */
[----:B------:R-:W-:Y:S01]  /*65f0*/  FMUL.FTZ R21, R21, R22 ;  /* 0x0000001615157220 */ /* 0x000fe20000410000 */
[----:B------:R-:W-:-:S02]  /*6600*/  IMAD R22, R4, 0x2000, R17 ;  /* 0x0000200004167824 */ /* 0x000fc400078e0211 */
[----:B------:R-:W-:Y:S01]  /*6610*/  FMUL.FTZ R26, R6, R221 ;  /* 0x000000dd061a7220 */ /* 0x000fe20000410000 */
[----:B------:R-:W-:Y:S01]  /*6620*/  F2FP.BF16.F32.PACK_AB R13, R46, R5 ;  /* 0x000000052e0d723e */ /* 0x000fe200000010ff */
[----:B------:R-:W-:Y:S01]  /*6630*/  VIADD R5, R9, 0x200 ;  /* 0x0000020009057836 */ /* 0x000fe20000000000 */
[----:B------:R-:W-:Y:S01]  /*6640*/  F2FP.BF16.F32.PACK_AB R21, R34, R21 ;  /* 0x000000152215723e */ /* 0x000fe200000010ff */
[----:B------:R-:W-:Y:S02]  /*6650*/  VIADD R6, R22, 0x24100 ;  /* 0x0002410016067836 */ /* 0x000fe40000000000 */
[----:B--2---:R-:W-:Y:S01]  /*6660*/  FMUL.FTZ R222, R47, R222 ;  /* 0x000000de2fde7220 */ /* 0x004fe20000410000 */
[----:B------:R-:W-:Y:S01]  /*6670*/  FMUL.FTZ R26, R26, R49 ;  /* 0x000000311a1a7220 */ /* 0x000fe20000410000 */
[----:B------:R-:W-:Y:S01]  /*6680*/  R2UR UR7, R5 ;  /* 0x00000000050772ca */ /* 0x000fe200000e0000 */
[----:B------:R-:W-:Y:S01]  /*6690*/  UMOV UR10, UR4 ;  /* 0x00000004000a7c82 */ /* 0x000fe20008000000 */
[----:B------:R-:W-:Y:S01]  /*66a0*/  SHF.R.U32.HI R6, RZ, 0x4, R6 ;  /* 0x00000004ff067819 */ /* 0x000fe20000011606 */
[----:B------:R-:W-:Y:S01]  /*66b0*/  FMUL.FTZ R27, R222, R31 ;  /* 0x0000001fde1b7220 */ /* 0x000fe20000410000 */
[----:B------:R-:W-:Y:S01]  /*66c0*/  F2FP.BF16.F32.PACK_AB R26, R26, R7 ;  /* 0x000000071a1a723e */ /* 0x000fe200000010ff */
[C---:B---3--:R-:W-:Y:S01]  /*66d0*/  FMUL.FTZ R43, R42.reuse, R43 ;  /* 0x0000002b2a2b7220 */ /* 0x048fe20000410000 */
[----:B------:R-:W-:Y:S01]  /*66e0*/  F2FP.BF16.F32.PACK_AB R15, R42, R47 ;  /* 0x0000002f2a0f723e */ /* 0x000fe200000010ff */
[----:B------:R-:W-:Y:S01]  /*66f0*/  UMOV UR12, UR10 ;  /* 0x0000000a000c7c82 */ /* 0x000fe20008000000 */
[----:B------:R-:W-:Y:S01]  /*6700*/  UMOV UR18, UR6 ;  /* 0x0000000600127c82 */ /* 0x000fe20008000000 */
[----:B------:R-:W-:Y:S01]  /*6710*/  FMUL.FTZ R48, R43, R28 ;  /* 0x0000001c2b307220 */ /* 0x000fe20000410000 */
[----:B------:R-:W-:Y:S01]  /*6720*/  F2FP.BF16.F32.PACK_AB R28, R11, R8 ;  /* 0x000000080b1c723e */ /* 0x000fe200000010ff */
[----:B------:R1:W-:Y:S01]  /*6730*/  STSM.16.M88.2 [R0+0x2e500], R14 ;  /* 0x02e5000e00007844 */ /* 0x0003e20000000100 */
[----:B------:R-:W-:Y:S01]  /*6740*/  LOP3.LUT R8, R6, 0x3fff, RZ, 0xc0, !PT ;  /* 0x00003fff06087812 */ /* 0x000fe200078ec0ff */
[C---:B------:R-:W-:Y:S01]  /*6750*/  VIADD R6, R9.reuse, 0x10 ;  /* 0x0000001009067836 */ /* 0x040fe20000000000 */
[----:B------:R-:W-:Y:S01]  /*6760*/  F2FP.BF16.F32.PACK_AB R27, R48, R27 ;  /* 0x0000001b301b723e */ /* 0x000fe200000010ff */
[----:B------:R2:W-:Y:S06]  /*6770*/  MEMBAR.ALL.CTA ;  /* 0x0000000000007992 */ /* 0x0005ec0000008000 */
[----:B--2---:R-:W2:Y:S01]  /*6780*/  FENCE.VIEW.ASYNC.S ;  /* 0x00000000000073c6 */ /* 0x004ea20000000000 */
[C---:B------:R-:W-:Y:S01]  /*6790*/  R2UR UR56, R8.reuse ;  /* 0x00000000083872ca */ /* 0x040fe200000e0000 */
[----:B------:R-:W-:Y:S01]  /*67a0*/  VIADD R5, R8, 0x80 ;  /* 0x0000008008057836 */ /* 0x000fe20000000000 */
[----:B------:R-:W-:Y:S01]  /*67b0*/  R2UR UR50, R6 ;  /* 0x00000000063272ca */ /* 0x000fe200000e0000 */
[----:B------:R-:W-:-:S03]  /*67c0*/  VIADD R6, R9, 0x110 ;  /* 0x0000011009067836 */ /* 0x000fc60000000000 */
[----:B------:R-:W-:Y:S01]  /*67d0*/  R2UR UR48, R5 ;  /* 0x00000000053072ca */ /* 0x000fe200000e0000 */
[C---:B------:R-:W-:Y:S02]  /*67e0*/  VIADD R5, R9.reuse, 0x90 ;  /* 0x0000009009057836 */ /* 0x040fe40000000000 */
[----:B-1----:R-:W-:Y:S02]  /*67f0*/  VIADD R14, R8, 0x180 ;  /* 0x00000180080e7836 */ /* 0x002fe40000000000 */
[----:B------:R-:W-:Y:S01]  /*6800*/  VIADD R15, R9, 0x30 ;  /* 0x00000030090f7836 */ /* 0x000fe20000000000 */
[----:B------:R-:W-:Y:S01]  /*6810*/  R2UR UR4, R5 ;  /* 0x00000000050472ca */ /* 0x000fe200000e0000 */
[----:B------:R-:W-:Y:S01]  /*6820*/  UMOV UR8, UR56 ;  /* 0x0000003800087c82 */ /* 0x000fe20008000000 */
[----:B------:R-:W-:Y:S01]  /*6830*/  UMOV UR16, UR56 ;  /* 0x0000003800107c82 */ /* 0x000fe20008000000 */
[----:B------:R-:W-:-:S04]  /*6840*/  VIADD R5, R9, 0x190 ;  /* 0x0000019009057836 */ /* 0x000fc80000000000 */
[----:B------:R-:W-:Y:S01]  /*6850*/  UMOV UR52, UR48 ;  /* 0x0000003000347c82 */ /* 0x000fe20008000000 */
[----:B------:R-:W-:Y:S01]  /*6860*/  R2UR UR54, R5 ;  /* 0x00000000053672ca */ /* 0x000fe200000e0000 */
[----:B------:R-:W-:Y:S01]  /*6870*/  VIADD R5, R9, 0x210 ;  /* 0x0000021009057836 */ /* 0x000fe20000000000 */
[----:B------:R-:W-:Y:S01]  /*6880*/  UMOV UR44, UR48 ;  /* 0x00000030002c7c82 */ /* 0x000fe20008000000 */
[----:B--2---:R-:W-:Y:S03]  /*6890*/  BAR.SYNC.DEFER_BLOCKING 0x9, 0x100 ;  /* 0x0244000000007b1d */ /* 0x004fe60000010000 */
        /* <DEDUP_REMOVED lines=8> */
[----:B------:R-:W-:Y:S01]  /*6920*/  UMOV UR40, UR28 ;  /* 0x0000001c00287c82 */ /* 0x000fe20008000000 */
[----:B------:R-:W-:Y:S01]  /*6930*/  STSM.16.M88.2 [R0+0x2ed00], R44 ;  /* 0x02ed002c00007844 */ /* 0x000fe20000000100 */
[----:B------:R-:W-:Y:S01]  /*6940*/  UMOV UR36, UR28 ;  /* 0x0000001c00247c82 */ /* 0x000fe20008000000 */
[----:B------:R-:W-:Y:S01]  /*6950*/  UMOV UR32, UR28 ;  /* 0x0000001c00207c82 */ /* 0x000fe20008000000 */
[----:B------:R-:W-:Y:S01]  /*6960*/  R2UR UR26, R5 ;  /* 0x00000000051a72ca */ /* 0x000fe200000e0000 */
[----:B------:R-:W-:Y:S01]  /*6970*/  STSM.16.M88.2 [R0+0x2f500], R28 ;  /* 0x02f5001c00007844 */ /* 0x000fe20000000100 */
[----:B------:R-:W-:Y:S01]  /*6980*/  UMOV UR24, UR28 ;  /* 0x0000001c00187c82 */ /* 0x000fe20008000000 */
[----:B------:R-:W-:Y:S02]  /*6990*/  IMAD R5, R4, 0x2800, R17 ;  /* 0x0000280004057824 */ /* 0x000fe400078e0211 */
[----:B------:R-:W-:Y:S03]  /*69a0*/  STSM.16.M88.2 [R0+0x2fd00], R12 ;  /* 0x02fd000c00007844 */ /* 0x000fe60000000100 */
[----:B------:R-:W-:Y:S01]  /*69b0*/  SHF.R.U32.HI R5, RZ, 0x4, R5 ;  /* 0x00000004ff057819 */ /* 0x000fe20000011605 */
[----:B------:R1:W-:Y:S03]  /*69c0*/  STSM.16.M88.2 [R0+0x30500], R20 ;  /* 0x0305001400007844 */ /* 0x0003e60000000100 */
[----:B------:R-:W-:Y:S01]  /*69d0*/  LOP3.LUT R5, R5, 0x3fff, RZ, 0xc0, !PT ;  /* 0x00003fff05057812 */ /* 0x000fe200078ec0ff */
[----:B------:R2:W-:Y:S01]  /*69e0*/  STSM.16.M88.2 [R0+0x30d00], R26 ;  /* 0x030d001a00007844 */ /* 0x0005e20000000100 */
[----:B------:R-:W-:-:S06]  /*69f0*/  WARPGROUP.ARRIVE ;  /* 0x00000000000079c5 */ /* 0x000fcc0000000000 */
[----:B------:R-:W-:Y:S01]  /*6a00*/  HGMMA.64x16x16.F32.BF16 R56, gdesc[UR56].tnspA.tnspB, R56 ;  /* 0x60200000383879f0 */ /* 0x000fe20008701838 */
[----:B-1----:R-:W-:-:S03]  /*6a10*/  VIADD R20, R9, 0xb0 ;  /* 0x000000b009147836 */ /* 0x002fc60000000000 */
[----:B------:R-:W-:Y:S01]  /*6a20*/  HGMMA.64x16x16.F32.BF16 R64, gdesc[UR8].tnspA.tnspB, R64 ;  /* 0x60200000084079f0 */ /* 0x000fe20008701840 */
[----:B------:R-:W-:Y:S01]  /*6a30*/  UMOV UR8, UR56 ;  /* 0x0000003800087c82 */ /* 0x000fe20008000000 */
[----:B------:R-:W-:Y:S01]  /*6a40*/  UMOV UR9, UR57 ;  /* 0x0000003900097c82 */ /* 0x000fe20008000000 */
[----:B------:R-:W-:Y:S01]  /*6a50*/  UMOV UR10, UR5 ;  /* 0x00000005000a7c82 */ /* 0x000fe20008000000 */
[----:B------:R-:W-:Y:S01]  /*6a60*/  UMOV UR11, 0x40 ;  /* 0x00000040000b7882 */ /* 0x000fe20000000000 */
[----:B------:R-:W-:Y:S01]  /*6a70*/  R2UR UR5, R6 ;  /* 0x00000000060572ca */ /* 0x000fe200000e0000 */
[----:B------:R-:W-:Y:S01]  /*6a80*/  HGMMA.64x16x16.F32.BF16 R72, gdesc[UR8].tnspA.tnspB, R72 ;  /* 0x60200000084879f0 */ /* 0x000fe20008701848 */
[----:B------:R-:W-:Y:S01]  /*6a90*/  UMOV UR8, UR18 ;  /* 0x0000001200087c82 */ /* 0x000fe20008000000 */
[----:B------:R-:W-:Y:S01]  /*6aa0*/  UMOV UR9, UR19 ;  /* 0x0000001300097c82 */ /* 0x000fe20008000000 */
[C---:B------:R-:W-:Y:S01]  /*6ab0*/  VIADD R6, R9.reuse, 0x20 ;  /* 0x0000002009067836 */ /* 0x040fe20000000000 */
        /* <DEDUP_REMOVED lines=14> */
[----:B------:R-:W-:Y:S01]  /*6ba0*/  R2UR UR30, R6 ;  /* 0x00000000061e72ca */ /* 0x000fe200000e0000 */
[----:B------:R-:W-:Y:S01]  /*6bb0*/  VIADD R6, R9, 0x120 ;  /* 0x0000012009067836 */ /* 0x000fe20000000000 */
[----:B------:R-:W-:Y:S01]  /*6bc0*/  MOV R7, UR56 ;  /* 0x0000003800077c02 */ /* 0x000fe20008000f00 */
[----:B------:R-:W-:Y:S01]  /*6bd0*/  UMOV UR56, UR12 ;  /* 0x0000000c00387c82 */ /* 0x000fe20008000000 */
[----:B------:R-:W-:Y:S01]  /*6be0*/  MOV R220, UR57 ;  /* 0x0000003900dc7c02 */ /* 0x000fe20008000f00 */
[----:B------:R-:W-:Y:S01]  /*6bf0*/  UMOV UR57, UR13 ;  /* 0x0000000d00397c82 */ /* 0x000fe20008000000 */
[----:B------:R-:W-:Y:S01]  /*6c00*/  R2UR UR38, R6 ;  /* 0x00000000062672ca */ /* 0x000fe200000e0000 */
[----:B------:R-:W-:Y:S01]  /*6c10*/  VIADD R6, R17, 0x2ed00 ;  /* 0x0002ed0011067836 */ /* 0x000fe20000000000 */
[----:B------:R-:W-:-:S02]  /*6c20*/  MOV R12, UR56 ;  /* 0x00000038000c7c02 */ /* 0x000fc40008000f00 */
[----:B------:R-:W-:Y:S01]  /*6c30*/  MOV R13, UR57 ;  /* 0x00000039000d7c02 */ /* 0x000fe20008000f00 */
[----:B------:R-:W-:Y:S01]  /*6c40*/  UMOV UR57, 0x40000040 ;  /* 0x4000004000397882 */ /* 0x000fe20000000000 */
[----:B------:R-:W-:-:S04]  /*6c50*/  SHF.R.U32.HI R6, RZ, 0x4, R6 ;  /* 0x00000004ff067819 */ /* 0x000fc80000011606 */
[----:B------:R-:W-:-:S04]  /*6c60*/  LOP3.LUT R23, R6, 0x3fff, RZ, 0xc0, !PT ;  /* 0x00003fff06177812 */ /* 0x000fc800078ec0ff */
[----:B------:R-:W-:Y:S01]  /*6c70*/  LOP3.LUT R6, R23, 0x400000, RZ, 0xfc, !PT ;  /* 0x0040000017067812 */ /* 0x000fe200078efcff */
[----:B------:R-:W-:Y:S03]  /*6c80*/  HGMMA.64x16x16.F32.BF16 R56, gdesc[UR48].tnspA.tnspB, R56 ;  /* 0x60200000303879f0 */ /* 0x000fe60008701838 */
[----:B------:R-:W-:Y:S01]  /*6c90*/  R2UR UR4, R6 ;  /* 0x00000000060472ca */ /* 0x000fe200000e0000 */
[----:B------:R-:W-:Y:S01]  /*6ca0*/  HGMMA.64x16x16.F32.BF16 R64, gdesc[UR16].tnspA.tnspB, R64 ;  /* 0x60200000104079f0 */ /* 0x000fe20008701840 */
[----:B------:R-:W-:Y:S01]  /*6cb0*/  UMOV UR16, UR48 ;  /* 0x0000003000107c82 */ /* 0x000fe20008000000 */
[----:B------:R-:W-:Y:S01]  /*6cc0*/  UMOV UR17, UR49 ;  /* 0x0000003100117c82 */ /* 0x000fe20008000000 */
[----:B------:R-:W-:Y:S01]  /*6cd0*/  UMOV UR18, UR5 ;  /* 0x0000000500127c82 */ /* 0x000fe20008000000 */
[----:B------:R-:W-:Y:S01]  /*6ce0*/  UMOV UR19, 0x40 ;  /* 0x0000004000137882 */ /* 0x000fe20000000000 */
[----:B------:R-:W-:Y:S01]  /*6cf0*/  UMOV UR58, UR18 ;  /* 0x00000012003a7c82 */ /* 0x000fe20008000000 */
[----:B------:R-:W-:Y:S01]  /*6d00*/  HGMMA.64x16x16.F32.BF16 R72, gdesc[UR16].tnspA.tnspB, R72 ;  /* 0x60200000104879f0 */ /* 0x000fe20008701848 */
[----:B------:R-:W-:Y:S01]  /*6d10*/  MOV R219, UR58 ;  /* 0x0000003a00db7c02 */ /* 0x000fe20008000f00 */
[----:B------:R-:W-:Y:S01]  /*6d20*/  UMOV UR58, UR6 ;  /* 0x00000006003a7c82 */ /* 0x000fe20008000000 */
[----:B------:R-:W-:Y:S01]  /*6d30*/  R2UR UR18, R20 ;  /* 0x00000000141272ca */ /* 0x000fe200000e0000 */
[----:B------:R-:W-:Y:S01]  /*6d40*/  HGMMA.64x16x16.F32.BF16 R80, gdesc[UR52].tnspA.tnspB, R80 ;  /* 0x60200000345079f0 */ /* 0x000fe20008701850 */
[----:B------:R-:W-:Y:S01]  /*6d50*/  MOV R10, UR58 ;  /* 0x0000003a000a7c02 */ /* 0x000fe20008000f00 */
[----:B------:R-:W-:Y:S01]  /*6d60*/  UMOV UR52, UR8 ;  /* 0x0000000800347c82 */ /* 0x000fe20008000000 */
[----:B------:R-:W-:Y:S01]  /*6d70*/  UMOV UR58, UR10 ;  /* 0x0000000a003a7c82 */ /* 0x000fe20008000000 */
[----:B------:R-:W-:Y:S01]  /*6d80*/  R2UR UR8, R14 ;  /* 0x000000000e0872ca */ /* 0x000fe200000e0000 */
[----:B------:R-:W-:Y:S01]  /*6d90*/  VIADD R14, R9, 0x130 ;  /* 0x00000130090e7836 */ /* 0x000fe20000000000 */
[----:B------:R-:W-:Y:S01]  /*6da0*/  HGMMA.64x16x16.F32.BF16 R88, gdesc[UR44].tnspA.tnspB, R88 ;  /* 0x602000002c5879f0 */ /* 0x000fe20008701858 */
[----:B------:R-:W-:Y:S01]  /*6db0*/  R2UR UR10, R15 ;  /* 0x000000000f0a72ca */ /* 0x000fe200000e0000 */
[----:B------:R-:W-:Y:S01]  /*6dc0*/  VIADD R15, R9, 0x1b0 ;  /* 0x000001b0090f7836 */ /* 0x000fe20000000000 */
[----:B------:R-:W-:Y:S01]  /*6dd0*/  R2UR UR5, R5 ;  /* 0x00000000050572ca */ /* 0x000fe200000e0000 */
[----:B------:R-:W-:Y:S01]  /*6de0*/  VIADD R9, R9, 0x230 ;  /* 0x0000023009097836 */ /* 0x000fe20000000000 */
[----:B------:R-:W-:Y:S01]  /*6df0*/  R2UR UR22, R14 ;  /* 0x000000000e1672ca */ /* 0x000fe200000e0000 */
[----:B------:R-:W-:Y:S01]  /*6e00*/  UMOV UR59, UR19 ;  /* 0x00000013003b7c82 */ /* 0x000fe20008000000 */
[----:B------:R-:W-:Y:S01]  /*6e10*/  R2UR UR14, R15 ;  /* 0x000000000f0e72ca */ /* 0x000fe200000e0000 */
[----:B------:R-:W-:Y:S01]  /*6e20*/  UMOV UR53, UR9 ;  /* 0x0000000900357c82 */ /* 0x000fe20008000000 */
[----:B------:R-:W-:Y:S01]  /*6e30*/  R2UR UR6, R9 ;  /* 0x00000000090672ca */ /* 0x000fe200000e0000 */
[----:B------:R-:W-:Y:S01]  /*6e40*/  UMOV UR9, 0x40000040 ;  /* 0x4000004000097882 */ /* 0x000fe20000000000 */
[----:B------:R-:W-:Y:S01]  /*6e50*/  MOV R218, UR59 ;  /* 0x0000003b00da7c02 */ /* 0x000fe20008000f00 */
[----:B------:R-:W-:Y:S01]  /*6e60*/  UMOV UR59, UR7 ;  /* 0x00000007003b7c82 */ /* 0x000fe20008000000 */
[----:B------:R-:W-:Y:S01]  /*6e70*/  UMOV UR16, UR8 ;  /* 0x0000000800107c82 */ /* 0x000fe20008000000 */
[----:B------:R-:W-:Y:S01]  /*6e80*/  MOV R11, UR59 ;  /* 0x0000003b000b7c02 */ /* 0x000fe20008000f00 */
[----:B------:R-:W-:Y:S01]  /*6e90*/  UMOV UR59, UR11 ;  /* 0x0000000b003b7c82 */ /* 0x000fe20008000000 */
[----:B------:R-:W-:Y:S01]  /*6ea0*/  UMOV UR11, 0x40 ;  /* 0x00000040000b7882 */ /* 0x000fe20000000000 */
[----:B------:R-:W-:Y:S01]  /*6eb0*/  UMOV UR17, UR9 ;  /* 0x0000000900117c82 */ /* 0x000fe20008000000 */
[----:B------:R-:W-:Y:S01]  /*6ec0*/  UMOV UR19, 0x40 ;  /* 0x0000004000137882 */ /* 0x000fe20000000000 */
[----:B------:R-:W-:Y:S01]  /*6ed0*/  MOV R221, UR58 ;  /* 0x0000003a00dd7c02 */ /* 0x000fe20008000f00 */
        /* <DEDUP_REMOVED lines=9> */
[----:B------:R-:W-:Y:S01]  /*6f70*/  MOV R222, UR59 ;  /* 0x0000003b00de7c02 */ /* 0x000fe20008000f00 */
[----:B------:R-:W-:Y:S01]  /*6f80*/  UMOV UR59, 0x8 ;  /* 0x00000008003b7882 */ /* 0x000fe20000000000 */
[----:B------:R-:W-:Y:S01]  /*6f90*/  VIADD R9, R5, 0x80 ;  /* 0x0000008005097836 */ /* 0x000fe20000000000 */
[----:B------:R-:W-:Y:S01]  /*6fa0*/  HGMMA.64x16x16.F32.BF16 R56, gdesc[UR28].tnspA.tnspB, R56 ;  /* 0x602000001c3879f0 */ /* 0x000fe20008701838 */
[----:B------:R-:W-:Y:S01]  /*6fb0*/  VIADD R14, R6, 0x80 ;  /* 0x00000080060e7836 */ /* 0x000fe20000000000 */
[----:B------:R-:W-:Y:S01]  /*6fc0*/  UMOV UR29, 0x40000040 ;  /* 0x40000040001d7882 */ /* 0x000fe20000000000 */
[----:B------:R-:W-:Y:S01]  /*6fd0*/  IMAD.U32 R20, RZ, RZ, UR58 ;  /* 0x0000003aff147e24 */ /* 0x000fe2000f8e00ff */
[----:B------:R-:W-:Y:S01]  /*6fe0*/  HGMMA.64x16x16.F32.BF16 R64, gdesc[UR40].tnspA.tnspB, R64 ;  /* 0x60200000284079f0 */ /* 0x000fe20008701840 */
[----:B------:R-:W-:Y:S01]  /*6ff0*/  IMAD.U32 R21, RZ, RZ, UR59 ;  /* 0x0000003bff157e24 */ /* 0x000fe2000f8e00ff */
[----:B------:R-:W-:Y:S01]  /*7000*/  UMOV UR40, UR52 ;  /* 0x0000003400287c82 */ /* 0x000fe20008000000 */
[----:B------:R-:W-:Y:S01]  /*7010*/  UMOV UR41, UR53 ;  /* 0x0000003500297c82 */ /* 0x000fe20008000000 */
[----:B------:R-:W-:Y:S04]  /*7020*/  HGMMA.64x16x16.F32.BF16 R72, gdesc[UR36].tnspA.tnspB, R72 ;  /* 0x60200000244879f0 */ /* 0x000fe80008701848 */
[----:B------:R-:W-:Y:S04]  /*7030*/  HGMMA.64x16x16.F32.BF16 R80, gdesc[UR32].tnspA.tnspB, R80 ;  /* 0x60200000205079f0 */ /* 0x000fe80008701850 */
[----:B------:R-:W-:Y:S01]  /*7040*/  HGMMA.64x16x16.F32.BF16 R88, gdesc[UR24].tnspA.tnspB, R88 ;  /* 0x60200000185879f0 */ /* 0x000fe20008701858 */
[----:B------:R-:W-:-:S03]  /*7050*/  UMOV UR25, UR29 ;  /* 0x0000001d00197c82 */ /* 0x000fc60008000000 */
[----:B------:R-:W-:Y:S01]  /*7060*/  HGMMA.64x16x16.F32.BF16 R56, gdesc[UR8].tnspA.tnspB, R56 ;  /* 0x60200000083879f0 */ /* 0x000fe20008701838 */
[----:B------:R-:W-:-:S03]  /*7070*/  UMOV UR9, 0x40000040 ;  /* 0x4000004000097882 */ /* 0x000fc60000000000 */
[----:B------:R-:W-:Y:S01]  /*7080*/  HGMMA.64x16x16.F32.BF16 R64, gdesc[UR16].tnspA.tnspB, R64 ;  /* 0x60200000104079f0 */ /* 0x000fe20008701840 */
[----:B------:R-:W-:-:S03]  /*7090*/  UMOV UR17, UR9 ;  /* 0x0000000900117c82 */ /* 0x000fc60008000000 */
        /* <DEDUP_REMOVED lines=10> */
[----:B-1----:R-:W-:Y:S06]  /*7140*/  BAR.SYNC.DEFER_BLOCKING 0x9, 0x100 ;  /* 0x0244000000007b1d */ /* 0x002fec0000010000 */
[----:B--2---:R-:W-:-:S06]  /*7150*/  WARPGROUP.ARRIVE ;  /* 0x00000000000079c5 */ /* 0x004fcc0000000000 */
[----:B------:R-:W-:Y:S01]  /*7160*/  HGMMA.64x64x16.F32.BF16 R24, gdesc[UR56].tnspA, RZ, !UPT ;  /* 0x20e00000381879f0 */ /* 0x000fe2000c7018ff */
[----:B------:R-:W-:Y:S01]  /*7170*/  UMOV UR56, UR4 ;  /* 0x0000000400387c82 */ /* 0x000fe20008000000 */
[----:B------:R-:W-:Y:S01]  /*7180*/  UMOV UR57, 0x40000040 ;  /* 0x4000004000397882 */ /* 0x000fe20000000000 */
[----:B------:R-:W-:Y:S01]  /*7190*/  UMOV UR58, UR5 ;  /* 0x00000005003a7c82 */ /* 0x000fe20008000000 */
[----:B------:R-:W-:Y:S01]  /*71a0*/  UMOV UR59, 0x8 ;  /* 0x00000008003b7882 */ /* 0x000fe20000000000 */
[----:B------:R-:W-:Y:S01]  /*71b0*/  IMAD.U32 R14, RZ, RZ, UR58 ;  /* 0x0000003aff0e7e24 */ /* 0x000fe2000f8e00ff */
[----:B------:R-:W-:Y:S01]  /*71c0*/  R2UR UR4, R9 ;  /* 0x00000000090472ca */ /* 0x000fe200000e0000 */
[----:B------:R-:W-:Y:S02]  /*71d0*/  IMAD.U32 R15, RZ, RZ, UR59 ;  /* 0x0000003bff0f7e24 */ /* 0x000fe4000f8e00ff */
[----:B------:R-:W-:Y:S01]  /*71e0*/  VIADD R9, R5, 0x180 ;  /* 0x0000018005097836 */ /* 0x000fe20000000000 */
[----:B------:R-:W-:Y:S01]  /*71f0*/  HGMMA.64x64x16.F32.BF16 R24, gdesc[UR56].tnspA, R24 ;  /* 0x20e00000381879f0 */ /* 0x000fe20008701818 */
[----:B------:R-:W-:Y:S01]  /*7200*/  R2UR UR56, R12 ;  /* 0x000000000c3872ca */ /* 0x000fe200000e0000 */
[----:B------:R-:W-:Y:S01]  /*7210*/  VIADD R12, R6, 0x100 ;  /* 0x00000100060c7836 */ /* 0x000fe20000000000 */
[----:B------:R-:W-:-:S02]  /*7220*/  R2UR UR59, R222 ;  /* 0x00000000de3b72ca */ /* 0x000fc400000e0000 */
[----:B------:R-:W-:Y:S02]  /*7230*/  R2UR UR58, R221 ;  /* 0x00000000dd3a72ca */ /* 0x000fe400000e0000 */
[----:B------:R-:W-:Y:S02]  /*7240*/  R2UR UR57, R13 ;  /* 0x000000000d3972ca */ /* 0x000fe400000e0000 */
[----:B------:R-:W-:-:S05]  /*7250*/  R2UR UR5, R12 ;  /* 0x000000000c0572ca */ /* 0x000fca00000e0000 */
[----:B------:R-:W-:Y:S01]  /*7260*/  UMOV UR32, UR56 ;  /* 0x0000003800207c82 */ /* 0x000fe20008000000 */
[----:B------:R-:W-:Y:S01]  /*7270*/  UMOV UR56, UR4 ;  /* 0x0000000400387c82 */ /* 0x000fe20008000000 */
[----:B------:R-:W-:Y:S01]  /*7280*/  UMOV UR37, UR59 ;  /* 0x0000003b00257c82 */ /* 0x000fe20008000000 */
[----:B------:R-:W-:Y:S01]  /*7290*/  UMOV UR59, 0x8 ;  /* 0x00000008003b7882 */ /* 0x000fe20000000000 */
[----:B------:R-:W-:Y:S01]  /*72a0*/  UMOV UR36, UR58 ;  /* 0x0000003a00247c82 */ /* 0x000fe20008000000 */
[----:B------:R-:W-:Y:S01]  /*72b0*/  IMAD.U32 R13, RZ, RZ, UR59 ;  /* 0x0000003bff0d7e24 */ /* 0x000fe2000f8e00ff */
[----:B------:R-:W-:Y:S01]  /*72c0*/  UMOV UR33, UR57 ;  /* 0x0000003900217c82 */ /* 0x000fe20008000000 */
[----:B------:R-:W-:Y:S01]  /*72d0*/  UMOV UR57, 0x40000040 ;  /* 0x4000004000397882 */ /* 0x000fe20000000000 */
[----:B------:R-:W-:Y:S01]  /*72e0*/  UMOV UR58, UR5 ;  /* 0x00000005003a7c82 */ /* 0x000fe20008000000 */
[----:B------:R-:W-:Y:S01]  /*72f0*/  R2UR UR4, R9 ;  /* 0x00000000090472ca */ /* 0x000fe200000e0000 */
[----:B------:R-:W-:-:S02]  /*7300*/  IMAD.U32 R12, RZ, RZ, UR58 ;  /* 0x0000003aff0c7e24 */ /* 0x000fc4000f8e00ff */
[----:B------:R-:W-:Y:S01]  /*7310*/  VIADD R9, R8, 0x400 ;  /* 0x0000040008097836 */ /* 0x000fe20000000000 */
[----:B------:R-:W-:Y:S01]  /*7320*/  HGMMA.64x64x16.F32.BF16 R24, gdesc[UR56].tnspA, R24 ;  /* 0x20e00000381879f0 */ /* 0x000fe20008701818 */
[----:B------:R-:W-:Y:S01]  /*7330*/  R2UR UR58, R10 ;  /* 0x000000000a3a72ca */ /* 0x000fe200000e0000 */
[----:B------:R-:W-:Y:S01]  /*7340*/  VIADD R10, R6, 0x180 ;  /* 0x00000180060a7836 */ /* 0x000fe20000000000 */
[----:B------:R-:W-:-:S06]  /*7350*/  R2UR UR59, R11 ;  /* 0x000000000b3b72ca */ /* 0x000fcc00000e0000 */
[----:B------:R-:W-:Y:S01]  /*7360*/  UMOV UR56, UR4 ;  /* 0x0000000400387c82 */ /* 0x000fe20008000000 */
[----:B------:R-:W-:Y:S01]  /*7370*/  UMOV UR57, 0x40000040 ;  /* 0x4000004000397882 */ /* 0x000fe20000000000 */
[----:B------:R-:W-:Y:S01]  /*7380*/  VIADD R6, R6, 0x200 ;  /* 0x0000020006067836 */ /* 0x000fe20000000000 */
[----:B------:R-:W-:Y:S02]  /*7390*/  R2UR UR5, R10 ;  /* 0x000000000a0572ca */ /* 0x000fe400000e0000 */
[----:B------:R-:W-:Y:S02]  /*73a0*/  UMOV UR48, UR58 ;  /* 0x0000003a00307c82 */ /* 0x000fe40008000000 */
[----:B------:R-:W-:Y:S01]  /*73b0*/  UMOV UR49, UR59 ;  /* 0x0000003b00317c82 */ /* 0x000fe20008000000 */
[----:B------:R-:W-:Y:S02]  /*73c0*/  UMOV UR59, 0x8 ;  /* 0x00000008003b7882 */ /* 0x000fe40000000000 */
[----:B------:R-:W-:-:S06]  /*73d0*/  IMAD.U32 R11, RZ, RZ, UR59 ;  /* 0x0000003bff0b7e24 */ /* 0x000fcc000f8e00ff */
[----:B------:R-:W-:Y:S01]  /*73e0*/  UMOV UR58, UR5 ;  /* 0x00000005003a7c82 */ /* 0x000fe20008000000 */
[----:B------:R-:W-:Y:S01]  /*73f0*/  R2UR UR5, R6 ;  /* 0x00000000060572ca */ /* 0x000fe200000e0000 */
[----:B------:R-:W-:Y:S01]  /*7400*/  IMAD.U32 R10, RZ, RZ, UR58 ;  /* 0x0000003aff0a7e24 */ /* 0x000fe2000f8e00ff */
[----:B------:R-:W-:Y:S01]  /*7410*/  HGMMA.64x64x16.F32.BF16 R24, gdesc[UR56].tnspA, R24 ;  /* 0x20e00000381879f0 */ /* 0x000fe20008701818 */
[----:B------:R-:W-:Y:S01]  /*7420*/  R2UR UR56, R7 ;  /* 0x00000000073872ca */ /* 0x000fe200000e0000 */
[----:B------:R-:W-:Y:S01]  /*7430*/  VIADD R7, R5, 0x200 ;  /* 0x0000020005077836 */ /* 0x000fe20000000000 */
[----:B------:R-:W-:Y:S02]  /*7440*/  R2UR UR59, R218 ;  /* 0x00000000da3b72ca */ /* 0x000fe400000e0000 */
[----:B------:R-:W-:Y:S02]  /*7450*/  R2UR UR58, R219 ;  /* 0x00000000db3a72ca */ /* 0x000fe400000e0000 */
[----:B------:R-:W-:-:S02]  /*7460*/  R2UR UR57, R220 ;  /* 0x00000000dc3972ca */ /* 0x000fc400000e0000 */
[----:B------:R-:W-:-:S05]  /*7470*/  R2UR UR4, R7 ;  /* 0x00000000070472ca */ /* 0x000fca00000e0000 */
[----:B------:R-:W-:Y:S02]  /*7480*/  UMOV UR44, UR56 ;  /* 0x00000038002c7c82 */ /* 0x000fe40008000000 */
        /* <DEDUP_REMOVED lines=8> */
[----:B------:R-:W-:Y:S01]  /*7510*/  ULDC.64 UR4, c[0x0][0x2c0] ;  /* 0x0000b00000047ab9 */ /* 0x000fe20000000a00 */
[----:B------:R-:W-:Y:S01]  /*7520*/  IMAD.U32 R7, RZ, RZ, UR59 ;  /* 0x0000003bff077e24 */ /* 0x000fe2000f8e00ff */
[----:B------:R-:W-:Y:S01]  /*7530*/  HGMMA.64x64x16.F32.BF16 R24, gdesc[UR56].tnspA, R24, gsb0 ;  /* 0x20e00000381879f0 */ /* 0x000fe20008001818 */
[----:B------:R-:W-:Y:S01]  /*7540*/  R2UR UR59, R217 ;  /* 0x00000000d93b72ca */ /* 0x000fe200000e0000 */
[----:B------:R-:W-:Y:S01]  /*7550*/  WARPGROUP.ARRIVE ;  /* 0x00000000000079c5 */ /* 0x000fe20000000000 */
[----:B------:R-:W-:Y:S01]  /*7560*/  R2UR UR58, R216 ;  /* 0x00000000d83a72ca */ /* 0x000fe200000e0000 */
[----:B------:R-:W-:Y:S01]  /*7570*/  UMOV UR57, 0x40000040 ;  /* 0x4000004000397882 */ /* 0x000fe20000000000 */
[----:B------:R-:W-:Y:S01]  /*7580*/  R2UR UR56, R9 ;  /* 0x00000000093872ca */ /* 0x000fe200000e0000 */
[----:B------:R-:W-:-:S12]  /*7590*/  VIADD R9, R8, 0x480 ;  /* 0x0000048008097836 */ /* 0x000fd80000000000 */
        /* <DEDUP_REMOVED lines=18> */
[----:B------:R-:W-:-:S02]  /*76c0*/  VIADD R9, R8, 0x500 ;  /* 0x0000050008097836 */ /* 0x000fc40000000000 */
[----:B------:R-:W-:-:S03]  /*76d0*/  VIADD R8, R8, 0x580 ;  /* 0x0000058008087836 */ /* 0x000fc60000000000 */
[----:B------:R-:W-:Y:S02]  /*76e0*/  R2UR UR28, R9 ;  /* 0x00000000091c72ca */ /* 0x000fe400000e0000 */
[----:B------:R-:W-:Y:S01]  /*76f0*/  R2UR UR8, R8 ;  /* 0x00000000080872ca */ /* 0x000fe200000e0000 */
[----:B------:R-:W-:-:S05]  /*7700*/  IMAD.SHL.U32 R8, R3, 0x4000, RZ ;  /* 0x0000400003087824 */ /* 0x000fca00078e00ff */
[----:B------:R-:W-:-:S04]  /*7710*/  IADD3 R9, P0, R8, R230, RZ ;  /* 0x000000e608097210 */ /* 0x000fc80007f1e0ff */
[----:B------:R-:W-:Y:S01]  /*7720*/  LEA.HI.X.SX32 R216, R8, R235, 0x1, P0 ;  /* 0x000000eb08d87211 */ /* 0x000fe200000f0eff */
[----:B------:R-:W-:Y:S01]  /*7730*/  UMOV UR40, UR28 ;  /* 0x0000001c00287c82 */ /* 0x000fe20008000000 */
[----:B------:R-:W-:Y:S01]  /*7740*/  UMOV UR36, UR28 ;  /* 0x0000001c00247c82 */ /* 0x000fe20008000000 */
[----:B------:R-:W-:Y:S01]  /*7750*/  UMOV UR32, UR28 ;  /* 0x0000001c00207c82 */ /* 0x000fe20008000000 */
[----:B------:R-:W-:Y:S01]  /*7760*/  UMOV UR24, UR28 ;  /* 0x0000001c00187c82 */ /* 0x000fe20008000000 */
[C---:B------:R-:W-:Y:S01]  /*7770*/  LEA R8, P0, R9.reuse, UR4, 0x2 ;  /* 0x0000000409087c11 */ /* 0x040fe2000f8010ff */
[----:B------:R-:W-:Y:S01]  /*7780*/  UMOV UR16, UR8 ;  /* 0x0000000800107c82 */ /* 0x000fe20008000000 */
[----:B------:R-:W-:Y:S01]  /*7790*/  UMOV UR20, UR8 ;  /* 0x0000000800147c82 */ /* 0x000fe20008000000 */
[----:B------:R-:W-:Y:S01]  /*77a0*/  UMOV UR12, UR8 ;  /* 0x00000008000c7c82 */ /* 0x000fe20008000000 */
[----:B------:R-:W-:Y:S01]  /*77b0*/  LEA.HI.X R9, R9, UR5, R216, 0x2, P0 ;  /* 0x0000000509097c11 */ /* 0x000fe200080f14d8 */
        /* <DEDUP_REMOVED lines=20> */
[----:B------:R-:W-:-:S05]  /*7900*/  VIADD R22, R22, 0x14100 ;  /* 0x0001410016167836 */ /* 0x000fca0000000000 */
[----:B------:R-:W-:-:S04]  /*7910*/  SHF.R.U32.HI R22, RZ, 0x4, R22 ;  /* 0x00000004ff167819 */ /* 0x000fc80000011616 */
[----:B------:R-:W-:-:S05]  /*7920*/  LOP3.LUT R237, R22, 0x3fff, RZ, 0xc0, !PT ;  /* 0x00003fff16ed7812 */ /* 0x000fca00078ec0ff */
[----:B------:R-:W-:Y:S01]  /*7930*/  IMAD R237, R2, 0x800, R237 ;  /* 0x0000080002ed7824 */ /* 0x000fe200078e02ed */
[----:B------:R-:W-:Y:S04]  /*7940*/  HGMMA.64x16x16.F32.BF16 R96, gdesc[UR8].tnspA.tnspB, R96 ;  /* 0x60200000086079f0 */ /* 0x000fe80008701860 */
[----:B------:R-:W-:Y:S04]  /*7950*/  HGMMA.64x16x16.F32.BF16 R104, gdesc[UR16].tnspA.tnspB, R104 ;  /* 0x60200000106879f0 */ /* 0x000fe80008701868 */
[----:B------:R-:W-:Y:S04]  /*7960*/  HGMMA.64x16x16.F32.BF16 R112, gdesc[UR20].tnspA.tnspB, R112 ;  /* 0x60200000147079f0 */ /* 0x000fe80008701870 */
[----:B------:R-:W-:Y:S04]  /*7970*/  HGMMA.64x16x16.F32.BF16 R120, gdesc[UR12].tnspA.tnspB, R120 ;  /* 0x602000000c7879f0 */ /* 0x000fe80008701878 */
[----:B------:R-:W-:Y:S03]  /*7980*/  HGMMA.64x16x16.F32.BF16 R128, gdesc[UR4].tnspA.tnspB, R128, gsb0 ;  /* 0x60200000048079f0 */ /* 0x000fe60008001880 */
[----:B------:R-:W-:-:S02]  /*7990*/  WARPGROUP.DEPBAR.LE gsb0, 0x1 ;  /* 0x00008000000079c5 */ /* 0x000fc40000010100 */
[----:B------:R1:W-:Y:S01]  /*79a0*/  REDG.E.ADD.F32x4.FTZ.RN.STRONG.GPU desc[UR60][R8.64], R24 ;  /* 0x00000018080079a6 */ /* 0x0003e2000c10f7bc */
[----:B------:R-:W-:Y:S01]  /*79b0*/  R2UR UR52, R237 ;  /* 0x00000000ed3472ca */ /* 0x000fe200000e0000 */
[----:B------:R-:W-:Y:S01]  /*79c0*/  WARPGROUP.ARRIVE ;  /* 0x00000000000079c5 */ /* 0x000fe20000000000 */
[----:B------:R-:W-:Y:S01]  /*79d0*/  UMOV UR53, 0x40000040 ;  /* 0x4000004000357882 */ /* 0x000fe20000000000 */
[----:B------:R-:W-:Y:S01]  /*79e0*/  UMOV UR55, 0x40 ;  /* 0x0000004000377882 */ /* 0x000fe20000000000 */
[----:B-1----:R-:W-:Y:S01]  /*79f0*/  LOP3.LUT R24, R23, 0x80000, RZ, 0xfc, !PT ;  /* 0x0008000017187812 */ /* 0x002fe200078efcff */
[----:B------:R-:W-:Y:S01]  /*7a00*/  UMOV UR59, 0x40 ;  /* 0x00000040003b7882 */ /* 0x000fe20000000000 */
[----:B------:R-:W-:Y:S01]  /*7a10*/  UMOV UR11, 0x40 ;  /* 0x00000040000b7882 */ /* 0x000fe20000000000 */
[----:B------:R-:W-:Y:S01]  /*7a20*/  UMOV UR45, 0x40000040 ;  /* 0x40000040002d7882 */ /* 0x000fe20000000000 */
[----:B------:R-:W-:Y:S01]  /*7a30*/  UMOV UR47, 0x40 ;  /* 0x00000040002f7882 */ /* 0x000fe20000000000 */
[C---:B------:R-:W-:Y:S01]  /*7a40*/  VIADD R22, R24.reuse, 0x80 ;  /* 0x0000008018167836 */ /* 0x040fe20000000000 */
[----:B------:R-:W-:Y:S01]  /*7a50*/  UMOV UR51, 0x40 ;  /* 0x0000004000337882 */ /* 0x000fe20000000000 */
[----:B------:R-:W-:Y:S01]  /*7a60*/  VIADD R23, R24, 0x100 ;  /* 0x0000010018177836 */ /* 0x000fe20000000000 */
[----:B------:R-:W-:Y:S01]  /*7a70*/  UMOV UR25, 0x40000040 ;  /* 0x4000004000197882 */ /* 0x000fe20000000000 */
[----:B------:R-:W-:Y:S01]  /*7a80*/  UMOV UR27, 0x40 ;  /* 0x00000040001b7882 */ /* 0x000fe20000000000 */
[----:B------:R-:W-:Y:S01]  /*7a90*/  R2UR UR4, R22 ;  /* 0x00000000160472ca */ /* 0x000fe200000e0000 */
[C---:B------:R-:W-:Y:S01]  /*7aa0*/  VIADD R22, R24.reuse, 0x180 ;  /* 0x0000018018167836 */ /* 0x040fe20000000000 */
[C---:B------:R-:W-:Y:S01]  /*7ab0*/  R2UR UR54, R24.reuse ;  /* 0x00000000183672ca */ /* 0x040fe200000e0000 */
[----:B------:R-:W-:Y:S01]  /*7ac0*/  VIADD R25, R24, 0x200 ;  /* 0x0000020018197836 */ /* 0x000fe20000000000 */
[----:B------:R-:W-:Y:S01]  /*7ad0*/  R2UR UR5, R23 ;  /* 0x00000000170572ca */ /* 0x000fe200000e0000 */
[----:B------:R-:W-:Y:S01]  /*7ae0*/  UMOV UR43, 0x40 ;  /* 0x00000040002b7882 */ /* 0x000fe20000000000 */
[----:B------:R-:W-:Y:S01]  /*7af0*/  R2UR UR6, R22 ;  /* 0x00000000160672ca */ /* 0x000fe200000e0000 */
[----:B------:R-:W-:Y:S01]  /*7b00*/  UMOV UR39, 0x40 ;  /* 0x0000004000277882 */ /* 0x000fe20000000000 */
[----:B------:R-:W-:Y:S01]  /*7b10*/  UMOV UR35, 0x40 ;  /* 0x0000004000237882 */ /* 0x000fe20000000000 */
[----:B------:R-:W-:Y:S01]  /*7b20*/  UMOV UR31, 0x40 ;  /* 0x00000040001f7882 */ /* 0x000fe20000000000 */
[----:B------:R-:W-:Y:S01]  /*7b30*/  PLOP3.LUT P0, PT, PT, PT, UP0, 0x40, 0x0 ;  /* 0x000000000000781c */ /* 0x000fe20003f0e808 */
[----:B------:R-:W-:Y:S01]  /*7b40*/  UMOV UR7, 0x40 ;  /* 0x0000004000077882 */ /* 0x000fe20000000000 */
[----:B------:R-:W-:Y:S01]  /*7b50*/  UMOV UR23, 0x40 ;  /* 0x0000004000177882 */ /* 0x000fe20000000000 */
[----:B------:R-:W-:Y:S01]  /*7b60*/  UMOV UR58, UR4 ;  /* 0x00000004003a7c82 */ /* 0x000fe20008000000 */
[----:B------:R-:W-:Y:S01]  /*7b70*/  R2UR UR4, R25 ;  /* 0x00000000190472ca */ /* 0x000fe200000e0000 */
[----:B------:R-:W-:Y:S01]  /*7b80*/  UMOV UR56, UR52 ;  /* 0x0000003400387c82 */ /* 0x000fe20008000000 */
[----:B------:R-:W-:Y:S01]  /*7b90*/  UMOV UR57, UR53 ;  /* 0x0000003500397c82 */ /* 0x000fe20008000000 */
[----:B------:R-:W-:Y:S01]  /*7ba0*/  HGMMA.64x16x16.F32.BF16 R136, gdesc[UR52].tnspA.tnspB, R136 ;  /* 0x60200000348879f0 */ /* 0x000fe20008701888 */
[----:B------:R-:W-:Y:S01]  /*7bb0*/  UMOV UR8, UR52 ;  /* 0x0000003400087c82 */ /* 0x000fe20008000000 */
[----:B------:R-:W-:Y:S01]  /*7bc0*/  UMOV UR9, UR53 ;  /* 0x0000003500097c82 */ /* 0x000fe20008000000 */
[----:B------:R-:W-:Y:S01]  /*7bd0*/  UMOV UR10, UR5 ;  /* 0x00000005000a7c82 */ /* 0x000fe20008000000 */
[----:B------:R-:W-:Y:S01]  /*7be0*/  HGMMA.64x16x16.F32.BF16 R144, gdesc[UR56].tnspA.tnspB, R144 ;  /* 0x60200000389079f0 */ /* 0x000fe20008701890 */
[----:B------:R-:W-:Y:S01]  /*7bf0*/  IMAD.U32 R216, RZ, RZ, UR10 ;  /* 0x0000000affd87e24 */ /* 0x000fe2000f8e00ff */
        /* <DEDUP_REMOVED lines=14> */
[----:B------:R1:W-:Y:S01]  /*7ce0*/  REDG.E.ADD.F32x4.FTZ.RN.STRONG.GPU desc[UR60][R8.64+0x800], R28 ;  /* 0x0008001c080079a6 */ /* 0x0003e2000c10f7bc */
[----:B------:R-:W-:Y:S01]  /*7cf0*/  HGMMA.64x16x16.F32.BF16 R168, gdesc[UR8].tnspA.tnspB, R168 ;  /* 0x6020000008a879f0 */ /* 0x000fe200087018a8 */
[----:B------:R-:W-:-:S02]  /*7d00*/  VIADD R25, R237, 0x80 ;  /* 0x00000080ed197836 */ /* 0x000fc40000000000 */
[C---:B------:R-:W-:Y:S01]  /*7d10*/  VIADD R26, R24.reuse, 0x10 ;  /* 0x00000010181a7836 */ /* 0x040fe20000000000 */
[----:B------:R-:W-:Y:S01]  /*7d20*/  UMOV UR49, UR45 ;  /* 0x0000002d00317c82 */ /* 0x000fe20008000000 */
[----:B------:R-:W-:Y:S01]  /*7d30*/  IMAD.U32 R220, RZ, RZ, UR10 ;  /* 0x0000000affdc7e24 */ /* 0x000fe2000f8e00ff */
[----:B------:R-:W-:Y:S01]  /*7d40*/  R2UR UR44, R25 ;  /* 0x00000000192c72ca */ /* 0x000fe200000e0000 */
[----:B------:R-:W-:Y:S01]  /*7d50*/  VIADD R25, R24, 0x110 ;  /* 0x0000011018197836 */ /* 0x000fe20000000000 */
[----:B------:R-:W-:Y:S01]  /*7d60*/  R2UR UR46, R26 ;  /* 0x000000001a2e72ca */ /* 0x000fe200000e0000 */
[C---:B------:R-:W-:Y:S01]  /*7d70*/  VIADD R26, R24.reuse, 0x90 ;  /* 0x00000090181a7836 */ /* 0x040fe20000000000 */
[----:B------:R-:W-:Y:S01]  /*7d80*/  UMOV UR41, UR25 ;  /* 0x0000001900297c82 */ /* 0x000fe20008000000 */
[----:B------:R-:W-:Y:S01]  /*7d90*/  IMAD.U32 R221, RZ, RZ, UR11 ;  /* 0x0000000bffdd7e24 */ /* 0x000fe2000f8e00ff */
[----:B------:R-:W-:Y:S01]  /*7da0*/  R2UR UR5, R25 ;  /* 0x00000000190572ca */ /* 0x000fe200000e0000 */
[----:B------:R-:W-:Y:S01]  /*7db0*/  VIADD R25, R24, 0x190 ;  /* 0x0000019018197836 */ /* 0x000fe20000000000 */
[----:B------:R-:W-:Y:S01]  /*7dc0*/  R2UR UR4, R26 ;  /* 0x000000001a0472ca */ /* 0x000fe200000e0000 */
[----:B------:R-:W-:Y:S01]  /*7dd0*/  UMOV UR37, UR25 ;  /* 0x0000001900257c82 */ /* 0x000fe20008000000 */
[----:B------:R-:W-:Y:S01]  /*7de0*/  UMOV UR33, UR25 ;  /* 0x0000001900217c82 */ /* 0x000fe20008000000 */
[----:B------:R-:W-:Y:S01]  /*7df0*/  UMOV UR29, UR25 ;  /* 0x00000019001d7c82 */ /* 0x000fe20008000000 */
[----:B------:R-:W-:Y:S01]  /*7e00*/  R2UR UR6, R25 ;  /* 0x00000000190672ca */ /* 0x000fe200000e0000 */
[C---:B------:R-:W-:Y:S01]  /*7e10*/  VIADD R25, R24.reuse, 0x210 ;  /* 0x0000021018197836 */ /* 0x040fe20000000000 */
[----:B------:R-:W-:Y:S01]  /*7e20*/  UMOV UR8, UR44 ;  /* 0x0000002c00087c82 */ /* 0x000fe20008000000 */
[----:B------:R-:W-:Y:S01]  /*7e30*/  UMOV UR15, 0x40 ;  /* 0x00000040000f7882 */ /* 0x000fe20000000000 */
[----:B------:R1:W-:Y:S02]  /*7e40*/  REDG.E.ADD.F32x4.FTZ.RN.STRONG.GPU desc[UR60][R8.64+0x1000], R32 ;  /* 0x00100020080079a6 */ /* 0x0003e4000c10f7bc */
[----:B------:R-:W-:Y:S01]  /*7e50*/  R2UR UR50, R25 ;  /* 0x00000000193272ca */ /* 0x000fe200000e0000 */
[----:B------:R-:W-:Y:S01]  /*7e60*/  UMOV UR9, UR45 ;  /* 0x0000002d00097c82 */ /* 0x000fe20008000000 */
[----:B------:R-:W-:Y:S01]  /*7e70*/  UMOV UR11, 0x40 ;  /* 0x00000040000b7882 */ /* 0x000fe20000000000 */
[----:B------:R-:W-:Y:S01]  /*7e80*/  UMOV UR10, UR4 ;  /* 0x00000004000a7c82 */ /* 0x000fe20008000000 */
[----:B------:R-:W-:Y:S01]  /*7e90*/  IMAD.U32 R223, RZ, RZ, UR11 ;  /* 0x0000000bffdf7e24 */ /* 0x000fe2000f8e00ff */
[----:B------:R-:W-:Y:S01]  /*7ea0*/  UMOV UR48, UR44 ;  /* 0x0000002c00307c82 */ /* 0x000fe20008000000 */
[----:B------:R-:W-:Y:S01]  /*7eb0*/  IMAD.U32 R222, RZ, RZ, UR10 ;  /* 0x0000000affde7e24 */ /* 0x000fe2000f8e00ff */
[----:B------:R-:W-:Y:S01]  /*7ec0*/  HGMMA.64x16x16.F32.BF16 R136, gdesc[UR44].tnspA.tnspB, R136 ;  /* 0x602000002c8879f0 */ /* 0x000fe20008701888 */
[----:B------:R-:W-:Y:S01]  /*7ed0*/  VIADD R26, R24, 0x20 ;  /* 0x00000020181a7836 */ /* 0x000fe20000000000 */
[----:B------:R1:W-:Y:S02]  /*7ee0*/  REDG.E.ADD.F32x4.FTZ.RN.STRONG.GPU desc[UR60][R8.64+0x1800], R36 ;  /* 0x00180024080079a6 */ /* 0x0003e4000c10f7bc */
        /* <DEDUP_REMOVED lines=12> */
[----:B------:R-:W-:Y:S01]  /*7fb0*/  VIADD R25, R237, 0x100 ;  /* 0x00000100ed197836 */ /* 0x000fe20000000000 */
[----:B------:R-:W-:Y:S01]  /*7fc0*/  HGMMA.64x16x16.F32.BF16 R160, gdesc[UR8].tnspA.tnspB, R160 ;  /* 0x6020000008a079f0 */ /* 0x000fe200087018a0 */
[----:B------:R-:W-:Y:S01]  /*7fd0*/  R2UR UR26, R26 ;  /* 0x000000001a1a72ca */ /* 0x000fe200000e0000 */
[----:B------:R1:W-:Y:S02]  /*7fe0*/  REDG.E.ADD.F32x4.FTZ.RN.STRONG.GPU desc[UR60][R8.64+0x2000], R40 ;  /* 0x00200028080079a6 */ /* 0x0003e4000c10f7bc */
[----:B------:R-:W-:Y:S01]  /*7ff0*/  HGMMA.64x16x16.F32.BF16 R168, gdesc[UR48].tnspA.tnspB, R168 ;  /* 0x6020000030a879f0 */ /* 0x000fe200087018a8 */
[----:B------:R-:W-:Y:S01]  /*8000*/  R2UR UR24, R25 ;  /* 0x00000000191872ca */ /* 0x000fe200000e0000 */
[C---:B------:R-:W-:Y:S01]  /*8010*/  VIADD R25, R24.reuse, 0x120 ;  /* 0x0000012018197836 */ /* 0x040fe20000000000 */
[----:B------:R-:W-:Y:S01]  /*8020*/  UMOV UR5, 0x40000040 ;  /* 0x4000004000057882 */ /* 0x000fe20000000000 */
[C---:B------:R-:W-:Y:S01]  /*8030*/  VIADD R26, R24.reuse, 0xa0 ;  /* 0x000000a0181a7836 */ /* 0x040fe20000000000 */
[----:B------:R1:W-:Y:S02]  /*8040*/  REDG.E.ADD.F32x4.FTZ.RN.STRONG.GPU desc[UR60][R8.64+0x2800], R44 ;  /* 0x0028002c080079a6 */ /* 0x0003e4000c10f7bc */
[----:B------:R-:W-:Y:S01]  /*8050*/  R2UR UR38, R25 ;  /* 0x00000000192672ca */ /* 0x000fe200000e0000 */
[----:B------:R-:W-:Y:S01]  /*8060*/  VIADD R25, R24, 0x1a0 ;  /* 0x000001a018197836 */ /* 0x000fe20000000000 */
[----:B------:R-:W-:-:S05]  /*8070*/  R2UR UR42, R26 ;  /* 0x000000001a2a72ca */ /* 0x000fca00000e0000 */
[----:B------:R-:W-:Y:S01]  /*8080*/  UMOV UR40, UR24 ;  /* 0x0000001800287c82 */ /* 0x000fe20008000000 */
[----:B------:R-:W-:Y:S01]  /*8090*/  R2UR UR34, R25 ;  /* 0x00000000192272ca */ /* 0x000fe200000e0000 */
[----:B------:R-:W-:Y:S01]  /*80a0*/  VIADD R25, R24, 0x220 ;  /* 0x0000022018197836 */ /* 0x000fe20000000000 */
[----:B------:R-:W-:Y:S01]  /*80b0*/  UMOV UR36, UR24 ;  /* 0x0000001800247c82 */ /* 0x000fe20008000000 */
[----:B------:R-:W-:Y:S01]  /*80c0*/  UMOV UR32, UR24 ;  /* 0x0000001800207c82 */ /* 0x000fe20008000000 */
[----:B------:R-:W-:Y:S01]  /*80d0*/  UMOV UR28, UR24 ;  /* 0x00000018001c7c82 */ /* 0x000fe20008000000 */
[----:B------:R-:W-:Y:S01]  /*80e0*/  HGMMA.64x16x16.F32.BF16 R136, gdesc[UR24].tnspA.tnspB, R136 ;  /* 0x60200000188879f0 */ /* 0x000fe20008701888 */
[----:B------:R-:W-:Y:S01]  /*80f0*/  R2UR UR30, R25 ;  /* 0x00000000191e72ca */ /* 0x000fe200000e0000 */
[----:B------:R-:W-:Y:S01]  /*8100*/  IMAD.U32 R226, RZ, RZ, UR10 ;  /* 0x0000000affe27e24 */ /* 0x000fe2000f8e00ff */
[----:B------:R-:W-:Y:S01]  /*8110*/  UMOV UR21, UR5 ;  /* 0x0000000500157c82 */ /* 0x000fe20008000000 */
[----:B------:R-:W-:Y:S01]  /*8120*/  HGMMA.64x16x16.F32.BF16 R144, gdesc[UR40].tnspA.tnspB, R144 ;  /* 0x60200000289079f0 */ /* 0x000fe20008701890 */
[----:B------:R-:W-:Y:S01]  /*8130*/  UMOV UR17, UR5 ;  /* 0x0000000500117c82 */ /* 0x000fe20008000000 */
[----:B------:R-:W-:Y:S01]  /*8140*/  IMAD.U32 R227, RZ, RZ, UR11 ;  /* 0x0000000bffe37e24 */ /* 0x000fe2000f8e00ff */
[----:B------:R-:W-:Y:S01]  /*8150*/  UMOV UR13, UR5 ;  /* 0x00000005000d7c82 */ /* 0x000fe20008000000 */
[----:B------:R-:W-:Y:S01]  /*8160*/  UMOV UR9, UR5 ;  /* 0x0000000500097c82 */ /* 0x000fe20008000000 */
[----:B------:R1:W-:Y:S01]  /*8170*/  REDG.E.ADD.F32x4.FTZ.RN.STRONG.GPU desc[UR60][R8.64+0x3000], R48 ;  /* 0x00300030080079a6 */ /* 0x0003e2000c10f7bc */
[----:B------:R-:W-:Y:S01]  /*8180*/  HGMMA.64x16x16.F32.BF16 R152, gdesc[UR36].tnspA.tnspB, R152 ;  /* 0x60200000249879f0 */ /* 0x000fe20008701898 */
[----:B------:R-:W-:-:S02]  /*8190*/  VIADD R25, R237, 0x180 ;  /* 0x00000180ed197836 */ /* 0x000fc40000000000 */
[C---:B------:R-:W-:Y:S01]  /*81a0*/  VIADD R26, R24.reuse, 0x30 ;  /* 0x00000030181a7836 */ /* 0x040fe20000000000 */
[----:B------:R-:W-:Y:S01]  /*81b0*/  UMOV UR11, 0x40 ;  /* 0x00000040000b7882 */ /* 0x000fe20000000000 */
[----:B------:R1:W-:Y:S01]  /*81c0*/  REDG.E.ADD.F32x4.FTZ.RN.STRONG.GPU desc[UR60][R8.64+0x3800], R52 ;  /* 0x00380034080079a6 */ /* 0x0003e2000c10f7bc */
[----:B------:R-:W-:Y:S01]  /*81d0*/  R2UR UR4, R25 ;  /* 0x00000000190472ca */ /* 0x000fe200000e0000 */
[----:B------:R-:W-:Y:S01]  /*81e0*/  HGMMA.64x16x16.F32.BF16 R160, gdesc[UR32].tnspA.tnspB, R160 ;  /* 0x6020000020a079f0 */ /* 0x000fe200087018a0 */
[----:B------:R-:W-:Y:S01]  /*81f0*/  VIADD R25, R24, 0x130 ;  /* 0x0000013018197836 */ /* 0x000fe20000000000 */
[----:B------:R-:W-:Y:S01]  /*8200*/  R2UR UR6, R26 ;  /* 0x000000001a0672ca */ /* 0x000fe200000e0000 */
[C---:B------:R-:W-:Y:S01]  /*8210*/  VIADD R26, R24.reuse, 0xb0 ;  /* 0x000000b0181a7836 */ /* 0x040fe20000000000 */
[----:B------:R-:W-:Y:S01]  /*8220*/  HGMMA.64x16x16.F32.BF16 R168, gdesc[UR28].tnspA.tnspB, R168 ;  /* 0x602000001ca879f0 */ /* 0x000fe200087018a8 */
[----:B------:R-:W-:Y:S01]  /*8230*/  IMAD.U32 R22, RZ, RZ, UR58 ;  /* 0x0000003aff167e24 */ /* 0x000fe2000f8e00ff */
[----:B------:R-:W-:Y:S01]  /*8240*/  R2UR UR18, R25 ;  /* 0x00000000191272ca */ /* 0x000fe200000e0000 */
[----:B------:R-:W-:Y:S01]  /*8250*/  VIADD R25, R24, 0x1b0 ;  /* 0x000001b018197836 */ /* 0x000fe20000000000 */
[----:B------:R-:W-:Y:S01]  /*8260*/  R2UR UR22, R26 ;  /* 0x000000001a1672ca */ /* 0x000fe200000e0000 */
[----:B------:R-:W-:-:S02]  /*8270*/  VIADD R24, R24, 0x230 ;  /* 0x0000023018187836 */ /* 0x000fc40000000000 */
[----:B------:R-:W-:Y:S01]  /*8280*/  IMAD.U32 R23, RZ, RZ, UR59 ;  /* 0x0000003bff177e24 */ /* 0x000fe2000f8e00ff */
[----:B------:R-:W-:Y:S01]  /*8290*/  R2UR UR14, R25 ;  /* 0x00000000190e72ca */ /* 0x000fe200000e0000 */
[----:B------:R-:W-:Y:S01]  /*82a0*/  UMOV UR20, UR4 ;  /* 0x0000000400147c82 */ /* 0x000fe20008000000 */
[----:B------:R-:W-:Y:S01]  /*82b0*/  R2UR UR10, R24 ;  /* 0x00000000180a72ca */ /* 0x000fe200000e0000 */
        /* <DEDUP_REMOVED lines=9> */
[----:B-1----:R-:W-:Y:S05]  /*8350*/  @P0 BRA `(.L_x_438) ;  /* 0x0000000000040947 */ /* 0x002fea0003800000 */
[----:B------:R-:W-:Y:S01]  /*8360*/  BPT.TRAP 0x1 ;  /* 0x000000040000795c */ /* 0x000fe20000300000 */
.L_x_438:
        /* <DEDUP_REMOVED lines=45> */
[----:B------:R-:W-:Y:S01]  /*8640*/  PLOP3.LUT P0, PT, PT, PT, UP0, 0x40, 0x0 ;  /* 0x000000000000781c */ /* 0x000fe20003f0e808 */
[----:B------:R-:W-:Y:S01]  /*8650*/  HGMMA.64x16x16.F32.BF16 R176, gdesc[UR52].tnspA.tnspB, R176 ;  /* 0x6020000034b079f0 */ /* 0x000fe200087018b0 */
[----:B------:R-:W-:Y:S01]  /*8660*/  R2UR UR54, R22 ;  /* 0x00000000163672ca */ /* 0x000fe200000e0000 */
[----:B------:R1:W-:Y:S01]  /*8670*/  REDG.E.ADD.F32x4.FTZ.RN.STRONG.GPU desc[UR60][R8.64+0x4000], R24 ;  /* 0x00400018080079a6 */ /* 0x0003e2000c10f7bc */
[----:B------:R-:W-:-:S02]  /*8680*/  R2UR UR55, R23 ;  /* 0x00000000173772ca */ /* 0x000fc400000e0000 */
        /* <DEDUP_REMOVED lines=60> */
[----:B-1----:R-:W-:Y:S05]  /*8a50*/  @P0 BRA `(.L_x_439) ;  /* 0x0000000000040947 */ /* 0x002fea0003800000 */
[----:B------:R-:W-:Y:S01]  /*8a60*/  BPT.TRAP 0x1 ;  /* 0x000000040000795c */ /* 0x000fe20000300000 */
.L_x_439:
        /* <DEDUP_REMOVED lines=96> */
.L_x_419:
[----:B------:R-:W-:Y:S05]  /*9070*/  @P0 BRA `(.L_x_417) ;  /* 0x0000002000c80947 */ /* 0x000fea0003800000 */
[----:B------:R-:W2:Y:S01]  /*9080*/  S2R R4, SR_TID.X ;  /* 0x0000000000047919 */ /* 0x000ea20000002100 */
[----:B------:R-:W3:Y:S01]  /*9090*/  S2UR UR6, SR_CgaCtaId ;  /* 0x00000000000679c3 */ /* 0x000ee20000008800 */
[----:B------:R-:W-:Y:S01]  /*90a0*/  UMOV UR4, 0x400 ;  /* 0x0000040000047882 */ /* 0x000fe20000000000 */
[----:B------:R-:W-:Y:S01]  /*90b0*/  ULDC.64 UR12, c[0x0][0x818] ;  /* 0x00020600000c7ab9 */ /* 0x000fe20000000a00 */
[----:B------:R-:W-:Y:S01]  /*90c0*/  ULDC.64 UR14, c[0x0][0x848] ;  /* 0x00021200000e7ab9 */ /* 0x000fe20000000a00 */
[----:B------:R-:W-:Y:S04]  /*90d0*/  BSSY B1, `(.L_x_441) ;  /* 0x0000056000017945 */ /* 0x000fe80003800000 */
[----:B------:R-:W-:Y:S08]  /*90e0*/  S2UR UR5, SR_CTAID.Y ;  /* 0x00000000000579c3 */ /* 0x000ff00000002600 */
[----:B------:R-:W4:Y:S01]  /*90f0*/  S2UR UR8, SR_CTAID.X ;  /* 0x00000000000879c3 */ /* 0x000f220000002500 */
[----:B---3--:R-:W-:-:S07]  /*9100*/  ULEA UR4, UR6, UR4, 0x18 ;  /* 0x0000000406047291 */ /* 0x008fce000f8ec03f */
[----:B------:R-:W3:Y:S01]  /*9110*/  S2UR UR16, SR_CTAID.Z ;  /* 0x00000000001079c3 */ /* 0x000ee20000002700 */
[----:B------:R-:W-:Y:S02]  /*9120*/  ULDC UR6, c[0x0][0x850] ;  /* 0x0002140000067ab9 */ /* 0x000fe40000000800 */
[----:B------:R-:W-:Y:S01]  /*9130*/  UISETP.NE.AND UP0, UPT, UR6, 0x1, UPT ;  /* 0x000000010600788c */ /* 0x000fe2000bf05270 */
[----:B--2---:R-:W-:-:S05]  /*9140*/  VIADD R3, R4, 0xffffff80 ;  /* 0xffffff8004037836 */ /* 0x004fca0000000000 */
[----:B------:R-:W-:Y:S01]  /*9150*/  SHF.R.S32.HI R0, RZ, 0x1f, R3 ;  /* 0x0000001fff007819 */ /* 0x000fe20000011403 */
[----:B------:R-:W-:Y:S01]  /*9160*/  BAR.SYNC.DEFER_BLOCKING 0x1, 0x100 ;  /* 0x0044000000007b1d */ /* 0x000fe20000010000 */
[----:B------:R-:W-:Y:S02]  /*9170*/  ISETP.NE.AND P0, PT, R3, RZ, PT ;  /* 0x000000ff0300720c */ /* 0x000fe40003f05270 */
[----:B------:R-:W-:Y:S01]  /*9180*/  LEA.HI R2, R0, R3, RZ, 0x7 ;  /* 0x0000000300027211 */ /* 0x000fe200078f38ff */
[----:B----4-:R-:W-:Y:S02]  /*9190*/  UIMAD UR8, UR8, 0x5000, URZ ;  /* 0x00005000080878a4 */ /* 0x010fe4000f8e023f */
[----:B------:R-:W-:Y:S01]  /*91a0*/  @UP0 ULDC UR6, c[0x0][0x854] ;  /* 0x0002150000060ab9 */ /* 0x000fe20000000800 */
[----:B------:R-:W-:Y:S01]  /*91b0*/  LOP3.LUT R0, R2, 0x3fffff80, RZ, 0xc0, !PT ;  /* 0x3fffff8002007812 */ /* 0x000fe200078ec0ff */
[----:B------:R-:W-:Y:S01]  /*91c0*/  UIMAD.WIDE.U32 UR6, UR5, UR6, URZ ;  /* 0x00000006050672a5 */ /* 0x000fe2000f8e003f */
[----:B------:R-:W-:Y:S01]  /*91d0*/  SHF.R.S32.HI R5, RZ, 0x7, R2 ;  /* 0x00000007ff057819 */ /* 0x000fe20000011402 */
[----:B------:R-:W-:-:S02]  /*91e0*/  @UP0 ULDC UR9, c[0x0][0x858] ;  /* 0x0002160000090ab9 */ /* 0x000fc40000000800 */
[----:B------:R-:W-:Y:S01]  /*91f0*/  IMAD.IADD R0, R3, 0x1, -R0 ;  /* 0x0000000103007824 */ /* 0x000fe200078e0a00 */
[----:B------:R-:W-:Y:S02]  /*9200*/  @UP0 USHF.R.U32.HI UR5, URZ, UR9, UR7 ;  /* 0x000000093f050299 */ /* 0x000fe40008011607 */
[----:B------:R-:W-:Y:S01]  /*9210*/  USHF.R.S32.HI UR9, URZ, 0x1f, UR8 ;  /* 0x0000001f3f097899 */ /* 0x000fe20008011408 */
[----:B------:R-:W-:Y:S01]  /*9220*/  IMAD R0, R5, 0xa00, R0 ;  /* 0x00000a0005007824 */ /* 0x000fe200078e0200 */
[----:B------:R-:W-:Y:S02]  /*9230*/  USHF.R.S32.HI UR10, URZ, 0x1f, UR5 ;  /* 0x0000001f3f0a7899 */ /* 0x000fe40008011405 */
[----:B------:R-:W-:Y:S01]  /*9240*/  UIMAD.WIDE.U32 UR6, UR5, UR12, UR8 ;  /* 0x0000000c050672a5 */ /* 0x000fe2000f8e0008 */
[----:B------:R-:W-:Y:S01]  /*9250*/  IMAD.SHL.U32 R0, R0, 0x4, RZ ;  /* 0x0000000400007824 */ /* 0x000fe200078e00ff */
[----:B------:R-:W-:Y:S02]  /*9260*/  UIMAD UR11, UR10, UR12, URZ ;  /* 0x0000000c0a0b72a4 */ /* 0x000fe4000f8e023f */
[----:B---3--:R-:W-:-:S02]  /*9270*/  USHF.R.S32.HI UR17, URZ, 0x1f, UR16 ;  /* 0x0000001f3f117899 */ /* 0x008fc40008011410 */
[----:B------:R-:W-:Y:S01]  /*9280*/  LEA R0, R0, UR4, 0x2 ;  /* 0x0000000400007c11 */ /* 0x000fe2000f8e10ff */
[----:B------:R-:W-:-:S03]  /*9290*/  UIMAD UR11, UR5, UR13, UR11 ;  /* 0x0000000d050b72a4 */ /* 0x000fc6000f8e020b */
[----:B------:R-:W-:Y:S01]  /*92a0*/  ULDC.64 UR12, c[0x0][0x840] ;  /* 0x00021000000c7ab9 */ /* 0x000fe20000000a00 */
[----:B------:R2:W-:Y:S01]  /*92b0*/  STS.128 [R0], R56 ;  /* 0x0000003800007388 */ /* 0x0005e20000000c00 */
[----:B------:R-:W-:Y:S02]  /*92c0*/  UIMAD UR10, UR10, UR12, URZ ;  /* 0x0000000c0a0a72a4 */ /* 0x000fe4000f8e023f */
[----:B------:R-:W-:Y:S01]  /*92d0*/  UIMAD.WIDE.U32 UR8, UR5, UR12, UR8 ;  /* 0x0000000c050872a5 */ /* 0x000fe2000f8e0008 */
[----:B------:R2:W-:Y:S01]  /*92e0*/  STS.128 [R0+0x800], R60 ;  /* 0x0008003c00007388 */ /* 0x0005e20000000c00 */
[----:B------:R-:W-:Y:S02]  /*92f0*/  UIMAD UR10, UR5, UR13, UR10 ;  /* 0x0000000d050a72a4 */ /* 0x000fe4000f8e020a */
[----:B------:R-:W-:Y:S01]  /*9300*/  UIADD3 UR7, UR7, UR11, URZ ;  /* 0x0000000b07077290 */ /* 0x000fe2000fffe03f */
[----:B------:R2:W-:Y:S01]  /*9310*/  STS.128 [R0+0x1000], R96 ;  /* 0x0010006000007388 */ /* 0x0005e20000000c00 */
[----:B------:R-:W-:Y:S01]  /*9320*/  ULDC.64 UR12, c[0x0][0x820] ;  /* 0x00020800000c7ab9 */ /* 0x000fe20000000a00 */
[----:B------:R-:W-:-:S02]  /*9330*/  UIMAD UR11, UR17, UR14, URZ ;  /* 0x0000000e110b72a4 */ /* 0x000fc4000f8e023f */
[----:B------:R2:W-:Y:S01]  /*9340*/  STS.128 [R0+0x1800], R100 ;  /* 0x0018006400007388 */ /* 0x0005e20000000c00 */
[----:B------:R-:W-:Y:S02]  /*9350*/  UIMAD UR5, UR17, UR12, URZ ;  /* 0x0000000c110572a4 */ /* 0x000fe4000f8e023f */
[----:B------:R-:W-:Y:S01]  /*9360*/  UIADD3 UR9, UR9, UR10, URZ ;  /* 0x0000000a09097290 */ /* 0x000fe2000fffe03f */
[----:B------:R2:W-:Y:S01]  /*9370*/  STS.128 [R0+0x2000], R64 ;  /* 0x0020004000007388 */ /* 0x0005e20000000c00 */
[----:B------:R-:W-:Y:S02]  /*9380*/  UIMAD UR5, UR16, UR13, UR5 ;  /* 0x0000000d100572a4 */ /* 0x000fe4000f8e0205 */
[----:B------:R-:W-:Y:S01]  /*9390*/  UIMAD.WIDE.U32 UR6, UR16, UR12, UR6 ;  /* 0x0000000c100672a5 */ /* 0x000fe2000f8e0006 */
[----:B------:R2:W-:Y:S01]  /*93a0*/  STS.128 [R0+0x2800], R68 ;  /* 0x0028004400007388 */ /* 0x0005e20000000c00 */
[----:B------:R-:W-:Y:S02]  /*93b0*/  UIMAD UR11, UR16, UR15, UR11 ;  /* 0x0000000f100b72a4 */ /* 0x000fe4000f8e020b */
[----:B------:R-:W-:Y:S01]  /*93c0*/  UIMAD.WIDE.U32 UR8, UR16, UR14, UR8 ;  /* 0x0000000e100872a5 */ /* 0x000fe2000f8e0008 */
[----:B------:R2:W-:Y:S01]  /*93d0*/  STS.128 [R0+0x3000], R104 ;  /* 0x0030006800007388 */ /* 0x0005e20000000c00 */
[----:B------:R-:W-:Y:S01]  /*93e0*/  ULDC.64 UR12, c[0x0][0x800] ;  /* 0x00020000000c7ab9 */ /* 0x000fe20000000a00 */
[----:B------:R-:W-:Y:S01]  /*93f0*/  ULDC.64 UR14, c[0x0][0x828] ;  /* 0x00020a00000e7ab9 */ /* 0x000fe20000000a00 */
[----:B------:R-:W-:Y:S01]  /*9400*/  UIADD3 UR7, UR7, UR5, URZ ;  /* 0x0000000507077290 */ /* 0x000fe2000fffe03f */
[----:B------:R2:W-:Y:S01]  /*9410*/  STS.128 [R0+0x3800], R108 ;  /* 0x0038006c00007388 */ /* 0x0005e20000000c00 */
[----:B------:R-:W-:-:S02]  /*9420*/  ULEA UR12, UP0, UR6, UR12, 0x2 ;  /* 0x0000000c060c7291 */ /* 0x000fc4000f80103f */
[----:B------:R-:W-:Y:S01]  /*9430*/  UIADD3 UR5, UR9, UR11, URZ ;  /* 0x0000000b09057290 */ /* 0x000fe2000fffe03f */
[----:B------:R2:W-:Y:S01]  /*9440*/  STS.128 [R0+0x4000], R72 ;  /* 0x0040004800007388 */ /* 0x0005e20000000c00 */
[----:B------:R-:W-:Y:S02]  /*9450*/  ULEA UR14, UP1, UR8, UR14, 0x2 ;  /* 0x0000000e080e7291 */ /* 0x000fe4000f82103f */
[----:B------:R-:W-:Y:S01]  /*9460*/  ULEA.HI.X UR13, UR6, UR13, UR7, 0x2, UP0 ;  /* 0x0000000d060d7291 */ /* 0x000fe200080f1407 */
[----:B------:R2:W-:Y:S01]  /*9470*/  STS.128 [R0+0x4800], R76 ;  /* 0x0048004c00007388 */ /* 0x0005e20000000c00 */
[----:B------:R-:W-:-:S03]  /*9480*/  ULEA.HI.X UR7, UR8, UR15, UR5, 0x2, UP1 ;  /* 0x0000000f08077291 */ /* 0x000fc600088f1405 */
        /* <DEDUP_REMOVED lines=18> */
[----:B------:R-:W-:-:S09]  /*95b0*/  UMOV UR6, UR14 ;  /* 0x0000000e00067c82 */ /* 0x000fd20008000000 */
.L_x_443:
[----:B------:R-:W-:Y:S01]  /*95c0*/  @P0 ELECT P1, URZ, PT ;  /* 0x00000000003f082f */ /* 0x000fe20003820000 */
[----:B------:R3:W-:-:S12]  /*95d0*/  UBLKRED.G.S.ADD.F32.RN [UR6], [UR4], UR5, desc[UR8] ;  /* 0x00000806040073bb */ /* 0x0007d800080a1405 */
[----:B------:R-:W-:Y:S02]  /*95e0*/  @P1 PLOP3.LUT P0, PT, P1, PT, PT, 0x8, 0x0 ;  /* 0x000000000000181c */ /* 0x000fe40000f0e170 */
[----:B------:R-:W-:-:S11]  /*95f0*/  PLOP3.LUT P1, PT, PT, PT, PT, 0x8, 0x0 ;  /* 0x000000000000781c */ /* 0x000fd60003f2e170 */
[----:B---3--:R-:W-:Y:S05]  /*9600*/  @P0 BRA.U.ANY `(.L_x_443) ;  /* 0xfffffffd00ec0947 */ /* 0x008fea000393ffff */
[----:B------:R0:W-:Y:S01]  /*9610*/  UTMACMDFLUSH ;  /* 0x00000000000079b7 */ /* 0x0001e20000000000 */
[----:B------:R-:W-:-:S04]  /*9620*/  DEPBAR.LE SB0, 0x0 ;  /* 0x000080000000791a */ /* 0x000fc80000000000 */
.L_x_442:
[----:B------:R-:W-:Y:S05]  /*9630*/  BSYNC B1 ;  /* 0x0000000000017941 */ /* 0x000fea0003800000 */
.L_x_441:
        /* <DEDUP_REMOVED lines=23> */
[----:B----4-:R-:W4:Y:S02]  /*97b0*/  FENCE.VIEW.ASYNC.S ;  /* 0x00000000000073c6 */ /* 0x010f240000000000 */
[----:B----4-:R-:W-:Y:S06]  /*97c0*/  BAR.SYNC.DEFER_BLOCKING 0x1, 0x100 ;  /* 0x0044000000007b1d */ /* 0x010fec0000010000 */
[----:B------:R-:W-:Y:S05]  /*97d0*/  @P0 BRA `(.L_x_417) ;  /* 0x0000001800f00947 */ /* 0x000fea0003800000 */
[----:B------:R-:W-:Y:S01]  /*97e0*/  PLOP3.LUT P0, PT, PT, PT, PT, 0x80, 0x0 ;  /* 0x000000000000781c */ /* 0x000fe20003f0f070 */
[----:B------:R-:W-:Y:S01]  /*97f0*/  UMOV UR5, 0x1400 ;  /* 0x0000140000057882 */ /* 0x000fe20000000000 */
[----:B------:R-:W-:Y:S01]  /*9800*/  UMOV UR8, 0x0 ;  /* 0x0000000000087882 */ /* 0x000fe20000000000 */
[----:B------:R-:W-:Y:S01]  /*9810*/  UMOV UR9, 0x14f00000 ;  /* 0x14f0000000097882 */ /* 0x000fe20000000000 */
[----:B------:R-:W-:Y:S01]  /*9820*/  UMOV UR6, UR12 ;  /* 0x0000000c00067c82 */ /* 0x000fe20008000000 */
[----:B------:R-:W-:-:S08]  /*9830*/  UMOV UR7, UR13 ;  /* 0x0000000d00077c82 */ /* 0x000fd00008000000 */
.L_x_444:
[----:B------:R-:W-:Y:S01]  /*9840*/  @P0 ELECT P1, URZ, PT ;  /* 0x00000000003f082f */ /* 0x000fe20003820000 */
[----:B------:R4:W-:-:S12]  /*9850*/  UBLKRED.G.S.ADD.F32.RN [UR6], [UR4], UR5, desc[UR8] ;  /* 0x00000806040073bb */ /* 0x0009d800080a1405 */
[----:B------:R-:W-:Y:S02]  /*9860*/  @P1 PLOP3.LUT P0, PT, P1, PT, PT, 0x8, 0x0 ;  /* 0x000000000000181c */ /* 0x000fe40000f0e170 */
[----:B------:R-:W-:-:S11]  /*9870*/  PLOP3.LUT P1, PT, PT, PT, PT, 0x8, 0x0 ;  /* 0x000000000000781c */ /* 0x000fd60003f2e170 */
[----:B----4-:R-:W-:Y:S05]  /*9880*/  @P0 BRA.U.ANY `(.L_x_444) ;  /* 0xfffffffd00ec0947 */ /* 0x010fea000393ffff */
[----:B------:R0:W-:Y:S01]  /*9890*/  UTMACMDFLUSH ;  /* 0x00000000000079b7 */ /* 0x0001e20000000000 */
[----:B------:R-:W-:-:S04]  /*98a0*/  DEPBAR.LE SB0, 0x0 ;  /* 0x000080000000791a */ /* 0x000fc80000000000 */
[----:B------:R-:W-:Y:S05]  /*98b0*/  BRA `(.L_x_417) ;  /* 0x0000001800b87947 */ /* 0x000fea0003800000 */
.L_x_415:
        /* <DEDUP_REMOVED lines=41> */
.L_x_446:
        /* <DEDUP_REMOVED lines=8> */
[----:B------:R-:W-:Y:S01]  /*9bd0*/  IMAD.MOV.U32 R0, RZ, RZ, RZ ;  /* 0x000000ffff007224 */ /* 0x000fe200078e00ff */
[----:B------:R-:W-:Y:S01]  /*9be0*/  UIMAD UR6, UR10, UR6, URZ ;  /* 0x000000060a0672a4 */ /* 0x000fe2000f8e023f */
[----:B------:R-:W-:Y:S01]  /*9bf0*/  IMAD.MOV.U32 R12, RZ, RZ, 0x1 ;  /* 0x00000001ff0c7424 */ /* 0x000fe200078e00ff */
[----:B------:R-:W-:Y:S02]  /*9c00*/  UIMAD UR10, UR10, UR12, URZ ;  /* 0x0000000c0a0a72a4 */ /* 0x000fe4000f8e023f */
        /* <DEDUP_REMOVED lines=30> */
.L_x_462:
        /* <DEDUP_REMOVED lines=12> */
.L_x_448:
        /* <DEDUP_REMOVED lines=20> */
[----:B------:R-:W-:Y:S01]  /*9ff0*/  UIADD3 UR9, UP0, UR19, UR30, URZ ;  /* 0x0000001e13097290 */ /* 0x000fe2000ff1e03f */
[----:B------:R-:W-:Y:S01]  /*a000*/  IMAD.MOV.U32 R12, RZ, RZ, 0x1 ;  /* 0x00000001ff0c7424 */ /* 0x000fe200078e00ff */
[----:B------:R-:W-:Y:S01]  /*a010*/  UIADD3 UR16, UR8, 0x14100, URZ ;  /* 0x0001410008107890 */ /* 0x000fe2000fffe03f */
[----:B-1----:R-:W-:Y:S01]  /*a020*/  IMAD.MOV.U32 R9, RZ, RZ, R2 ;  /* 0x000000ffff097224 */ /* 0x002fe200078e0002 */
[----:B------:R-:W-:Y:S01]  /*a030*/  ULEA.HI.X.SX32 UR10, UR19, UR38, 0x1, UP0 ;  /* 0x00000026130a7291 */ /* 0x000fe200080f0e3f */
[----:B------:R-:W-:Y:S01]  /*a040*/  IMAD.MOV.U32 R10, RZ, RZ, R3 ;  /* 0x000000ffff0a7224 */ /* 0x000fe200078e0003 */
[----:B------:R-:W-:-:S02]  /*a050*/  ULEA UR54, UP0, UR9, UR14, 0x2 ;  /* 0x0000000e09367291 */ /* 0x000fc4000f80103f */
[C---:B------:R-:W-:Y:S01]  /*a060*/  IADD3 R0, P1, R9.reuse, 0xf0, RZ ;  /* 0x000000f009007810 */ /* 0x040fe20007f3e0ff */
[----:B------:R-:W-:Y:S02]  /*a070*/  UIADD3 UR40, UR8, 0x16100, URZ ;  /* 0x0001610008287890 */ /* 0x000fe4000fffe03f */
[----:B------:R-:W-:Y:S01]  /*a080*/  UIADD3 UR32, UR8, 0x18100, URZ ;  /* 0x0001810008207890 */ /* 0x000fe2000fffe03f */
[----:B------:R-:W-:Y:S01]  /*a090*/  R2UR UR48, R0 ;  /* 0x00000000003072ca */ /* 0x000fe200000e0000 */
[----:B------:R-:W-:Y:S01]  /*a0a0*/  UIADD3 UR24, UR8, 0x1a100, URZ ;  /* 0x0001a10008187890 */ /* 0x000fe2000fffe03f */
[C---:B------:R-:W-:Y:S01]  /*a0b0*/  IADD3 R0, P2, R9.reuse, 0x2f0, RZ ;  /* 0x000002f009007810 */ /* 0x040fe20007f5e0ff */
[----:B------:R-:W-:Y:S02]  /*a0c0*/  UIADD3 UR52, UR8, 0x2c100, URZ ;  /* 0x0002c10008347890 */ /* 0x000fe4000fffe03f */
        /* <DEDUP_REMOVED lines=8> */
[--C-:B------:R-:W-:Y:S01]  /*a150*/  IMAD.X R0, RZ, RZ, R10.reuse, P1 ;  /* 0x000000ffff007224 */ /* 0x100fe200008e060a */
[----:B------:R-:W-:Y:S01]  /*a160*/  UMOV UR29, UR21 ;  /* 0x00000015001d7c82 */ /* 0x000fe20008000000 */
[----:B------:R-:W-:Y:S01]  /*a170*/  UMOV UR25, UR17 ;  /* 0x0000001100197c82 */ /* 0x000fe20008000000 */
[----:B------:R-:W-:Y:S01]  /*a180*/  UMOV UR27, UR19 ;  /* 0x00000013001b7c82 */ /* 0x000fe20008000000 */
[----:B------:R-:W-:Y:S01]  /*a190*/  UMOV UR9, 0x10 ;  /* 0x0000001000097882 */ /* 0x000fe20000000000 */
[----:B------:R-:W-:Y:S01]  /*a1a0*/  R2UR UR49, R0 ;  /* 0x00000000003172ca */ /* 0x000fe200000e0000 */
[--C-:B------:R-:W-:Y:S01]  /*a1b0*/  IMAD.X R0, RZ, RZ, R10.reuse, P2 ;  /* 0x000000ffff007224 */ /* 0x100fe200010e060a */
[----:B------:R-:W-:Y:S01]  /*a1c0*/  UMOV UR53, UR17 ;  /* 0x0000001100357c82 */ /* 0x000fe20008000000 */
[----:B------:R-:W-:Y:S01]  /*a1d0*/  UMOV UR13, UR21 ;  /* 0x00000015000d7c82 */ /* 0x000fe20008000000 */
[----:B------:R-:W-:Y:S01]  /*a1e0*/  UMOV UR10, UR18 ;  /* 0x00000012000a7c82 */ /* 0x000fe20008000000 */
[----:B------:R-:W-:Y:S01]  /*a1f0*/  UIADD3 UR56, UR8, 0x5000, URZ ;  /* 0x0000500008387890 */ /* 0x000fe2000fffe03f */
[----:B------:R-:W-:Y:S01]  /*a200*/  R2UR UR5, R0 ;  /* 0x00000000000572ca */ /* 0x000fe200000e0000 */
[----:B------:R-:W-:Y:S01]  /*a210*/  IMAD.X R0, RZ, RZ, R10, P3 ;  /* 0x000000ffff007224 */ /* 0x000fe200018e060a */
[----:B------:R-:W-:Y:S01]  /*a220*/  ISETP.GE.AND P1, PT, R5, R11, PT ;  /* 0x0000000b0500720c */ /* 0x000fe20003f26270 */
[----:B------:R-:W-:Y:S01]  /*a230*/  UMOV UR58, 0x80 ;  /* 0x00000080003a7882 */ /* 0x000fe20000000000 */
[----:B------:R-:W-:Y:S01]  /*a240*/  UMOV UR59, UR11 ;  /* 0x0000000b003b7c82 */ /* 0x000fe20008000000 */
[----:B------:R-:W-:Y:S01]  /*a250*/  UMOV UR60, UR12 ;  /* 0x0000000c003c7c82 */ /* 0x000fe20008000000 */
[----:B------:R-:W-:Y:S01]  /*a260*/  R2UR UR7, R0 ;  /* 0x00000000000772ca */ /* 0x000fe200000e0000 */
[----:B------:R1:W-:Y:S01]  /*a270*/  UTMALDG.4D [UR16], [UR48], desc[UR50] ;  /* 0x00003210300075b4 */ /* 0x0003e20008019000 */
[----:B------:R-:W-:Y:S01]  /*a280*/  UMOV UR61, UR21 ;  /* 0x00000015003d7c82 */ /* 0x000fe20008000000 */
        /* <DEDUP_REMOVED lines=43> */
[----:B----4-:R-:W-:Y:S05]  /*a540*/  @P1 BRA `(.L_x_449) ;  /* 0x0000000800201947 */ /* 0x010fea0003800000 */
        /* <DEDUP_REMOVED lines=20> */
.L_x_454:
[----:B------:R-:W-:-:S04]  /*a690*/  SHF.L.U32 R9, R12, 0x1f, RZ ;  /* 0x0000001f0c097819 */ /* 0x000fc800000006ff */
[----:B------:R-:W1:Y:S02]  /*a6a0*/  SYNCS.PHASECHK.TRANS64.TRYWAIT P1, [R6+URZ+0x31838], R9 ;  /* 0x03183809060075a7 */ /* 0x000e64000802017f */
[----:B-1----:R-:W-:Y:S05]  /*a6b0*/  @!P1 BRA `(.L_x_450) ;  /* 0x0000000c00909947 */ /* 0x002fea0003800000 */
.L_x_463:
[----:B------:R-:W-:Y:S05]  /*a6c0*/  @P0 BRA `(.L_x_451) ;  /* 0x0000000000140947 */ /* 0x000fea0003800000 */
[----:B------:R-:W-:Y:S01]  /*a6d0*/  ISETP.NE.AND P1, PT, R14, RZ, PT ;  /* 0x000000ff0e00720c */ /* 0x000fe20003f25270 */
[----:B-1----:R-:W-:-:S04]  /*a6e0*/  IMAD.MOV.U32 R9, RZ, RZ, 0x8100 ;  /* 0x00008100ff097424 */ /* 0x002fc800078e00ff */
[----:B------:R2:W-:Y:S08]  /*a6f0*/  SYNCS.ARRIVE.TRANS64 RZ, [R6+URZ+0x31830], R9 ;  /* 0x0318300906ff79a7 */ /* 0x0005f0000800003f */
[----:B------:R-:W-:Y:S05]  /*a700*/  @!P1 BRA `(.L_x_451) ;  /* 0x0000000000049947 */ /* 0x000fea0003800000 */
[----:B------:R-:W-:Y:S01]  /*a710*/  BPT.TRAP 0x1 ;  /* 0x000000040000795c */ /* 0x000fe20000300000 */
.L_x_451:
[----:B-12---:R-:W-:Y:S01]  /*a720*/  IMAD.MOV.U32 R9, RZ, RZ, R2 ;  /* 0x000000ffff097224 */ /* 0x006fe200078e0002 */
[----:B------:R-:W-:Y:S01]  /*a730*/  R2UR UR19, R15 ;  /* 0x000000000f1372ca */ /* 0x000fe200000e0000 */
[----:B------:R-:W-:Y:S01]  /*a740*/  IMAD.MOV.U32 R10, RZ, RZ, R3 ;  /* 0x000000ffff0a7224 */ /* 0x000fe200078e0003 */
[----:B------:R-:W-:Y:S01]  /*a750*/  R2UR UR14, R6 ;  /* 0x00000000060e72ca */ /* 0x000fe200000e0000 */
[----:B------:R-:W-:Y:S01]  /*a760*/  VIADD R13, R13, 0x1 ;  /* 0x000000010d0d7836 */ /* 0x000fe20000000000 */
[----:B------:R-:W-:Y:S01]  /*a770*/  IADD3 R0, P2, R9, 0x1f0, RZ ;  /* 0x000001f009007810 */ /* 0x000fe20007f5e0ff */
[----:B------:R-:W-:Y:S01]  /*a780*/  UMOV UR8, 0x0 ;  /* 0x0000000000087882 */ /* 0x000fe20000000000 */
[----:B------:R-:W-:Y:S01]  /*a790*/  UMOV UR9, 0x14f00000 ;  /* 0x14f0000000097882 */ /* 0x000fe20000000000 */
[----:B------:R-:W-:Y:S01]  /*a7a0*/  UMOV UR18, URZ ;  /* 0x0000003f00127c82 */ /* 0x000fe20008000000 */
[----:B------:R-:W-:Y:S01]  /*a7b0*/  R2UR UR6, R0 ;  /* 0x00000000000672ca */ /* 0x000fe200000e0000 */
[----:B------:R-:W-:Y:S01]  /*a7c0*/  IMAD.X R0, RZ, RZ, R10, P2 ;  /* 0x000000ffff007224 */ /* 0x000fe200010e060a */
[C---:B------:R-:W-:Y:S01]  /*a7d0*/  ISETP.NE.AND P1, PT, R13.reuse, 0x2, PT ;  /* 0x000000020d00780c */ /* 0x040fe20003f25270 */
[----:B------:R-:W-:Y:S01]  /*a7e0*/  UMOV UR34, 0x40 ;  /* 0x0000004000227882 */ /* 0x000fe20000000000 */
[----:B------:R-:W-:Y:S01]  /*a7f0*/  R2UR UR4, R16 ;  /* 0x00000000100472ca */ /* 0x000fe200000e0000 */
[----:B------:R-:W-:Y:S01]  /*a800*/  UIADD3 UR19, UR19, -0x40, URZ ;  /* 0xffffffc013137890 */ /* 0x000fe2000fffe03f */
[----:B------:R-:W-:Y:S01]  /*a810*/  R2UR UR7, R0 ;  /* 0x00000000000772ca */ /* 0x000fe200000e0000 */
        /* <DEDUP_REMOVED lines=23> */
[----:B------:R-:W-:Y:S01]  /*a990*/  ISETP.NE.AND P2, PT, R4, RZ, PT ;  /* 0x000000ff0400720c */ /* 0x000fe20003f45270 */
        /* <DEDUP_REMOVED lines=8> */
.L_x_465:
[----:B------:R-:W-:Y:S01]  /*aa20*/  LOP3.LUT R12, R12, 0x1, RZ, 0x3c, !PT ;  /* 0x000000010c0c7812 */ /* 0x000fe200078e3cff */
[----:B------:R-:W-:Y:S06]  /*aa30*/  @P2 BRA `(.L_x_453) ;  /* 0x0000000000142947 */ /* 0x000fec0003800000 */
[----:B------:R-:W-:Y:S01]  /*aa40*/  ISETP.NE.AND P1, PT, R14, RZ, PT ;  /* 0x000000ff0e00720c */ /* 0x000fe20003f25270 */
[----:B-1----:R-:W-:-:S04]  /*aa50*/  IMAD.MOV.U32 R0, RZ, RZ, 0x8100 ;  /* 0x00008100ff007424 */ /* 0x002fc800078e00ff */
[----:B------:R2:W-:Y:S08]  /*aa60*/  SYNCS.ARRIVE.TRANS64 RZ, [R20+URZ+0x31810], R0 ;  /* 0x0318100014ff79a7 */ /* 0x0005f0000800003f */
[----:B------:R-:W-:Y:S05]  /*aa70*/  @!P1 BRA `(.L_x_453) ;  /* 0x0000000000049947 */ /* 0x000fea0003800000 */
[----:B------:R-:W-:Y:S01]  /*aa80*/  BPT.TRAP 0x1 ;  /* 0x000000040000795c */ /* 0x000fe20000300000 */
.L_x_453:
        /* <DEDUP_REMOVED lines=13> */
[----:B------:R-:W-:Y:S01]  /*ab60*/  R2UR UR15, R19 ;  /* 0x00000000130f72ca */ /* 0x000fe200000e0000 */
[----:B------:R-:W-:Y:S01]  /*ab70*/  UIADD3 UR41, UR41, 0x31810, URZ ;  /* 0x0003181029297890 */ /* 0x000fe2000fffe03f */
[----:B------:R-:W-:Y:S01]  /*ab80*/  ISETP.GE.AND P1, PT, R5, R11, PT ;  /* 0x0000000b0500720c */ /* 0x000fe20003f26270 */
[----:B------:R-:W-:Y:S01]  /*ab90*/  UMOV UR45, UR21 ;  /* 0x00000015002d7c82 */ /* 0x000fe20008000000 */
        /* <DEDUP_REMOVED lines=20> */
[----:B------:R-:W-:Y:S01]  /*ace0*/  UIADD3 UR8, UR8, 0x2c100, URZ ;  /* 0x0002c10008087890 */ /* 0x000fe2000fffe03f */
[----:B------:R-:W-:Y:S01]  /*acf0*/  IMAD.X R18, RZ, RZ, R18, P3 ;  /* 0x000000ffff127224 */ /* 0x000fe200018e0612 */
[----:B------:R-:W-:Y:S01]  /*ad00*/  UMOV UR25, UR41 ;  /* 0x0000002900197c82 */ /* 0x000fe20008000000 */
        /* <DEDUP_REMOVED lines=12> */
.L_x_449:
[----:B------:R-:W-:-:S04]  /*add0*/  SHF.L.U32 R3, R12, 0x1f, RZ ;  /* 0x0000001f0c037819 */ /* 0x000fc800000006ff */
[----:B------:R-:W1:Y:S02]  /*ade0*/  SYNCS.PHASECHK.TRANS64.TRYWAIT P1, [R6+URZ+0x31838], R3 ;  /* 0x03183803060075a7 */ /* 0x000e64000802017f */
[----:B-1----:R-:W-:Y:S05]  /*adf0*/  @!P1 BRA `(.L_x_455) ;  /* 0x0000000400ec9947 */ /* 0x002fea0003800000 */
.L_x_466:
[----:B------:R-:W-:Y:S05]  /*ae00*/  @P0 BRA `(.L_x_456) ;  /* 0x0000000000140947 */ /* 0x000fea0003800000 */
[----:B------:R-:W-:Y:S01]  /*ae10*/  LOP3.LUT P0, RZ, R21, 0x1f, RZ, 0xc0, !PT ;  /* 0x0000001f15ff7812 */ /* 0x000fe2000780c0ff */
[----:B-1----:R-:W-:-:S04]  /*ae20*/  IMAD.MOV.U32 R3, RZ, RZ, 0x8100 ;  /* 0x00008100ff037424 */ /* 0x002fc800078e00ff */
[----:B------:R2:W-:Y:S08]  /*ae30*/  SYNCS.ARRIVE.TRANS64 RZ, [R6+URZ+0x31830], R3 ;  /* 0x0318300306ff79a7 */ /* 0x0005f0000800003f */
[----:B------:R-:W-:Y:S05]  /*ae40*/  @!P0 BRA `(.L_x_456) ;  /* 0x0000000000048947 */ /* 0x000fea0003800000 */
[----:B------:R-:W-:Y:S01]  /*ae50*/  BPT.TRAP 0x1 ;  /* 0x000000040000795c */ /* 0x000fe20000300000 */
.L_x_456:
        /* <DEDUP_REMOVED lines=18> */
[----:B------:R-:W-:Y:S01]  /*af80*/  ISETP.NE.AND P0, PT, R0, 0x2, PT ;  /* 0x000000020000780c */ /* 0x000fe20003f05270 */
        /* <DEDUP_REMOVED lines=31> */
.L_x_445:
[----:B------:R-:W-:Y:S05]  /*b180*/  WARPSYNC.ALL ;  /* 0x0000000000007948 */ /* 0x000fea0003800000 */
[----:B------:R-:W-:-:S13]  /*b190*/  ELECT P0, URZ, PT ;  /* 0x00000000003f782f */ /* 0x000fda0003800000 */
        /* <DEDUP_REMOVED lines=8> */
.L_x_457:
        /* <DEDUP_REMOVED lines=8> */
.L_x_467:
        /* <DEDUP_REMOVED lines=9> */
.L_x_468:
[----:B------:R-:W-:Y:S05]  /*b330*/  @!P1 BRA `(.L_x_460) ;  /* 0x0000000000049947 */ /* 0x000fea0003800000 */
[----:B------:R-:W-:Y:S01]  /*b340*/  BPT.TRAP 0x1 ;  /* 0x000000040000795c */ /* 0x000fe20000300000 */
.L_x_460:
[----:B------:R-:W-:-:S07]  /*b350*/  SHF.L.U32 R12, R12, 0x1f, RZ ;  /* 0x0000001f0c0c7819 */ /* 0x000fce00000006ff */
.L_x_461:
[----:B--2---:R2:W3:Y:S02]  /*b360*/  SYNCS.PHASECHK.TRANS64.TRYWAIT P0, [R7+URZ+0x31838], R12 ;  /* 0x0318380c070075a7 */ /* 0x0044e4000800017f */
[----:B---3--:R-:W-:Y:S05]  /*b370*/  @!P0 NANOSLEEP.SYNCS 0x989680 ;  /* 0x009896800000895d */ /* 0x008fea0003900000 */
[----:B------:R-:W3:Y:S02]  /*b380*/  @!P0 SYNCS.PHASECHK.TRANS64 P0, [R7+URZ+0x31838], R12 ;  /* 0x0318380c070085a7 */ /* 0x000ee4000800007f */
[----:B---3--:R-:W-:Y:S05]  /*b390*/  @!P0 BRA `(.L_x_461) ;  /* 0xfffffffc00f08947 */ /* 0x008fea000383ffff */
.L_x_417:
[----:B------:R-:W-:Y:S05]  /*b3a0*/  BSYNC B0 ;  /* 0x0000000000007941 */ /* 0x000fea0003800000 */
.L_x_414:
[----:B------:R-:W-:Y:S05]  /*b3b0*/  EXIT ;  /* 0x000000000000794d */ /* 0x000fea0003800000 */
.L_x_421:
[----:B-1----:R1:W2:Y:S02]  /*b3c0*/  SYNCS.PHASECHK.TRANS64.TRYWAIT P0, [R17+URZ+0x31800], R8 ;  /* 0x03180008110075a7 */ /* 0x0022a4000800017f */
[----:B--2---:R-:W-:Y:S05]  /*b3d0*/  @!P0 NANOSLEEP.SYNCS 0x989680 ;  /* 0x009896800000895d */ /* 0x004fea0003900000 */
[----:B------:R-:W2:Y:S02]  /*b3e0*/  @!P0 SYNCS.PHASECHK.TRANS64 P0, [R17+URZ+0x31800], R8 ;  /* 0x03180008110085a7 */ /* 0x000ea4000800007f */
[----:B--2---:R-:W-:Y:S05]  /*b3f0*/  @!P0 BRA `(.L_x_421) ;  /* 0xfffffffc00f08947 */ /* 0x004fea000383ffff */
[----:B------:R-:W-:Y:S05]  /*b400*/  BRA `(.L_x_420) ;  /* 0xffffff5800747947 */ /* 0x000fea000383ffff */
.L_x_425:
[----:B--2---:R2:W3:Y:S02]  /*b410*/  SYNCS.PHASECHK.TRANS64.TRYWAIT P0, [R16+URZ+0x31810], R9 ;  /* 0x03181009100075a7 */ /* 0x0044e4000800017f */
[----:B---3--:R-:W-:Y:S05]  /*b420*/  @!P0 NANOSLEEP.SYNCS 0x989680 ;  /* 0x009896800000895d */ /* 0x008fea0003900000 */
[----:B------:R-:W3:Y:S02]  /*b430*/  @!P0 SYNCS.PHASECHK.TRANS64 P0, [R16+URZ+0x31810], R9 ;  /* 0x03181009100085a7 */ /* 0x000ee4000800007f */
[----:B---3--:R-:W-:Y:S05]  /*b440*/  @!P0 BRA `(.L_x_425) ;  /* 0xfffffffc00f08947 */ /* 0x008fea000383ffff */
[----:B------:R-:W-:Y:S05]  /*b450*/  BRA `(.L_x_424) ;  /* 0xffffff6000f07947 */ /* 0x000fea000383ffff */
.L_x_429:
[----:B----4-:R4:W1:Y:S02]  /*b460*/  SYNCS.PHASECHK.TRANS64.TRYWAIT P0, [R17+URZ+0x31830], R10 ;  /* 0x0318300a110075a7 */ /* 0x010864000800017f */
[----:B-1----:R-:W-:Y:S05]  /*b470*/  @!P0 NANOSLEEP.SYNCS 0x989680 ;  /* 0x009896800000895d */ /* 0x002fea0003900000 */
[----:B------:R-:W1:Y:S02]  /*b480*/  @!P0 SYNCS.PHASECHK.TRANS64 P0, [R17+URZ+0x31830], R10 ;  /* 0x0318300a110085a7 */ /* 0x000e64000800007f */
[----:B-1----:R-:W-:Y:S05]  /*b490*/  @!P0 BRA `(.L_x_429) ;  /* 0xfffffffc00f08947 */ /* 0x002fea000383ffff */
[----:B------:R-:W-:Y:S05]  /*b4a0*/  BRA `(.L_x_428) ;  /* 0xffffff8000007947 */ /* 0x000fea000383ffff */
.L_x_447:
[----:B-1----:R1:W2:Y:S02]  /*b4b0*/  SYNCS.PHASECHK.TRANS64.TRYWAIT P0, [R6+URZ+0x31820], R3 ;  /* 0x03182003060075a7 */ /* 0x0022a4000800017f */
[----:B--2---:R-:W-:Y:S05]  /*b4c0*/  @!P0 NANOSLEEP.SYNCS 0x989680 ;  /* 0x009896800000895d */ /* 0x004fea0003900000 */
[----:B------:R-:W2:Y:S02]  /*b4d0*/  @!P0 SYNCS.PHASECHK.TRANS64 P0, [R6+URZ+0x31820], R3 ;  /* 0x03182003060085a7 */ /* 0x000ea4000800007f */
[----:B--2---:R-:W-:Y:S05]  /*b4e0*/  @!P0 BRA `(.L_x_447) ;  /* 0xfffffffc00f08947 */ /* 0x004fea000383ffff */
[----:B------:R-:W-:Y:S05]  /*b4f0*/  BRA `(.L_x_462) ;  /* 0xffffffe8003c7947 */ /* 0x000fea000383ffff */
.L_x_450:
[----:B-1----:R1:W2:Y:S02]  /*b500*/  SYNCS.PHASECHK.TRANS64.TRYWAIT P1, [R6+URZ+0x31838], R9 ;  /* 0x03183809060075a7 */ /* 0x0022a4000802017f */
[----:B--2---:R-:W-:Y:S05]  /*b510*/  @!P1 NANOSLEEP.SYNCS 0x989680 ;  /* 0x009896800000995d */ /* 0x004fea0003900000 */
[----:B------:R-:W2:Y:S02]  /*b520*/  @!P1 SYNCS.PHASECHK.TRANS64 P1, [R6+URZ+0x31838], R9 ;  /* 0x03183809060095a7 */ /* 0x000ea4000802007f */
[----:B--2---:R-:W-:Y:S05]  /*b530*/  @!P1 BRA `(.L_x_450) ;  /* 0xfffffffc00f09947 */ /* 0x004fea000383ffff */
[----:B------:R-:W-:Y:S05]  /*b540*/  BRA `(.L_x_463) ;  /* 0xfffffff0005c7947 */ /* 0x000fea000383ffff */
.L_x_452:
[----:B------:R-:W-:-:S07]  /*b550*/  SHF.L.U32 R0, R8, 0x1f, RZ ;  /* 0x0000001f08007819 */ /* 0x000fce00000006ff */
.L_x_464:
[----:B-1----:R1:W2:Y:S02]  /*b560*/  SYNCS.PHASECHK.TRANS64.TRYWAIT P1, [R20+URZ+0x31820], R0 ;  /* 0x03182000140075a7 */ /* 0x0022a4000802017f */
[----:B--2---:R-:W-:Y:S05]  /*b570*/  @!P1 NANOSLEEP.SYNCS 0x989680 ;  /* 0x009896800000995d */ /* 0x004fea0003900000 */
[----:B------:R-:W2:Y:S02]  /*b580*/  @!P1 SYNCS.PHASECHK.TRANS64 P1, [R20+URZ+0x31820], R0 ;  /* 0x03182000140095a7 */ /* 0x000ea4000802007f */
[----:B--2---:R-:W-:Y:S05]  /*b590*/  @!P1 BRA `(.L_x_464) ;  /* 0xfffffffc00f09947 */ /* 0x004fea000383ffff */
[----:B------:R-:W-:Y:S05]  /*b5a0*/  BRA `(.L_x_465) ;  /* 0xfffffff4001c7947 */ /* 0x000fea000383ffff */
.L_x_455:
[----:B-1----:R1:W2:Y:S02]  /*b5b0*/  SYNCS.PHASECHK.TRANS64.TRYWAIT P1, [R6+URZ+0x31838], R3 ;  /* 0x03183803060075a7 */ /* 0x0022a4000802017f */
[----:B--2---:R-:W-:Y:S05]  /*b5c0*/  @!P1 NANOSLEEP.SYNCS 0x989680 ;  /* 0x009896800000995d */ /* 0x004fea0003900000 */
[----:B------:R-:W2:Y:S02]  /*b5d0*/  @!P1 SYNCS.PHASECHK.TRANS64 P1, [R6+URZ+0x31838], R3 ;  /* 0x03183803060095a7 */ /* 0x000ea4000802007f */
[----:B--2---:R-:W-:Y:S05]  /*b5e0*/  @!P1 BRA `(.L_x_455) ;  /* 0xfffffffc00f09947 */ /* 0x004fea000383ffff */
[----:B------:R-:W-:Y:S05]  /*b5f0*/  BRA `(.L_x_466) ;  /* 0xfffffff800007947 */ /* 0x000fea000383ffff */
.L_x_458:
[----:B-1----:R1:W2:Y:S02]  /*b600*/  SYNCS.PHASECHK.TRANS64.TRYWAIT P0, [R5+URZ], R2 ;  /* 0x00000002050075a7 */ /* 0x0022a4000800017f */
[----:B--2---:R-:W-:Y:S05]  /*b610*/  @!P0 NANOSLEEP.SYNCS 0x989680 ;  /* 0x009896800000895d */ /* 0x004fea0003900000 */
[----:B------:R-:W2:Y:S02]  /*b620*/  @!P0 SYNCS.PHASECHK.TRANS64 P0, [R5+URZ], R2 ;  /* 0x00000002050085a7 */ /* 0x000ea4000800007f */
[----:B--2---:R-:W-:Y:S05]  /*b630*/  @!P0 BRA `(.L_x_458) ;  /* 0xfffffffc00f08947 */ /* 0x004fea000383ffff */
[----:B------:R-:W-:Y:S05]  /*b640*/  BRA `(.L_x_467) ;  /* 0xfffffffc00147947 */ /* 0x000fea000383ffff */
.L_x_459:
[----:B-1----:R1:W2:Y:S02]  /*b650*/  SYNCS.PHASECHK.TRANS64.TRYWAIT P0, [R3+URZ], R0 ;  /* 0x00000000030075a7 */ /* 0x0022a4000800017f */
[----:B--2---:R-:W-:Y:S05]  /*b660*/  @!P0 NANOSLEEP.SYNCS 0x989680 ;  /* 0x009896800000895d */ /* 0x004fea0003900000 */
[----:B------:R-:W2:Y:S02]  /*b670*/  @!P0 SYNCS.PHASECHK.TRANS64 P0, [R3+URZ], R0 ;  /* 0x00000000030085a7 */ /* 0x000ea4000800007f */
[----:B--2---:R-:W-:Y:S05]  /*b680*/  @!P0 BRA `(.L_x_459) ;  /* 0xfffffffc00f08947 */ /* 0x004fea000383ffff */
[----:B------:R-:W-:Y:S05]  /*b690*/  BRA `(.L_x_468) ;  /* 0xfffffffc00247947 */ /* 0x000fea000383ffff */
.L_x_469:
        /* <DEDUP_REMOVED lines=14> */
.L_x_1150:


//--------------------- .text._ZN7cutlass13device_kernelIN5flash11enable_sm90INS1_16FlashAttnBwdSm90INS1_25CollectiveMainloopBwdSm90ILi2ELi1ELi1EN4cute5tupleIJNS5_1CILi1EEES8_S8_EEENS6_IJNS7_ILi64EEENS7_ILi80EEENS7_ILi256EEEEEENS_10bfloat16_tEfNS_4arch4Sm90ELb0ELb1ELb1ELb1ELb0ELb0ELb1ELb1ELi2ELi1ELi1ELi1ELb0EEENS1_21CollectiveEpilogueBwdISD_SE_SG_Li256ELb1ELb1ELi2EEENS1_19SingleTileSchedulerILb1ELb0ELb0ELi80EEEEEEEEEvNT_6ParamsE --------------------------
	.section	.text._ZN7cutlass13device_kernelIN5flash11enable_sm90INS1_16FlashAttnBwdSm90INS1_25CollectiveMainloopBwdSm90ILi2ELi1ELi1EN4cute5tupleIJNS5_1CILi1EEES8_S8_EEENS6_IJNS7_ILi64EEENS7_ILi80EEENS7_ILi256EEEEEENS_10bfloat16_tEfNS_4arch4Sm90ELb0ELb1ELb1ELb1ELb0ELb0ELb1ELb1ELi2ELi1ELi1ELi1ELb0EEENS1_21CollectiveEpilogueBwdISD_SE_SG_Li256ELb1ELb1ELi2EEENS1_19SingleTileSchedulerILb1ELb0ELb0ELi80EEEEEEEEEvNT_6ParamsE,"ax",@progbits
	.align	128
.text._ZN7cutlass13device_kernelIN5flash11enable_sm90INS1_16FlashAttnBwdSm90INS1_25CollectiveMainloopBwdSm90ILi2ELi1ELi1EN4cute5tupleIJNS5_1CILi1EEES8_S8_EEENS6_IJNS7_ILi64EEENS7_ILi80EEENS7_ILi256EEEEEENS_10bfloat16_tEfNS_4arch4Sm90ELb0ELb1ELb1ELb1ELb0ELb0ELb1ELb1ELi2ELi1ELi1ELi1ELb0EEENS1_21CollectiveEpilogueBwdISD_SE_SG_Li256ELb1ELb1ELi2EEENS1_19SingleTileSchedulerILb1ELb0ELb0ELi80EEEEEEEEEvNT_6ParamsE:
        .type           _ZN7cutlass13device_kernelIN5flash11enable_sm90INS1_16FlashAttnBwdSm90INS1_25CollectiveMainloopBwdSm90ILi2ELi1ELi1EN4cute5tupleIJNS5_1CILi1EEES8_S8_EEENS6_IJNS7_ILi64EEENS7_ILi80EEENS7_ILi256EEEEEENS_10bfloat16_tEfNS_4arch4Sm90ELb0ELb1ELb1ELb1ELb0ELb0ELb1ELb1ELi2ELi1ELi1ELi1ELb0EEENS1_21CollectiveEpilogueBwdISD_SE_SG_Li256ELb1ELb1ELi2EEENS1_19SingleTileSchedulerILb1ELb0ELb0ELi80EEEEEEEEEvNT_6ParamsE,@function
        .size           _ZN7cutlass13device_kernelIN5flash11enable_sm90INS1_16FlashAttnBwdSm90INS1_25CollectiveMainloopBwdSm90ILi2ELi1ELi1EN4cute5tupleIJNS5_1CILi1EEES8_S8_EEENS6_IJNS7_ILi64EEENS7_ILi80EEENS7_ILi256EEEEEENS_10bfloat16_tEfNS_4arch4Sm90ELb0ELb1ELb1ELb1ELb0ELb0ELb1ELb1ELi2ELi1ELi1ELi1ELb0EEENS1_21CollectiveEpilogueBwdISD_SE_SG_Li256ELb1ELb1ELi2EEENS1_19SingleTileSchedulerILb1ELb0ELb0ELi80EEEEEEEEEvNT_6ParamsE,(.L_x_1151 - _ZN7cutlass13device_kernelIN5flash11enable_sm90INS1_16FlashAttnBwdSm90INS1_25CollectiveMainloopBwdSm90ILi2ELi1ELi1EN4cute5tupleIJNS5_1CILi1EEES8_S8_EEENS6_IJNS7_ILi64EEENS7_ILi80EEENS7_ILi256EEEEEENS_10bfloat16_tEfNS_4arch4Sm90ELb0ELb1ELb1ELb1ELb0ELb0ELb1ELb1ELi2ELi1ELi1ELi1ELb0EEENS1_21CollectiveEpilogueBwdISD_SE_SG_Li256ELb1ELb1ELi2EEENS1_19SingleTileSchedulerILb1ELb0ELb0ELi80EEEEEEEEEvNT_6ParamsE)
        .other          _ZN7cutlass13device_kernelIN5flash11enable_sm90INS1_16FlashAttnBwdSm90INS1_25CollectiveMainloopBwdSm90ILi2ELi1ELi1EN4cute5tupleIJNS5_1CILi1EEES8_S8_EEENS6_IJNS7_ILi64EEENS7_ILi80EEENS7_ILi256EEEEEENS_10bfloat16_tEfNS_4arch4Sm90ELb0ELb1ELb1ELb1ELb0ELb0ELb1ELb1ELi2ELi1ELi1ELi1ELb0EEENS1_21CollectiveEpilogueBwdISD_SE_SG_Li256ELb1ELb1ELi2EEENS1_19SingleTileSchedulerILb1ELb0ELb0ELi80EEEEEEEEEvNT_6ParamsE,@"STO_CUDA_ENTRY STV_DEFAULT"
_ZN7cutlass13device_kernelIN5flash11enable_sm90INS1_16FlashAttnBwdSm90INS1_25CollectiveMainloopBwdSm90ILi2ELi1ELi1EN4cute5tupleIJNS5_1CILi1EEES8_S8_EEENS6_IJNS7_ILi64EEENS7_ILi80EEENS7_ILi256EEEEEENS_10bfloat16_tEfNS_4arch4Sm90ELb0ELb1ELb1ELb1ELb0ELb0ELb1ELb1ELi2ELi1ELi1ELi1ELb0EEENS1_21CollectiveEpilogueBwdISD_SE_SG_Li256ELb1ELb1ELi2EEENS1_19SingleTileSchedulerILb1ELb0ELb0ELi80EEEEEEEEEvNT_6ParamsE:
[----:B------:R-:W0:Y:S02]  /*0000*/  LDC R1, c[0x0][0x28] ;  /* 0x00000a00ff017b82 */ /* 0x000e240000000800 */
[----:B0-----:R-:W-:Y:S01]  /*0010*/  VIADD R1, R1, 0xfffffff8 ;  /* 0xfffffff801017836 */ /* 0x001fe20000000000 */
[----:B------:R-:W0:Y:S01]  /*0020*/  S2R R21, SR_TID.X ;  /* 0x0000000000157919 */ /* 0x000e220000002100 */
[----:B------:R-:W-:Y:S01]  /*0030*/  ELECT P0, URZ, PT ;  /* 0x00000000003f782f */ /* 0x000fe20003800000 */
[----:B------:R-:W-:Y:S01]  /*0040*/  BSSY B0, `(.L_x_470) ;  /* 0x0000014000007945 */ /* 0x000fe20003800000 */
[----:B0-----:R-:W-:-:S05]  /*0050*/  SHF.R.U32.HI R0, RZ, 0x5, R21 ;  /* 0x00000005ff007819 */ /* 0x001fca0000011615 */
[----:B------:R-:W0:Y:S02]  /*0060*/  SHFL.IDX PT, R2, R0, RZ, 0x1f ;  /* 0x00001fff00027589 */ /* 0x000e2400000e0000 */
[----:B0-----:R-:W-:Y:S02]  /*0070*/  ISETP.EQ.AND P0, PT, R2, RZ, P0 ;  /* 0x000000ff0200720c */ /* 0x001fe40000702270 */
        /* <DEDUP_REMOVED lines=16> */
.L_x_471:
[----:B------:R-:W-:Y:S05]  /*0180*/  BSYNC B0 ;  /* 0x0000000000007941 */ /* 0x000fea0003800000 */
.L_x_470:
[----:B------:R-:W-:Y:S01]  /*0190*/  VOTEU.ANY UP0, P0 ;  /* 0x00000000003f7886 */ /* 0x000fe20000000100 */
[----:B------:R-:W0:Y:S01]  /*01a0*/  SHFL.IDX PT, R2, R2, RZ, 0x1f ;  /* 0x00001fff02027589 */ /* 0x000e2200000e0000 */
[----:B------:R-:W-:Y:S01]  /*01b0*/  UMOV UR4, 0x1 ;  /* 0x0000000100047882 */ /* 0x000fe20000000000 */
[----:B------:R-:W-:Y:S02]  /*01c0*/  VOTEU.ANY UP1, P0 ;  /* 0x00000000003f7886 */ /* 0x000fe40000020100 */
[----:B------:R-:W1:Y:S01]  /*01d0*/  @UP0 S2UR UR7, SR_CgaCtaId ;  /* 0x00000000000709c3 */ /* 0x000e620000008800 */
[----:B------:R-:W-:Y:S01]  /*01e0*/  @UP0 UMOV UR6, 0x400 ;  /* 0x0000040000060882 */ /* 0x000fe20000000000 */
[----:B------:R-:W-:-:S04]  /*01f0*/  @UP0 UIADD3 UR4, -UR4, 0x100000, URZ ;  /* 0x0010000004040890 */ /* 0x000fc8000fffe13f */
[----:B------:R-:W-:Y:S02]  /*0200*/  @UP0 USHF.L.U32 UR5, UR4, 0xb, URZ ;  /* 0x0000000b04050899 */ /* 0x000fe4000800063f */
[----:B------:R-:W-:Y:S01]  /*0210*/  @UP0 USHF.L.U32 UR4, UR4, 0x1, URZ ;  /* 0x0000000104040899 */ /* 0x000fe2000800063f */
[----:B------:R-:W2:Y:S01]  /*0220*/  SHFL.IDX PT, R3, R0, RZ, 0x1f ;  /* 0x00001fff00037589 */ /* 0x000ea200000e0000 */
[----:B0-----:R-:W-:Y:S01]  /*0230*/  R2UR UR8, R2 ;  /* 0x00000000020872ca */ /* 0x001fe200000e0000 */
[----:B-1----:R-:W-:-:S03]  /*0240*/  @UP0 ULEA UR6, UR7, UR6, 0x18 ;  /* 0x0000000607060291 */ /* 0x002fc6000f8ec03f */
[----:B------:R-:W-:Y:S01]  /*0250*/  UMOV UR7, 0x1 ;  /* 0x0000000100077882 */ /* 0x000fe20000000000 */
[----:B--2---:R-:W-:-:S08]  /*0260*/  ISETP.NE.AND P1, PT, R3, RZ, PT ;  /* 0x000000ff0300720c */ /* 0x004fd00003f25270 */
[----:B------:R-:W-:Y:S01]  /*0270*/  UISETP.NE.AND UP0, UPT, UR8, URZ, UPT ;  /* 0x0000003f0800728c */ /* 0x000fe2000bf05270 */
[----:B------:R-:W0:Y:S02]  /*0280*/  FENCE.VIEW.ASYNC.S ;  /* 0x00000000000073c6 */ /* 0x000e240000000000 */
[----:B0-----:R0:W1:Y:S02]  /*0290*/  @UP1 SYNCS.EXCH.64 URZ, [UR6+0x31600], UR4 ;  /* 0x03160004063f15b2 */ /* 0x0010640008000100 */
[----:B0-----:R-:W-:-:S06]  /*02a0*/  USEL UR4, UR7, 0x2, !UP0 ;  /* 0x0000000207047887 */ /* 0x001fcc000c000000 */
[----:B------:R-:W-:-:S05]  /*02b0*/  IMAD.U32 R2, RZ, RZ, UR4 ;  /* 0x00000004ff027e24 */ /* 0x000fca000f8e00ff */
[----:B------:R0:W-:Y:S01]  /*02c0*/  STL [R1], R2 ;  /* 0x0000000201007387 */ /* 0x0001e20000100800 */
[----:B------:R-:W-:Y:S05]  /*02d0*/  @P1 BRA `(.L_x_472) ;  /* 0x0000000000481947 */ /* 0x000fea0003800000 */
[----:B------:R-:W2:Y:S01]  /*02e0*/  S2UR UR5, SR_CgaCtaId ;  /* 0x00000000000579c3 */ /* 0x000ea20000008800 */
        /* <DEDUP_REMOVED lines=12> */
[----:B--2---:R2:W3:Y:S08]  /*03b0*/  SYNCS.EXCH.64 URZ, [UR8+0x31610], UR6 ;  /* 0x03161006083f75b2 */ /* 0x0044f00008000100 */
[----:B------:R2:W4:Y:S01]  /*03c0*/  SYNCS.EXCH.64 URZ, [UR8+0x31620], UR4 ;  /* 0x03162004083f75b2 */ /* 0x0005220008000100 */
[----:B------:R2:W0:Y:S01]  /*03d0*/  SYNCS.EXCH.64 URZ, [UR8+0x31618], UR6 ;  /* 0x03161806083f75b2 */ /* 0x0004220008000100 */
[----:B------:R2:W0:Y:S01]  /*03e0*/  SYNCS.EXCH.64 URZ, [UR8+0x31628], UR4 ;  /* 0x03162804083f75b2 */ /* 0x0004220008000100 */
[----:B------:R-:W-:Y:S01]  /*03f0*/  NOP ;  /* 0x0000000000007918 */ /* 0x000fe20000000000 */
.L_x_472:
[----:B0-----:R-:W0:Y:S01]  /*0400*/  SHFL.IDX PT, R2, R0, RZ, 0x1f ;  /* 0x00001fff00027589 */ /* 0x001e2200000e0000 */
[----:B------:R-:W-:Y:S01]  /*0410*/  NOP ;  /* 0x0000000000007918 */ /* 0x000fe20000000000 */
[----:B0-----:R-:W-:-:S13]  /*0420*/  ISETP.NE.AND P0, PT, R2, RZ, PT ;  /* 0x000000ff0200720c */ /* 0x001fda0003f05270 */
[----:B------:R-:W-:Y:S05]  /*0430*/  @P0 BRA `(.L_x_473) ;  /* 0x0000000000400947 */ /* 0x000fea0003800000 */
[----:B--2---:R-:W0:Y:S01]  /*0440*/  S2UR UR5, SR_CgaCtaId ;  /* 0x00000000000579c3 */ /* 0x004e220000008800 */
[----:B------:R-:W-:Y:S01]  /*0450*/  UMOV UR4, 0x400 ;  /* 0x0000040000047882 */ /* 0x000fe20000000000 */
[----:B------:R-:W-:Y:S01]  /*0460*/  UMOV UR6, 0x1 ;  /* 0x0000000100067882 */ /* 0x000fe20000000000 */
[----:B------:R-:W-:Y:S01]  /*0470*/  UMOV UR7, 0x100 ;  /* 0x0000010000077882 */ /* 0x000fe20000000000 */
[----:B------:R-:W-:Y:S01]  /*0480*/  ELECT P0, URZ, PT ;  /* 0x00000000003f782f */ /* 0x000fe20003800000 */
[----:B0-----:R-:W-:Y:S02]  /*0490*/  ULEA UR8, UR5, UR4, 0x18 ;  /* 0x0000000405087291 */ /* 0x001fe4000f8ec03f */
[----:B------:R-:W-:-:S04]  /*04a0*/  UIADD3 UR4, -UR6, 0x100000, URZ ;  /* 0x0010000006047890 */ /* 0x000fc8000fffe13f */
[----:B------:R-:W-:Y:S02]  /*04b0*/  USHF.L.U32 UR5, UR4, 0xb, URZ ;  /* 0x0000000b04057899 */ /* 0x000fe4000800063f */
[----:B------:R-:W-:Y:S02]  /*04c0*/  USHF.L.U32 UR4, UR4, 0x1, URZ ;  /* 0x0000000104047899 */ /* 0x000fe4000800063f */
[----:B------:R-:W-:-:S04]  /*04d0*/  UIADD3 UR6, -UR7, 0x100000, URZ ;  /* 0x0010000007067890 */ /* 0x000fc8000fffe13f */
[----:B------:R-:W-:Y:S02]  /*04e0*/  USHF.L.U32 UR7, UR6, 0xb, URZ ;  /* 0x0000000b06077899 */ /* 0x000fe4000800063f */
[----:B------:R-:W-:Y:S01]  /*04f0*/  USHF.L.U32 UR6, UR6, 0x1, URZ ;  /* 0x0000000106067899 */ /* 0x000fe2000800063f */
[----:B------:R-:W0:Y:S03]  /*0500*/  FENCE.VIEW.ASYNC.S ;  /* 0x00000000000073c6 */ /* 0x000e260000000000 */
[----:B0-----:R0:W2:Y:S08]  /*0510*/  SYNCS.EXCH.64 URZ, [UR8+0x31630], UR4 ;  /* 0x03163004083f75b2 */ /* 0x0010b00008000100 */
[----:B------:R0:W0:Y:S01]  /*0520*/  SYNCS.EXCH.64 URZ, [UR8+0x31638], UR6 ;  /* 0x03163806083f75b2 */ /* 0x0000220008000100 */
[----:B------:R-:W-:Y:S01]  /*0530*/  NOP ;  /* 0x0000000000007918 */ /* 0x000fe20000000000 */
.L_x_473:
[----:B------:R-:W-:Y:S01]  /*0540*/  PLOP3.LUT P0, PT, PT, PT, UP0, 0x80, 0x0 ;  /* 0x000000000000781c */ /* 0x000fe20003f0f008 */
[----:B------:R-:W-:Y:S01]  /*0550*/  NOP ;  /* 0x0000000000007918 */ /* 0x000fe20000000000 */
[----:B------:R-:W-:Y:S01]  /*0560*/  BSSY B0, `(.L_x_474) ;  /* 0x0000f59000007945 */ /* 0x000fe20003800000 */
[----:B------:R-:W-:Y:S01]  /*0570*/  LOP3.LUT R11, R21, 0x7f, RZ, 0xc0, !PT ;  /* 0x0000007f150b7812 */ /* 0x000fe200078ec0ff */
[----:B01234-:R-:W-:Y:S09]  /*0580*/  BAR.SYNC.DEFER_BLOCKING 0x0 ;  /* 0x0000000000007b1d */ /* 0x01fff20000010000 */
[----:B------:R-:W-:Y:S05]  /*0590*/  @!P0 BRA `(.L_x_475) ;  /* 0x000000d000848947 */ /* 0x000fea0003800000 */
.L_x_476:
        /* <DEDUP_REMOVED lines=15> */
.L_x_477:
        /* <DEDUP_REMOVED lines=11> */
.L_x_479:
[----:B------:R-:W2:Y:S02]  /*0740*/  LDC R0, c[0x0][0x8bc] ;  /* 0x00022f00ff007b82 */ /* 0x000ea40000000800 */
.L_x_478:
[----:B0-----:R-:W-:-:S05]  /*0750*/  IMAD R11, R2, 0x50, RZ ;  /* 0x00000050020b7824 */ /* 0x001fca00078e02ff */
[----:B--2--5:R-:W-:-:S04]  /*0760*/  ISETP.GE.AND P0, PT, R11, R0, PT ;  /* 0x000000000b00720c */ /* 0x024fc80003f06270 */
[----:B-1----:R-:W-:-:S04]  /*0770*/  SEL R234, R7, 0xffffffff, !P0 ;  /* 0xffffffff07ea7807 */ /* 0x002fc80004000000 */
[----:B------:R-:W-:-:S13]  /*0780*/  ISETP.GE.AND P0, PT, R234, RZ, PT ;  /* 0x000000ffea00720c */ /* 0x000fda0003f06270 */
[----:B------:R-:W-:Y:S05]  /*0790*/  @!P0 BRA `(.L_x_480) ;  /* 0x000000f000d48947 */ /* 0x000fea0003800000 */
[----:B------:R-:W0:Y:S01]  /*07a0*/  LDC.64 R6, c[0x0][0x770] ;  /* 0x0001dc00ff067b82 */ /* 0x000e220000000a00 */
[----:B------:R-:W-:-:S07]  /*07b0*/  ULDC.64 UR6, c[0x0][0x208] ;  /* 0x0000820000067ab9 */ /* 0x000fce0000000a00 */
[----:B------:R-:W1:Y:S08]  /*07c0*/  LDC.64 R8, c[0x0][0x780] ;  /* 0x0001e000ff087b82 */ /* 0x000e700000000a00 */
[----:B------:R-:W2:Y:S01]  /*07d0*/  LDC.64 R4, c[0x0][0x770] ;  /* 0x0001dc00ff047b82 */ /* 0x000ea20000000a00 */
[----:B0-----:R-:W-:-:S04]  /*07e0*/  ISETP.NE.U32.AND P1, PT, R6, RZ, PT ;  /* 0x000000ff0600720c */ /* 0x001fc80003f25070 */
[----:B------:R-:W-:Y:S02]  /*07f0*/  ISETP.NE.AND.EX P1, PT, R7, RZ, PT, P1 ;  /* 0x000000ff0700720c */ /* 0x000fe40003f25310 */
[----:B-1----:R-:W-:-:S04]  /*0800*/  ISETP.NE.U32.AND P0, PT, R8, RZ, PT ;  /* 0x000000ff0800720c */ /* 0x002fc80003f05070 */
[----:B------:R-:W-:Y:S01]  /*0810*/  ISETP.NE.AND.EX P0, PT, R9, RZ, PT, P0 ;  /* 0x000000ff0900720c */ /* 0x000fe20003f05300 */
[----:B--2---:R-:W-:-:S06]  /*0820*/  IMAD.WIDE R8, R234, 0x4, R4 ;  /* 0x00000004ea087825 */ /* 0x004fcc00078e0204 */
[----:B------:R-:W2:Y:S06]  /*0830*/  @P1 LDG.E R3, desc[UR6][R8.64] ;  /* 0x0000000608031981 */ /* 0x000eac000c1e1900 */
[----:B------:R-:W0:Y:S08]  /*0840*/  @P0 LDC.64 R6, c[0x0][0x780] ;  /* 0x0001e000ff060b82 */ /* 0x000e300000000a00 */
[----:B------:R-:W1:Y:S01]  /*0850*/  LDC R0, c[0x0][0x290] ;  /* 0x0000a400ff007b82 */ /* 0x000e620000000800 */
[----:B------:R-:W-:-:S02]  /*0860*/  ULDC UR4, c[0x0][0x280] ;  /* 0x0000a00000047ab9 */ /* 0x000fc40000000800 */
[----:B------:R-:W-:Y:S01]  /*0870*/  IMAD.U32 R5, RZ, RZ, UR4 ;  /* 0x00000004ff057e24 */ /* 0x000fe2000f8e00ff */
[----:B------:R-:W-:Y:S02]  /*0880*/  ULDC.64 UR4, c[0x0][0x788] ;  /* 0x0001e20000047ab9 */ /* 0x000fe40000000a00 */
[----:B------:R-:W-:-:S04]  /*0890*/  ISETP.NE.U32.AND P2, PT, RZ, UR4, PT ;  /* 0x00000004ff007c0c */ /* 0x000fc8000bf45070 */
[----:B------:R-:W-:Y:S01]  /*08a0*/  ISETP.NE.AND.EX P2, PT, RZ, UR5, PT, P2 ;  /* 0x00000005ff007c0c */ /* 0x000fe2000bf45320 */
[----:B0-----:R-:W-:-:S05]  /*08b0*/  @P0 IMAD.WIDE R6, R234, 0x4, R6 ;  /* 0x00000004ea060825 */ /* 0x001fca00078e0206 */
        /* <DEDUP_REMOVED lines=12> */
.L_x_481:
[----:B------:R-:W-:Y:S01]  /*0980*/  @P1 LOP3.LUT R3, R4, 0xffffc000, RZ, 0xc0, !PT ;  /* 0xffffc00004031812 */ /* 0x000fe200078ec0ff */
[----:B------:R-:W-:Y:S06]  /*0990*/  @!P2 BRA `(.L_x_482) ;  /* 0x000000000014a947 */ /* 0x000fec0003800000 */
[----:B------:R-:W0:Y:S01]  /*09a0*/  LDC.64 R6, c[0x0][0x788] ;  /* 0x0001e200ff067b82 */ /* 0x000e220000000a00 */
[----:B------:R-:W-:Y:S01]  /*09b0*/  ULDC.64 UR4, c[0x0][0x208] ;  /* 0x0000820000047ab9 */ /* 0x000fe20000000a00 */
[----:B0-----:R-:W-:-:S05]  /*09c0*/  IMAD.WIDE R6, R234, 0x4, R6 ;  /* 0x00000004ea067825 */ /* 0x001fca00078e0206 */
[----:B------:R0:W5:Y:S01]  /*09d0*/  LDG.E R0, desc[UR4][R6.64] ;  /* 0x0000000406007981 */ /* 0x000162000c1e1900 */
[----:B------:R-:W-:Y:S05]  /*09e0*/  BRA `(.L_x_483) ;  /* 0x0000000000287947 */ /* 0x000fea0003800000 */
.L_x_482:
        /* <DEDUP_REMOVED lines=10> */
.L_x_483:
[----:B-----5:R-:W-:Y:S01]  /*0a90*/  VIADD R4, R5, 0x3f ;  /* 0x0000003f05047836 */ /* 0x020fe20000000000 */
[----:B------:R-:W-:Y:S01]  /*0aa0*/  ISETP.GE.AND P2, PT, R2, RZ, PT ;  /* 0x000000ff0200720c */ /* 0x000fe20003f46270 */
[----:B------:R-:W-:Y:S01]  /*0ab0*/  ULDC UR4, c[0x0][0x74c] ;  /* 0x0001d30000047ab9 */ /* 0x000fe20000000800 */
[----:B0-----:R-:W-:Y:S02]  /*0ac0*/  IADD3 R6, R11, R5, -R0 ;  /* 0x000000050b067210 */ /* 0x001fe40007ffe800 */
[----:B------:R-:W-:Y:S02]  /*0ad0*/  SHF.R.S32.HI R7, RZ, 0x1f, R4 ;  /* 0x0000001fff077819 */ /* 0x000fe40000011404 */
[----:B------:R-:W-:Y:S01]  /*0ae0*/  PLOP3.LUT P0, PT, PT, PT, PT, 0x80, 0x0 ;  /* 0x000000000000781c */ /* 0x000fe20003f0f070 */
[----:B------:R-:W-:Y:S01]  /*0af0*/  VIADD R6, R6, -UR4 ;  /* 0x8000000406067c36 */ /* 0x000fe20008000000 */
[----:B------:R-:W-:-:S04]  /*0b00*/  LEA.HI R7, R7, R4, RZ, 0x6 ;  /* 0x0000000407077211 */ /* 0x000fc800078f30ff */
[----:B------:R-:W-:Y:S02]  /*0b10*/  SHF.R.S32.HI R7, RZ, 0x6, R7 ;  /* 0x00000006ff077819 */ /* 0x000fe40000011407 */
[----:B------:R-:W-:Y:S02]  /*0b20*/  SHF.R.S32.HI R9, RZ, 0x1f, R6 ;  /* 0x0000001fff097819 */ /* 0x000fe40000011406 */
[----:B------:R-:W-:Y:S02]  /*0b30*/  R2UR UR61, R7 ;  /* 0x00000000073d72ca */ /* 0x000fe400000e0000 */
[----:B------:R-:W-:Y:S01]  /*0b40*/  LEA.HI R9, R9, R6, RZ, 0x6 ;  /* 0x0000000609097211 */ /* 0x000fe200078f30ff */
[----:B------:R-:W-:-:S12]  /*0b50*/  @!P2 BRA `(.L_x_484) ;  /* 0x000000000024a947 */ /* 0x000fd80003800000 */
[----:B------:R-:W-:Y:S01]  /*0b60*/  IADD3 R4, -R0, 0x8f, R5 ;  /* 0x0000008f00047810 */ /* 0x000fe20007ffe105 */
[----:B------:R-:W-:-:S03]  /*0b70*/  ULDC UR4, c[0x0][0x748] ;  /* 0x0001d20000047ab9 */ /* 0x000fc60000000800 */
[----:B------:R-:W-:-:S04]  /*0b80*/  IADD3 R4, R4, UR4, R11 ;  /* 0x0000000404047c10 */ /* 0x000fc8000fffe00b */
[----:B------:R-:W-:-:S04]  /*0b90*/  SHF.R.S32.HI R7, RZ, 0x1f, R4 ;  /* 0x0000001fff077819 */ /* 0x000fc80000011404 */
[----:B------:R-:W-:-:S04]  /*0ba0*/  LEA.HI R7, R7, R4, RZ, 0x6 ;  /* 0x0000000407077211 */ /* 0x000fc800078f30ff */
[----:B------:R-:W-:-:S04]  /*0bb0*/  SHF.R.S32.HI R7, RZ, 0x6, R7 ;  /* 0x00000006ff077819 */ /* 0x000fc80000011407 */
[----:B------:R-:W-:-:S13]  /*0bc0*/  R2UR UR4, R7 ;  /* 0x00000000070472ca */ /* 0x000fda00000e0000 */
[----:B------:R-:W-:-:S04]  /*0bd0*/  UISETP.LT.AND UP0, UPT, UR61, UR4, UPT ;  /* 0x000000043d00728c */ /* 0x000fc8000bf01270 */
[----:B------:R-:W-:-:S12]  /*0be0*/  USEL UR61, UR61, UR4, UP0 ;  /* 0x000000043d3d7287 */ /* 0x000fd80008000000 */
.L_x_484:
[----:B------:R-:W-:Y:S02]  /*0bf0*/  SHF.R.S32.HI R9, RZ, 0x6, R9 ;  /* 0x00000006ff097819 */ /* 0x000fe40000011409 */
[----:B------:R-:W-:Y:S02]  /*0c00*/  CS2R R134, SRZ ;  /* 0x0000000000867805 */ /* 0x000fe4000001ff00 */
[----:B------:R-:W-:Y:S02]  /*0c10*/  CS2R R132, SRZ ;  /* 0x0000000000847805 */ /* 0x000fe4000001ff00 */
[----:B------:R-:W-:Y:S02]  /*0c20*/  CS2R R130, SRZ ;  /* 0x0000000000827805 */ /* 0x000fe4000001ff00 */
[----:B------:R-:W-:Y:S02]  /*0c30*/  VIMNMX R9, RZ, R9, !PT ;  /* 0x00000009ff097248 */ /* 0x000fe40007fe0100 */
[----:B------:R-:W-:-:S02]  /*0c40*/  CS2R R128, SRZ ;  /* 0x0000000000807805 */ /* 0x000fc4000001ff00 */
[----:B------:R-:W-:Y:S02]  /*0c50*/  CS2R R94, SRZ ;  /* 0x00000000005e7805 */ /* 0x000fe4000001ff00 */
[----:B------:R-:W-:Y:S02]  /*0c60*/  CS2R R92, SRZ ;  /* 0x00000000005c7805 */ /* 0x000fe4000001ff00 */
[----:B------:R-:W-:Y:S02]  /*0c70*/  ISETP.LT.AND P2, PT, R9, UR61, PT ;  /* 0x0000003d09007c0c */ /* 0x000fe4000bf41270 */
        /* <DEDUP_REMOVED lines=73> */
[----:B------:R-:W-:Y:S01]  /*1110*/  CS2R R136, SRZ ;  /* 0x0000000000887805 */ /* 0x000fe2000001ff00 */
[----:B------:R-:W-:Y:S06]  /*1120*/  @!P2 BRA `(.L_x_485) ;  /* 0x0000008000e8a947 */ /* 0x000fec0003800000 */
[----:B------:R-:W0:Y:S01]  /*1130*/  S2R R4, SR_CgaCtaId ;  /* 0x0000000000047919 */ /* 0x000e220000008800 */
[----:B------:R-:W-:Y:S01]  /*1140*/  MOV R17, 0x400 ;  /* 0x0000040000117802 */ /* 0x000fe20000000f00 */
[----:B------:R-:W-:Y:S01]  /*1150*/  VIADD R21, R21, 0xffffff80 ;  /* 0xffffff8015157836 */ /* 0x000fe20000000000 */
[----:B------:R-:W-:Y:S02]  /*1160*/  SHF.L.U32 R12, RZ, 0x1f, RZ ;  /* 0x0000001fff0c7819 */ /* 0x000fe400000006ff */
[----:B0-----:R-:W-:Y:S02]  /*1170*/  LEA R17, R4, R17, 0x18 ;  /* 0x0000001104117211 */ /* 0x001fe400078ec0ff */
[----:B------:R-:W-:Y:S02]  /*1180*/  SHF.R.S32.HI R4, RZ, 0x1f, R21 ;  /* 0x0000001fff047819 */ /* 0x000fe40000011415 */
[----:B------:R-:W0:Y:S02]  /*1190*/  SYNCS.PHASECHK.TRANS64.TRYWAIT P0, [R17+URZ+0x31600], R12 ;  /* 0x0316000c110075a7 */ /* 0x000e24000800017f */
[----:B------:R-:W-:-:S02]  /*11a0*/  LEA.HI R6, R4, R21, RZ, 0x7 ;  /* 0x0000001504067211 */ /* 0x000fc400078f38ff */
[CC--:B------:R-:W-:Y:S02]  /*11b0*/  LEA.HI R10, R4.reuse, R21.reuse, RZ, 0x5 ;  /* 0x00000015040a7211 */ /* 0x0c0fe400078f28ff */
[----:B------:R-:W-:Y:S02]  /*11c0*/  SHF.R.S32.HI R7, RZ, 0x7, R6 ;  /* 0x00000007ff077819 */ /* 0x000fe40000011406 */
[----:B------:R-:W-:-:S03]  /*11d0*/  LEA.HI R4, R4, R21, RZ, 0x4 ;  /* 0x0000001504047211 */ /* 0x000fc600078f20ff */
[----:B------:R1:W2:Y:S02]  /*11e0*/  SHFL.IDX PT, R8, R7, RZ, 0x1f ;  /* 0x00001fff07087589 */ /* 0x0002a400000e0000 */
[----:B012---:R-:W-:Y:S05]  /*11f0*/  @P0 BRA `(.L_x_486) ;  /* 0x0000000000080947 */ /* 0x007fea0003800000 */
[----:B------:R-:W0:Y:S02]  /*1200*/  SYNCS.PHASECHK.TRANS64.TRYWAIT P0, [R17+URZ+0x31600], R12 ;  /* 0x0316000c110075a7 */ /* 0x000e24000800017f */
[----:B0-----:R-:W-:Y:S05]  /*1210*/  @!P0 BRA `(.L_x_487) ;  /* 0x000000e8003c8947 */ /* 0x001fea0003800000 */
.L_x_486:
[----:B------:R-:W2:Y:S01]  /*1220*/  LDL R11, [R1] ;  /* 0x00000000010b7983 */ /* 0x000ea20000100800 */
[----:B------:R-:W-:Y:S01]  /*1230*/  LOP3.LUT R6, R6, 0xffffff80, RZ, 0xc0, !PT ;  /* 0xffffff8006067812 */ /* 0x000fe200078ec0ff */
[----:B------:R-:W1:Y:S01]  /*1240*/  S2UR UR4, SR_CTAID.Y ;  /* 0x00000000000479c3 */ /* 0x000e620000002600 */
[----:B------:R-:W-:Y:S01]  /*1250*/  LOP3.LUT R4, R4, 0xffffff0, RZ, 0xc0, !PT ;  /* 0x0ffffff004047812 */ /* 0x000fe200078ec0ff */
[----:B------:R-:W-:Y:S01]  /*1260*/  IMAD R20, R2, -0x50, RZ ;  /* 0xffffffb002147824 */ /* 0x000fe200078e02ff */
[----:B0-----:R-:W-:Y:S01]  /*1270*/  SHF.R.S32.HI R12, RZ, 0x5, R10 ;  /* 0x00000005ff0c7819 */ /* 0x001fe2000001140a */
[----:B------:R-:W-:Y:S01]  /*1280*/  IMAD.IADD R230, R0, 0x1, -R5 ;  /* 0x0000000100e67824 */ /* 0x000fe200078e0a05 */
[----:B------:R-:W-:Y:S01]  /*1290*/  SEL R229, R234, RZ, !P1 ;  /* 0x000000ffeae57207 */ /* 0x000fe20004800000 */
[----:B------:R-:W-:Y:S01]  /*12a0*/  IMAD.IADD R4, R21, 0x1, -R4 ;  /* 0x0000000115047824 */ /* 0x000fe200078e0a04 */
[----:B------:R-:W-:Y:S01]  /*12b0*/  CS2R R134, SRZ ;  /* 0x0000000000867805 */ /* 0x000fe2000001ff00 */
[----:B------:R-:W0:Y:S01]  /*12c0*/  LDC.64 R18, c[0x0][0x2d8] ;  /* 0x0000b600ff127b82 */ /* 0x000e220000000a00 */
[----:B------:R-:W-:Y:S01]  /*12d0*/  IMAD.IADD R232, R20, 0x1, R0 ;  /* 0x0000000114e87824 */ /* 0x000fe200078e0200 */
[----:B------:R-:W-:Y:S01]  /*12e0*/  CS2R R132, SRZ ;  /* 0x0000000000847805 */ /* 0x000fe2000001ff00 */
[----:B------:R-:W-:Y:S01]  /*12f0*/  IMAD R16, R7, 0x40, R4 ;  /* 0x0000004007107824 */ /* 0x000fe200078e0204 */
[----:B------:R-:W-:Y:S01]  /*1300*/  LEA.HI R4, R8, R8, RZ, 0x1 ;  /* 0x0000000808047211 */ /* 0x000fe200078f08ff */
        /* <DEDUP_REMOVED lines=11> */
[----:B-1----:R-:W-:Y:S01]  /*13c0*/  USHF.R.S32.HI UR5, URZ, 0x1f, UR4 ;  /* 0x0000001f3f057899 */ /* 0x002fe20008011404 */
        /* <DEDUP_REMOVED lines=68> */
[----:B------:R-:W-:Y:S01]  /*1810*/  UMOV UR60, URZ ;  /* 0x0000003f003c7c82 */ /* 0x000fe20008000000 */
[----:B--2---:R-:W-:-:S02]  /*1820*/  R2UR UR6, R11 ;  /* 0x000000000b0672ca */ /* 0x004fc400000e0000 */
[----:B------:R-:W-:Y:S01]  /*1830*/  SHF.R.S32.HI R11, RZ, 0x1f, R10 ;  /* 0x0000001fff0b7819 */ /* 0x000fe2000001140a */
[----:B------:R-:W-:Y:S01]  /*1840*/  IMAD.IADD R10, R21, 0x1, -R6 ;  /* 0x00000001150a7824 */ /* 0x000fe200078e0a06 */
[----:B------:R-:W-:Y:S02]  /*1850*/  LEA.HI R6, R7, R7, RZ, 0x1 ;  /* 0x0000000707067211 */ /* 0x000fe400078f08ff */
[----:B------:R-:W-:Y:S02]  /*1860*/  LEA.HI R11, R11, R12, RZ, 0x2 ;  /* 0x0000000c0b0b7211 */ /* 0x000fe400078f10ff */
[----:B------:R-:W-:Y:S02]  /*1870*/  LOP3.LUT R6, R6, 0x1ffffffe, RZ, 0xc0, !PT ;  /* 0x1ffffffe06067812 */ /* 0x000fe400078ec0ff */
[----:B------:R-:W-:Y:S02]  /*1880*/  LOP3.LUT R13, R11, 0xfffffc, RZ, 0xc0, !PT ;  /* 0x00fffffc0b0d7812 */ /* 0x000fe400078ec0ff */
[----:B------:R-:W-:Y:S01]  /*1890*/  SHF.R.S32.HI R11, RZ, 0x1f, R10 ;  /* 0x0000001fff0b7819 */ /* 0x000fe2000001140a */
[----:B------:R-:W-:-:S02]  /*18a0*/  IMAD.IADD R14, R7, 0x1, -R6 ;  /* 0x00000001070e7824 */ /* 0x000fc400078e0a06 */
[----:B------:R-:W-:Y:S01]  /*18b0*/  IMAD R6, R7, 0x800, R10 ;  /* 0x0000080007067824 */ /* 0x000fe200078e020a */
[----:B------:R-:W-:Y:S01]  /*18c0*/  LOP3.LUT R7, R4, 0xfffffffe, RZ, 0xc0, !PT ;  /* 0xfffffffe04077812 */ /* 0x000fe200078ec0ff */
[----:B------:R-:W-:Y:S02]  /*18d0*/  IMAD.IADD R13, R12, 0x1, -R13 ;  /* 0x000000010c0d7824 */ /* 0x000fe400078e0a0d */
[----:B------:R-:W-:Y:S02]  /*18e0*/  IMAD.SHL.U32 R6, R6, 0x4, RZ ;  /* 0x0000000406067824 */ /* 0x000fe400078e00ff */
[----:B------:R-:W-:Y:S01]  /*18f0*/  IMAD.IADD R4, R8, 0x1, -R7 ;  /* 0x0000000108047824 */ /* 0x000fe200078e0a07 */
[----:B------:R-:W-:Y:S01]  /*1900*/  LEA.HI R7, R11, R10, RZ, 0x2 ;  /* 0x0000000a0b077211 */ /* 0x000fe200078f10ff */
[----:B------:R-:W-:Y:S01]  /*1910*/  IMAD R16, R13, 0x10, R16 ;  /* 0x000000100d107824 */ /* 0x000fe200078e0210 */
[----:B------:R-:W-:Y:S02]  /*1920*/  SHF.R.S32.HI R12, RZ, 0x1f, R6 ;  /* 0x0000001fff0c7819 */ /* 0x000fe40000011406 */
[----:B------:R-:W-:Y:S01]  /*1930*/  IADD3 R6, P0, R6, R3, RZ ;  /* 0x0000000306067210 */ /* 0x000fe20007f1e0ff */
[----:B------:R-:W-:Y:S01]  /*1940*/  IMAD.SHL.U32 R0, R16, 0x8, RZ ;  /* 0x0000000810007824 */ /* 0x000fe200078e00ff */
[----:B------:R-:W-:-:S02]  /*1950*/  SHF.R.S32.HI R8, RZ, 0x2, R7 ;  /* 0x00000002ff087819 */ /* 0x000fc40000011407 */
[----:B------:R-:W-:Y:S01]  /*1960*/  SHF.R.S32.HI R13, RZ, 0x1f, R7 ;  /* 0x0000001fff0d7819 */ /* 0x000fe20000011407 */
[----:B------:R-:W-:Y:S01]  /*1970*/  IMAD R0, R0, 0x2, R17 ;  /* 0x0000000200007824 */ /* 0x000fe200078e0211 */
[----:B------:R-:W-:Y:S02]  /*1980*/  LOP3.LUT R15, R7, 0x7ffffffc, RZ, 0xc0, !PT ;  /* 0x7ffffffc070f7812 */ /* 0x000fe400078ec0ff */
[----:B------:R-:W-:Y:S02]  /*1990*/  LEA.HI.X.SX32 R7, R3, R12, 0x1, P0 ;  /* 0x0000000c03077211 */ /* 0x000fe400000f0eff */
[----:B------:R-:W-:Y:S01]  /*19a0*/  LEA.HI R13, R13, R8, RZ, 0x3 ;  /* 0x000000080d0d7211 */ /* 0x000fe200078f18ff */
[----:B------:R-:W-:Y:S01]  /*19b0*/  IMAD.IADD R15, R10, 0x1, -R15 ;  /* 0x000000010a0f7824 */ /* 0x000fe200078e0a0f */
[----:B------:R-:W-:Y:S01]  /*19c0*/  SHF.R.S32.HI R3, RZ, 0x1f, R234 ;  /* 0x0000001fff037819 */ /* 0x000fe200000114ea */
[----:B0-----:R-:W-:Y:S01]  /*19d0*/  IMAD.WIDE.U32 R6, R18, UR4, R6 ;  /* 0x0000000412067c25 */ /* 0x001fe2000f8e0006 */
[----:B------:R-:W-:-:S02]  /*19e0*/  LEA.HI R11, R11, R10, RZ, 0x5 ;  /* 0x0000000a0b0b7211 */ /* 0x000fc400078f28ff */
[----:B------:R-:W-:Y:S01]  /*19f0*/  LOP3.LUT R13, R13, 0xfffffff8, RZ, 0xc0, !PT ;  /* 0xfffffff80d0d7812 */ /* 0x000fe200078ec0ff */
[----:B------:R-:W-:Y:S01]  /*1a00*/  IMAD R10, R18, UR5, RZ ;  /* 0x00000005120a7c24 */ /* 0x000fe2000f8e02ff */
[----:B------:R-:W-:Y:S01]  /*1a10*/  SEL R3, R3, RZ, !P1 ;  /* 0x000000ff03037207 */ /* 0x000fe20004800000 */
[----:B------:R-:W-:Y:S01]  /*1a20*/  IMAD R14, R14, 0x4, R15 ;  /* 0x000000040e0e7824 */ /* 0x000fe200078e020f */
[----:B------:R-:W-:Y:S01]  /*1a30*/  SHF.R.S32.HI R11, RZ, 0x5, R11 ;  /* 0x00000005ff0b7819 */ /* 0x000fe2000001140b */
[----:B------:R-:W-:Y:S01]  /*1a40*/  IMAD R19, R19, UR4, R10 ;  /* 0x0000000413137c24 */ /* 0x000fe2000f8e020a */
[----:B------:R-:W-:Y:S01]  /*1a50*/  ULDC.64 UR4, c[0x0][0x2e0] ;  /* 0x0000b80000047ab9 */ /* 0x000fe20000000a00 */
[----:B------:R-:W-:Y:S02]  /*1a60*/  IMAD.IADD R18, R8, 0x1, -R13 ;  /* 0x0000000108127824 */ /* 0x000fe400078e0a0d */
[----:B------:R-:W-:Y:S02]  /*1a70*/  IMAD R8, R3, UR4, RZ ;  /* 0x0000000403087c24 */ /* 0x000fe4000f8e02ff */
[----:B------:R-:W-:-:S02]  /*1a80*/  IMAD.IADD R7, R7, 0x1, R19 ;  /* 0x0000000107077824 */ /* 0x000fc400078e0213 */
[C---:B------:R-:W-:Y:S02]  /*1a90*/  IMAD R235, R229.reuse, UR5, R8 ;  /* 0x00000005e5eb7c24 */ /* 0x040fe4000f8e0208 */
[----:B------:R-:W-:Y:S01]  /*1aa0*/  IMAD.WIDE.U32 R228, R229, UR4, R6 ;  /* 0x00000004e5e47c25 */ /* 0x000fe2000f8e0006 */
[----:B------:R-:W-:Y:S01]  /*1ab0*/  ULOP3.LUT UR4, UR6, 0x1, URZ, 0xfc, !UPT ;  /* 0x0000000106047892 */ /* 0x000fe2000f8efc3f */
[----:B------:R-:W-:Y:S02]  /*1ac0*/  IADD3 R6, -R5, 0x1, R232 ;  /* 0x0000000105067810 */ /* 0x000fe40007ffe1e8 */
[----:B------:R-:W-:Y:S02]  /*1ad0*/  IMAD.SHL.U32 R233, R14, 0x2, RZ ;  /* 0x000000020ee97824 */ /* 0x000fe400078e00ff */
[----:B------:R-:W-:Y:S02]  /*1ae0*/  IMAD R18, R11, 0x10, R18 ;  /* 0x000000100b127824 */ /* 0x000fe400078e0212 */
[----:B------:R-:W-:-:S02]  /*1af0*/  IMAD.IADD R232, R232, 0x1, -R233 ;  /* 0x00000001e8e87824 */ /* 0x000fc400078e0ae9 */
[----:B------:R-:W-:Y:S02]  /*1b00*/  IMAD.IADD R231, R6, 0x1, -R233 ;  /* 0x0000000106e77824 */ /* 0x000fe400078e0ae9 */
[----:B------:R-:W-:Y:S02]  /*1b10*/  IMAD.MOV.U32 R3, RZ, RZ, R9 ;  /* 0x000000ffff037224 */ /* 0x000fe400078e0009 */
[----:B------:R-:W-:Y:S02]  /*1b20*/  IMAD.MOV.U32 R19, RZ, RZ, RZ ;  /* 0x000000ffff137224 */ /* 0x000fe400078e00ff */
[----:B------:R-:W-:Y:S02]  /*1b30*/  IMAD.U32 R236, RZ, RZ, UR4 ;  /* 0x00000004ffec7e24 */ /* 0x000fe4000f8e00ff */
[----:B------:R-:W-:Y:S02]  /*1b40*/  IMAD.IADD R233, R20, 0x1, -R233 ;  /* 0x0000000114e97824 */ /* 0x000fe400078e0ae9 */
[----:B------:R-:W-:-:S07]  /*1b50*/  IMAD.IADD R235, R229, 0x1, R235 ;  /* 0x00000001e5eb7824 */ /* 0x000fce00078e02eb */
.L_x_506:
[----:B------:R-:W-:-:S13]  /*1b60*/  R2UR UR4, R236 ;  /* 0x00000000ec0472ca */ /* 0x000fda00000e0000 */
[----:B------:R-:W-:-:S06]  /*1b70*/  UISETP.NE.AND UP0, UPT, UR4, 0x3, UPT ;  /* 0x000000030400788c */ /* 0x000fcc000bf05270 */
[----:B------:R-:W-:-:S13]  /*1b80*/  PLOP3.LUT P0, PT, PT, PT, UP0, 0x40, 0x0 ;  /* 0x000000000000781c */ /* 0x000fda0003f0e808 */
[----:B0-----:R-:W-:Y:S05]  /*1b90*/  @P0 BRA `(.L_x_488) ;  /* 0x0000000000040947 */ /* 0x001fea0003800000 */
[----:B------:R-:W-:Y:S01]  /*1ba0*/  BPT.TRAP 0x1 ;  /* 0x000000040000795c */ /* 0x000fe20000300000 */
.L_x_488:
[----:B------:R-:W-:Y:S01]  /*1bb0*/  PLOP3.LUT P1, PT, PT, PT, UP0, 0x40, 0x0 ;  /* 0x000000000000781c */ /* 0x000fe20003f2e808 */
[----:B------:R-:W-:Y:S01]  /*1bc0*/  IMAD R16, R2, 0x8, R17 ;  /* 0x0000000802107824 */ /* 0x000fe200078e0211 */
[----:B------:R-:W-:-:S04]  /*1bd0*/  SHF.L.U32 R9, R19, 0x1f, RZ ;  /* 0x0000001f13097819 */ /* 0x000fc800000006ff */
[----:B------:R0:W1:Y:S07]  /*1be0*/  SYNCS.PHASECHK.TRANS64.TRYWAIT P0, [R16+URZ+0x31610], R9 ;  /* 0x03161009100075a7 */ /* 0x00006e000800017f */
[----:B------:R-:W-:Y:S05]  /*1bf0*/  @P1 BRA `(.L_x_489) ;  /* 0x0000000000041947 */ /* 0x000fea0003800000 */
[----:B------:R-:W-:Y:S01]  /*1c00*/  BPT.TRAP 0x1 ;  /* 0x000000040000795c */ /* 0x000fe20000300000 */
.L_x_489:
        /* <DEDUP_REMOVED lines=11> */
.L_x_490:
[----:B------:R-:W-:Y:S01]  /*1cc0*/  IMAD R6, R2, 0x800, R11 ;  /* 0x0000080002067824 */ /* 0x000fe200078e020b */
[C---:B------:R-:W-:Y:S01]  /*1cd0*/  R2UR UR6, R5.reuse ;  /* 0x00000000050672ca */ /* 0x040fe200000e0000 */
[C---:B------:R-:W-:Y:S01]  /*1ce0*/  VIADD R8, R5.reuse, 0x80 ;  /* 0x0000008005087836 */ /* 0x040fe20000000000 */
[----:B------:R-:W-:Y:S01]  /*1cf0*/  WARPGROUP.ARRIVE ;  /* 0x00000000000079c5 */ /* 0x000fe20000000000 */
[C---:B01----:R-:W-:Y:S01]  /*1d00*/  VIADD R9, R5.reuse, 0x100 ;  /* 0x0000010005097836 */ /* 0x043fe20000000000 */
        /* <DEDUP_REMOVED lines=417> */
[----:B------:R0:W1:Y:S04]  /*3720*/  LDS R6, [R8+0x2c100] ;  /* 0x02c1000008067984 */ /* 0x0000680000000800 */
[----:B------:R0:W2:Y:S01]  /*3730*/  LDS R5, [R8+0x2c120] ;  /* 0x02c1200008057984 */ /* 0x0000a20000000800 */
        /* <DEDUP_REMOVED lines=13> */
[----:B0-----:R-:W-:Y:S05]  /*3810*/  @P0 BRA `(.L_x_492) ;  /* 0x0000000000040947 */ /* 0x001fea0003800000 */
[----:B------:R-:W-:Y:S01]  /*3820*/  BPT.TRAP 0x1 ;  /* 0x000000040000795c */ /* 0x000fe20000300000 */
.L_x_492:
[----:B------:R-:W-:Y:S01]  /*3830*/  PLOP3.LUT P1, PT, PT, PT, UP0, 0x40, 0x0 ;  /* 0x000000000000781c */ /* 0x000fe20003f2e808 */
[----:B------:R-:W-:-:S05]  /*3840*/  IMAD.U32 R10, RZ, RZ, UR60 ;  /* 0x0000003cff0a7e24 */ /* 0x000fca000f8e00ff */
[----:B------:R-:W-:-:S04]  /*3850*/  SHF.L.U32 R10, R10, 0x1f, RZ ;  /* 0x0000001f0a0a7819 */ /* 0x000fc800000006ff */
[----:B------:R0:W3:Y:S03]  /*3860*/  SYNCS.PHASECHK.TRANS64.TRYWAIT P0, [R17+URZ+0x31630], R10 ;  /* 0x0316300a110075a7 */ /* 0x0000e6000800017f */
[----:B------:R-:W-:Y:S05]  /*3870*/  @P1 BRA `(.L_x_493) ;  /* 0x0000000000041947 */ /* 0x000fea0003800000 */
[----:B------:R-:W-:Y:S01]  /*3880*/  BPT.TRAP 0x1 ;  /* 0x000000040000795c */ /* 0x000fe20000300000 */
.L_x_493:
        /* <DEDUP_REMOVED lines=11> */
.L_x_494:
        /* <DEDUP_REMOVED lines=420> */
[----:B------:R-:W-:Y:S01]  /*5380*/  UMOV UR7, 0x40000000 ;  /* 0x4000000000077882 */ /* 0x000fe20000000000 */
[----:B------:R-:W-:Y:S01]  /*5390*/  ULDC UR8, c[0x0][0x75c] ;  /* 0x0001d70000087ab9 */ /* 0x000fe20000000800 */
[----:B------:R-:W-:Y:S01]  /*53a0*/  HGMMA.64x8x16.F32.BF16 R48, gdesc[UR4], R48 ;  /* 0x00000000043079f0 */ /* 0x000fe20008701830 */
[----:B------:R-:W-:Y:S01]  /*53b0*/  UMOV UR6, UR9 ;  /* 0x0000000900067c82 */ /* 0x000fe20008000000 */
[----:B------:R-:W-:Y:S02]  /*53c0*/  UMOV UR7, 0x40000000 ;  /* 0x4000000000077882 */ /* 0x000fe40000000000 */
[----:B------:R-:W-:Y:S02]  /*53d0*/  HGMMA.64x8x16.F32.BF16 R52, gdesc[UR4], R52 ;  /* 0x00000000043479f0 */ /* 0x000fe40008701834 */
[----:B------:R-:W-:Y:S01]  /*53e0*/  UMOV UR6, UR10 ;  /* 0x0000000a00067c82 */ /* 0x000fe20008000000 */
[----:B------:R-:W-:-:S02]  /*53f0*/  UMOV UR7, 0x40000000 ;  /* 0x4000000000077882 */ /* 0x000fc40000000000 */
[----:B------:R-:W-:Y:S01]  /*5400*/  HGMMA.64x8x16.F32.BF16 R216, gdesc[UR4], R216 ;  /* 0x0000000004d879f0 */ /* 0x000fe200087018d8 */
[----:B------:R-:W-:Y:S01]  /*5410*/  UMOV UR6, UR11 ;  /* 0x0000000b00067c82 */ /* 0x000fe20008000000 */
[----:B------:R-:W-:Y:S02]  /*5420*/  UMOV UR7, 0x40000000 ;  /* 0x4000000000077882 */ /* 0x000fe40000000000 */
[----:B------:R-:W-:Y:S01]  /*5430*/  HGMMA.64x8x16.F32.BF16 R220, gdesc[UR4], R220, gsb0 ;  /* 0x0000000004dc79f0 */ /* 0x000fe200080018dc */
[----:B------:R-:W-:Y:S01]  /*5440*/  ULDC UR6, c[0x0][0x750] ;  /* 0x0001d40000067ab9 */ /* 0x000fe20000000800 */
[----:B------:R-:W-:Y:S01]  /*5450*/  ULDC.64 UR4, c[0x0][0x748] ;  /* 0x0001d20000047ab9 */ /* 0x000fe20000000a00 */
[----:B------:R-:W-:Y:S01]  /*5460*/  UISETP.GE.AND UP1, UPT, UR6, 0x1, UPT ;  /* 0x000000010600788c */ /* 0x000fe2000bf26270 */
[----:B------:R-:W-:Y:S02]  /*5470*/  WARPGROUP.DEPBAR.LE gsb0, 0x1 ;  /* 0x00008000000079c5 */ /* 0x000fe40000010100 */
        /* <DEDUP_REMOVED lines=21> */
[----:B------:R-:W0:Y:S01]  /*55d0*/  MUFU.TANH R7, R7 ;  /* 0x0000000700077308 */ /* 0x000e220000002400 */
[----:B------:R-:W-:Y:S01]  /*55e0*/  ULOP3.LUT UR4, URZ, UR4, URZ, 0x33, !UPT ;  /* 0x000000043f047292 */ /* 0x000fe2000f8e333f */
[----:B------:R-:W-:-:S02]  /*55f0*/  VIADD R35, R231, UR5 ;  /* 0x00000005e7237c36 */ /* 0x000fc40008000000 */
[----:B------:R-:W-:-:S03]  /*5600*/  IMAD R31, R3, 0x40, R18 ;  /* 0x00000040031f7824 */ /* 0x000fc600078e0212 */
[----:B------:R-:W-:Y:S01]  /*5610*/  VIADD R32, R231, UR4 ;  /* 0x00000004e7207c36 */ /* 0x000fe20008000000 */
[----:B------:R-:W3:Y:S01]  /*5620*/  MUFU.TANH R8, R8 ;  /* 0x0000000800087308 */ /* 0x000ee20000002400 */
[C---:B------:R-:W-:Y:S02]  /*5630*/  VIADDMNMX R225, R31.reuse, R35, R232, PT ;  /* 0x000000231fe17246 */ /* 0x040fe400038001e8 */
[----:B------:R-:W-:-:S05]  /*5640*/  IMAD.IADD R37, R31, 0x1, R32 ;  /* 0x000000011f257824 */ /* 0x000fca00078e0220 */
[----:B------:R-:W4:Y:S08]  /*5650*/  MUFU.TANH R9, R9 ;  /* 0x0000000900097308 */ /* 0x000f300000002400 */
[----:B------:R-:W0:Y:S08]  /*5660*/  MUFU.TANH R10, R10 ;  /* 0x0000000a000a7308 */ /* 0x000e300000002400 */
        /* <DEDUP_REMOVED lines=15> */
[----:B------:R-:W0:Y:S01]  /*5760*/  MUFU.TANH R33, R33 ;  /* 0x0000002100217308 */ /* 0x000e220000002400 */
[----:B---34-:R-:W-:Y:S05]  /*5770*/  @!P1 BRA `(.L_x_496) ;  /* 0x00000000005c9947 */ /* 0x018fea0003800000 */
[----:B------:R-:W-:Y:S01]  /*5780*/  IMAD.IADD R30, R230, 0x1, R31 ;  /* 0x00000001e61e7824 */ /* 0x000fe200078e021f */
[----:B------:R-:W-:Y:S04]  /*5790*/  BSSY B1, `(.L_x_497) ;  /* 0x0000012000017945 */ /* 0x000fe80003800000 */
        /* <DEDUP_REMOVED lines=11> */
.L_x_498:
[----:B------:R-:W-:-:S06]  /*5850*/  UISETP.NE.AND UP1, UPT, UR6, 0x1, UPT ;  /* 0x000000010600788c */ /* 0x000fcc000bf25270 */
[----:B------:R-:W-:-:S05]  /*5860*/  PLOP3.LUT P0, PT, PT, PT, UP1, 0x80, 0x0 ;  /* 0x000000000000781c */ /* 0x000fca0003f0f018 */
[----:B------:R-:W-:-:S08]  /*5870*/  @UP1 ULDC UR4, c[0x0][0x754] ;  /* 0x0001d50000041ab9 */ /* 0x000fd00000000800 */
[----:B------:R-:W-:Y:S01]  /*5880*/  @P0 IMAD.HI.U32 R34, R30, UR4, RZ ;  /* 0x000000041e220c27 */ /* 0x000fe2000f8e00ff */
[----:B------:R-:W-:-:S04]  /*5890*/  @UP1 ULDC UR4, c[0x0][0x758] ;  /* 0x0001d60000041ab9 */ /* 0x000fc80000000800 */
[----:B------:R-:W-:-:S07]  /*58a0*/  @P0 SHF.R.U32.HI R30, RZ, UR4, R34 ;  /* 0x00000004ff1e0c19 */ /* 0x000fce0008011622 */
.L_x_499:
[----:B------:R-:W-:Y:S05]  /*58b0*/  BSYNC B1 ;  /* 0x0000000000017941 */ /* 0x000fea0003800000 */
.L_x_497:
[----:B------:R-:W-:-:S05]  /*58c0*/  IMAD R30, R30, UR6, R233 ;  /* 0x000000061e1e7c24 */ /* 0x000fca000f8e02e9 */
[----:B------:R-:W-:Y:S02]  /*58d0*/  VIMNMX R37, R37, R30, !PT ;  /* 0x0000001e25257248 */ /* 0x000fe40007fe0100 */
[----:B------:R-:W-:-:S07]  /*58e0*/  VIADDMNMX R225, R30, UR6, R225, PT ;  /* 0x000000061ee17c46 */ /* 0x000fce000b8001e1 */
.L_x_496:
[----:B------:R-:W-:-:S04]  /*58f0*/  VIADD R39, R31, 0x8 ;  /* 0x000000081f277836 */ /* 0x000fc80000000000 */
[----:B------:R-:W-:Y:S01]  /*5900*/  IMAD.IADD R31, R32, 0x1, R39 ;  /* 0x00000001201f7824 */ /* 0x000fe200078e0227 */
[----:B------:R-:W-:Y:S01]  /*5910*/  VIADDMNMX R224, R39, R35, R232, PT ;  /* 0x0000002327e07246 */ /* 0x000fe200038001e8 */
[----:B------:R-:W-:Y:S06]  /*5920*/  @!P1 BRA `(.L_x_500) ;  /* 0x00000000005c9947 */ /* 0x000fec0003800000 */
        /* <DEDUP_REMOVED lines=13> */
.L_x_502:
[----:B------:R-:W-:-:S06]  /*5a00*/  UISETP.NE.AND UP1, UPT, UR6, 0x1, UPT ;  /* 0x000000010600788c */ /* 0x000fcc000bf25270 */
[----:B------:R-:W-:-:S05]  /*5a10*/  PLOP3.LUT P0, PT, PT, PT, UP1, 0x80, 0x0 ;  /* 0x000000000000781c */ /* 0x000fca0003f0f018 */
[----:B------:R-:W-:-:S08]  /*5a20*/  @UP1 ULDC UR4, c[0x0][0x754] ;  /* 0x0001d50000041ab9 */ /* 0x000fd00000000800 */
[----:B------:R-:W-:Y:S01]  /*5a30*/  @P0 IMAD.HI.U32 R32, R30, UR4, RZ ;  /* 0x000000041e200c27 */ /* 0x000fe2000f8e00ff */
[----:B------:R-:W-:-:S04]  /*5a40*/  @UP1 ULDC UR4, c[0x0][0x758] ;  /* 0x0001d60000041ab9 */ /* 0x000fc80000000800 */
[----:B------:R-:W-:-:S07]  /*5a50*/  @P0 SHF.R.U32.HI R30, RZ, UR4, R32 ;  /* 0x00000004ff1e0c19 */ /* 0x000fce0008011620 */
.L_x_503:
[----:B------:R-:W-:Y:S05]  /*5a60*/  BSYNC B1 ;  /* 0x0000000000017941 */ /* 0x000fea0003800000 */
.L_x_501:
[----:B------:R-:W-:-:S05]  /*5a70*/  IMAD R30, R30, UR6, R233 ;  /* 0x000000061e1e7c24 */ /* 0x000fca000f8e02e9 */
[----:B------:R-:W-:Y:S02]  /*5a80*/  VIMNMX R31, R31, R30, !PT ;  /* 0x0000001e1f1f7248 */ /* 0x000fe40007fe0100 */
[----:B------:R-:W-:-:S07]  /*5a90*/  VIADDMNMX R224, R30, UR6, R224, PT ;  /* 0x000000061ee07c46 */ /* 0x000fce000b8001e0 */
.L_x_500:
[----:B------:R-:W3:Y:S01]  /*5aa0*/  S2R R227, SR_CTAID.X ;  /* 0x0000000000e37919 */ /* 0x000ee20000002500 */
[----:B------:R-:W-:Y:S01]  /*5ab0*/  LOP3.LUT R42, R42, 0xffffffef, RZ, 0xc0, !PT ;  /* 0xffffffef2a2a7812 */ /* 0x000fe200078ec0ff */
        /* <DEDUP_REMOVED lines=26> */
[----:B---3--:R-:W-:-:S05]  /*5c60*/  IMAD R227, R227, -0x50, RZ ;  /* 0xffffffb0e3e37824 */ /* 0x008fca00078e02ff */
        /* <DEDUP_REMOVED lines=12> */
[----:B0-----:R-:W-:Y:S01]  /*5d30*/  FSEL R41, R11, -INF , !P3 ;  /* 0xff8000000b297808 */ /* 0x001fe20005800000 */
[--C-:B-1----:R-:W-:Y:S01]  /*5d40*/  FFMA.FTZ R30, R30, UR4, -R6.reuse ;  /* 0x000000041e1e7c23 */ /* 0x102fe20008010806 */
        /* <DEDUP_REMOVED lines=9> */
[----:B------:R-:W-:Y:S01]  /*5de0*/  ISETP.LT.OR P4, PT, R225, 0x12, P4 ;  /* 0x00000012e100780c */ /* 0x000fe20002781670 */
[----:B------:R-:W-:Y:S01]  /*5df0*/  FFMA.FTZ R13, -R13, R13, 1 ;  /* 0x3f8000000d0d7423 */ /* 0x000fe2000001010d */
[----:B------:R-:W-:Y:S01]  /*5e00*/  ISETP.GT.AND P2, PT, R37, 0x21, !P0 ;  /* 0x000000212500780c */ /* 0x000fe20004744270 */
[----:B--2---:R-:W-:Y:S01]  /*5e10*/  FFMA.FTZ R226, R226, UR4, -R5 ;  /* 0x00000004e2e27c23 */ /* 0x004fe20008010805 */
[----:B------:R-:W-:-:S02]  /*5e20*/  ISETP.LT.OR P3, PT, R225, 0x21, P3 ;  /* 0x00000021e100780c */ /* 0x000fc40001f61670 */
[----:B------:R-:W-:Y:S02]  /*5e30*/  ISETP.GE.AND P5, PT, R227, 0x31, PT ;  /* 0x00000031e300780c */ /* 0x000fe40003fa6270 */
[----:B------:R-:W-:Y:S01]  /*5e40*/  FSEL R35, R12, -INF , !P4 ;  /* 0xff8000000c237808 */ /* 0x000fe20006000000 */
[----:B------:R-:W-:Y:S01]  /*5e50*/  MUFU.EX2 R226, R226 ;  /* 0x000000e200e27308 */ /* 0x000fe20000000800 */
[----:B------:R-:W-:Y:S02]  /*5e60*/  ISETP.LT.OR P2, PT, R225, 0x22, P2 ;  /* 0x00000022e100780c */ /* 0x000fe40001741670 */
[C---:B------:R-:W-:Y:S01]  /*5e70*/  FSEL R34, R15.reuse, -INF , !P3 ;  /* 0xff8000000f227808 */ /* 0x040fe20005800000 */
[----:B------:R-:W-:Y:S01]  /*5e80*/  FFMA.FTZ R15, -R15, R15, 1 ;  /* 0x3f8000000f0f7423 */ /* 0x000fe2000001010f */
[----:B------:R-:W-:Y:S02]  /*5e90*/  ISETP.GE.AND P4, PT, R227, 0x32, PT ;  /* 0x00000032e300780c */ /* 0x000fe40003f86270 */
[----:B------:R-:W-:Y:S01]  /*5ea0*/  ISETP.GT.AND P3, PT, R37, 0x30, !P5 ;  /* 0x000000302500780c */ /* 0x000fe20006f64270 */
[----:B------:R-:W-:Y:S01]  /*5eb0*/  FFMA.FTZ R34, R34, UR4, -R6 ;  /* 0x0000000422227c23 */ /* 0x000fe20008010806 */
[----:B------:R-:W-:-:S02]  /*5ec0*/  FSEL R36, R20, -INF , !P2 ;  /* 0xff80000014247808 */ /* 0x000fc40005000000 */
[----:B------:R-:W-:Y:S02]  /*5ed0*/  ISETP.GT.AND P2, PT, R37, 0x31, !P4 ;  /* 0x000000312500780c */ /* 0x000fe40006744270 */
[C---:B------:R-:W-:Y:S02]  /*5ee0*/  ISETP.LT.OR P3, PT, R225.reuse, 0x31, P3 ;  /* 0x00000031e100780c */ /* 0x040fe40001f61670 */
[----:B------:R-:W-:Y:S02]  /*5ef0*/  ISETP.LT.OR P2, PT, R225, 0x32, P2 ;  /* 0x00000032e100780c */ /* 0x000fe40001741670 */
[----:B------:R-:W-:Y:S02]  /*5f00*/  FSEL R39, R23, -INF , !P3 ;  /* 0xff80000017277808 */ /* 0x000fe40005800000 */
[----:B------:R-:W-:Y:S02]  /*5f10*/  ISETP.GE.AND P3, PT, R227, 0x41, PT ;  /* 0x00000041e300780c */ /* 0x000fe40003f66270 */
[----:B------:R-:W-:-:S02]  /*5f20*/  FSEL R38, R24, -INF , !P2 ;  /* 0xff80000018267808 */ /* 0x000fc40005000000 */
[----:B------:R-:W-:Y:S02]  /*5f30*/  ISETP.GT.AND P2, PT, R37, 0x40, !P3 ;  /* 0x000000402500780c */ /* 0x000fe40005f44270 */
[----:B------:R-:W-:Y:S02]  /*5f40*/  ISETP.GE.AND P6, PT, R227, 0x1, PT ;  /* 0x00000001e300780c */ /* 0x000fe40003fc6270 */
[----:B------:R-:W-:Y:S02]  /*5f50*/  ISETP.LT.OR P2, PT, R225, 0x41, P2 ;  /* 0x00000041e100780c */ /* 0x000fe40001741670 */
[----:B------:R-:W-:Y:S02]  /*5f60*/  @P1 LOP3.LUT R42, R42, 0x10, RZ, 0xfc, !PT ;  /* 0x000000102a2a1812 */ /* 0x000fe400078efcff */
[----:B------:R-:W-:Y:S02]  /*5f70*/  FSEL R32, R27, -INF , !P2 ;  /* 0xff8000001b207808 */ /* 0x000fe40005000000 */
[----:B------:R-:W-:-:S02]  /*5f80*/  ISETP.GT.AND P2, PT, R37, RZ, !P6 ;  /* 0x000000ff2500720c */ /* 0x000fc40007744270 */
[----:B------:R-:W-:Y:S01]  /*5f90*/  ISETP.GT.AND P6, PT, R31, RZ, !P6 ;  /* 0x000000ff1f00720c */ /* 0x000fe200077c4270 */
[--C-:B------:R-:W-:Y:S01]  /*5fa0*/  FFMA.FTZ R32, R32, UR4, -R6.reuse ;  /* 0x0000000420207c23 */ /* 0x100fe20008010806 */
[----:B------:R-:W-:Y:S02]  /*5fb0*/  ISETP.LT.OR P2, PT, R225, 0x1, P2 ;  /* 0x00000001e100780c */ /* 0x000fe40001741670 */
[----:B------:R-:W-:Y:S02]  /*5fc0*/  ISETP.LT.OR P6, PT, R224, 0x1, P6 ;  /* 0x00000001e000780c */ /* 0x000fe400037c1670 */
[----:B------:R-:W-:Y:S02]  /*5fd0*/  FSEL R43, R7, -INF , !P2 ;  /* 0xff800000072b7808 */ /* 0x000fe40005000000 */
[----:B------:R-:W-:Y:S02]  /*5fe0*/  ISETP.GE.AND P2, PT, R227, 0x42, PT ;  /* 0x00000042e300780c */ /* 0x000fe40003f46270 */
[----:B------:R-:W-:Y:S01]  /*5ff0*/  ISETP.GT.AND P0, PT, R31, 0x21, !P0 ;  /* 0x000000211f00780c */ /* 0x000fe20004704270 */
[----:B------:R-:W-:Y:S01]  /*6000*/  FFMA.FTZ R43, R43, UR4, -R6 ;  /* 0x000000042b2b7c23 */ /* 0x000fe20008010806 */
[----:B------:R-:W-:-:S02]  /*6010*/  ISETP.GT.AND P1, PT, R37, 0x41, !P2 ;  /* 0x000000412500780c */ /* 0x000fc40005724270 */
[----:B------:R-:W-:Y:S02]  /*6020*/  ISETP.GT.AND P5, PT, R31, 0x30, !P5 ;  /* 0x000000301f00780c */ /* 0x000fe40006fa4270 */
[----:B------:R-:W-:Y:S01]  /*6030*/  ISETP.LT.OR P1, PT, R225, 0x42, P1 ;  /* 0x00000042e100780c */ /* 0x000fe20000f21670 */
[----:B------:R-:W-:Y:S01]  /*6040*/  MUFU.EX2 R43, R43 ;  /* 0x0000002b002b7308 */ /* 0x000fe20000000800 */
[C---:B------:R-:W-:Y:S01]  /*6050*/  FSEL R225, R9.reuse, -INF , !P6 ;  /* 0xff80000009e17808 */ /* 0x040fe20007000000 */
[----:B------:R-:W-:Y:S01]  /*6060*/  FFMA.FTZ R9, -R9, R9, 1 ;  /* 0x3f80000009097423 */ /* 0x000fe20000010109 */
[----:B------:R-:W-:Y:S01]  /*6070*/  ISETP.GE.AND P6, PT, R227, 0x12, PT ;  /* 0x00000012e300780c */ /* 0x000fe20003fc6270 */
[----:B------:R-:W-:Y:S01]  /*6080*/  IMAD R227, R18, 0x4, R17 ;  /* 0x0000000412e37824 */ /* 0x000fe200078e0211 */
[----:B------:R-:W-:Y:S01]  /*6090*/  FSEL R37, R28, -INF , !P1 ;  /* 0xff8000001c257808 */ /* 0x000fe20004800000 */
[----:B------:R-:W-:Y:S01]  /*60a0*/  FFMA.FTZ R225, R225, UR4, -R5 ;  /* 0x00000004e1e17c23 */ /* 0x000fe20008010805 */
[----:B------:R-:W-:-:S02]  /*60b0*/  LOP3.LUT P1, RZ, R42, 0x10, RZ, 0xc0, !PT ;  /* 0x000000102aff7812 */ /* 0x000fc4000782c0ff */
[----:B------:R-:W0:Y:S01]  /*60c0*/  LDS R42, [R227+0x2c300] ;  /* 0x02c30000e32a7984 */ /* 0x000e220000000800 */
[----:B------:R-:W-:Y:S01]  /*60d0*/  ISETP.GT.AND P6, PT, R31, 0x11, !P6 ;  /* 0x000000111f00780c */ /* 0x000fe200077c4270 */
[----:B------:R-:W-:Y:S01]  /*60e0*/  FFMA.FTZ R37, R37, UR4, -R6 ;  /* 0x0000000425257c23 */ /* 0x000fe20008010806 */
[C---:B------:R-:W-:Y:S01]  /*60f0*/  ISETP.GT.AND P1, PT, R31.reuse, 0x20, !P1 ;  /* 0x000000201f00780c */ /* 0x040fe20004f24270 */
[----:B------:R-:W1:Y:S01]  /*6100*/  MUFU.EX2 R225, R225 ;  /* 0x000000e100e17308 */ /* 0x000e620000000800 */
[C---:B------:R-:W-:Y:S02]  /*6110*/  ISETP.GT.AND P4, PT, R31.reuse, 0x31, !P4 ;  /* 0x000000311f00780c */ /* 0x040fe40006784270 */
[C---:B------:R-:W-:Y:S02]  /*6120*/  ISETP.GT.AND P3, PT, R31.reuse, 0x40, !P3 ;  /* 0x000000401f00780c */ /* 0x040fe40005f64270 */
[----:B------:R-:W-:Y:S02]  /*6130*/  ISETP.GT.AND P2, PT, R31, 0x41, !P2 ;  /* 0x000000411f00780c */ /* 0x000fe40005744270 */
[----:B------:R-:W2:Y:S01]  /*6140*/  LDS R31, [R227+0x2c320] ;  /* 0x02c32000e31f7984 */ /* 0x000ea20000000800 */
[----:B------:R-:W-:-:S02]  /*6150*/  WARPGROUP.DEPBAR.LE gsb0, 0x0 ;  /* 0x00008000000079c5 */ /* 0x000fc40000010000 */
[C---:B------:R-:W-:Y:S02]  /*6160*/  ISETP.LT.OR P6, PT, R224.reuse, 0x12, P6 ;  /* 0x00000012e000780c */ /* 0x040fe400037c1670 */
[C---:B------:R-:W-:Y:S02]  /*6170*/  ISETP.LT.OR P1, PT, R224.reuse, 0x21, P1 ;  /* 0x00000021e000780c */ /* 0x040fe40000f21670 */
[C---:B------:R-:W-:Y:S02]  /*6180*/  ISETP.LT.OR P0, PT, R224.reuse, 0x22, P0 ;  /* 0x00000022e000780c */ /* 0x040fe40000701670 */
[C---:B------:R-:W-:Y:S02]  /*6190*/  ISETP.LT.OR P5, PT, R224.reuse, 0x31, P5 ;  /* 0x00000031e000780c */ /* 0x040fe40002fa1670 */
[C---:B------:R-:W-:Y:S02]  /*61a0*/  ISETP.LT.OR P4, PT, R224.reuse, 0x32, P4 ;  /* 0x00000032e000780c */ /* 0x040fe40002781670 */
[----:B------:R-:W-:-:S02]  /*61b0*/  ISETP.LT.OR P3, PT, R224, 0x41, P3 ;  /* 0x00000041e000780c */ /* 0x000fc40001f61670 */
[----:B------:R-:W-:Y:S01]  /*61c0*/  ISETP.LT.OR P2, PT, R224, 0x42, P2 ;  /* 0x00000042e000780c */ /* 0x000fe20001741670 */
[--C-:B0-----:R-:W-:Y:S01]  /*61d0*/  FADD.FTZ R44, R44, -R42.reuse ;  /* 0x8000002a2c2c7221 */ /* 0x101fe20000010000 */
        /* <DEDUP_REMOVED lines=8> */
[----:B------:R-:W-:-:S02]  /*6260*/  FADD.FTZ R42, R221, -R42 ;  /* 0x8000002add2a7221 */ /* 0x000fc40000010000 */
[----:B------:R-:W0:Y:S01]  /*6270*/  MUFU.EX2 R221, R30 ;  /* 0x0000001e00dd7308 */ /* 0x000e220000000800 */
[--C-:B--2---:R-:W-:Y:S01]  /*6280*/  FADD.FTZ R46, R46, -R31.reuse ;  /* 0x8000001f2e2e7221 */ /* 0x104fe20000010000 */
        /* <DEDUP_REMOVED lines=9> */
[C---:B-1----:R-:W-:Y:S01]  /*6320*/  F2FP.BF16.F32.PACK_AB R31, R226.reuse, R225 ;  /* 0x000000e1e21f723e */ /* 0x042fe200000010ff */
[----:B------:R-:W-:Y:S01]  /*6330*/  FMUL.FTZ R46, R225, R46 ;  /* 0x0000002ee12e7220 */ /* 0x000fe20000410000 */
[----:B------:R-:W-:-:S03]  /*6340*/  FMUL.FTZ R47, R226, R47 ;  /* 0x0000002fe22f7220 */ /* 0x000fc60000410000 */
[----:B------:R-:W-:Y:S01]  /*6350*/  FMUL.FTZ R46, R46, R9 ;  /* 0x000000092e2e7220 */ /* 0x000fe20000410000 */
[C---:B0-----:R-:W-:Y:S01]  /*6360*/  F2FP.BF16.F32.PACK_AB R30, R221.reuse, R43 ;  /* 0x0000002bdd1e723e */ /* 0x041fe200000010ff */
[----:B------:R-:W-:Y:S01]  /*6370*/  BAR.SYNC.DEFER_BLOCKING 0x9, 0x100 ;  /* 0x0244000000007b1d */ /* 0x000fe20000010000 */
[----:B------:R-:W-:Y:S01]  /*6380*/  FMUL.FTZ R45, R221, R45 ;  /* 0x0000002ddd2d7220 */ /* 0x000fe20000410000 */
[----:B------:R-:W-:Y:S01]  /*6390*/  FFMA.FTZ R221, R35, UR4, -R6 ;  /* 0x0000000423dd7c23 */ /* 0x000fe20008010806 */
[----:B------:R-:W-:Y:S01]  /*63a0*/  FMUL.FTZ R43, R43, R44 ;  /* 0x0000002c2b2b7220 */ /* 0x000fe20000410000 */
[----:B------:R-:W-:Y:S01]  /*63b0*/  FMUL.FTZ R47, R47, R10 ;  /* 0x0000000a2f2f7220 */ /* 0x000fe20000410000 */
[----:B------:R-:W-:Y:S01]  /*63c0*/  FFMA.FTZ R10, -R14, R14, 1 ;  /* 0x3f8000000e0a7423 */ /* 0x000fe2000001010e */
[----:B------:R-:W-:Y:S08]  /*63d0*/  MUFU.EX2 R44, R221 ;  /* 0x000000dd002c7308 */ /* 0x000ff00000000800 */
[----:B------:R0:W1:Y:S02]  /*63e0*/  MUFU.EX2 R35, R34 ;  /* 0x0000002200237308 */ /* 0x0000640000000800 */
[----:B0-----:R-:W-:Y:S01]  /*63f0*/  FFMA.FTZ R34, -R20, R20, 1 ;  /* 0x3f80000014227423 */ /* 0x001fe20000010114 */
[----:B------:R0:W-:Y:S01]  /*6400*/  STSM.16.M88.2 [R0+0x2c500], R30 ;  /* 0x02c5001e00007844 */ /* 0x0001e20000000100 */
[----:B-1----:R-:W-:-:S04]  /*6410*/  FMUL.FTZ R20, R35, R52 ;  /* 0x0000003423147220 */ /* 0x002fc80000410000 */
[----:B------:R-:W-:Y:S01]  /*6420*/  FMUL.FTZ R20, R20, R15 ;  /* 0x0000000f14147220 */ /* 0x000fe20000410000 */
[----:B0-----:R-:W-:Y:S01]  /*6430*/  FFMA.FTZ R30, -R8, R8, 1 ;  /* 0x3f800000081e7423 */ /* 0x001fe20000010108 */
[--C-:B------:R-:W-:Y:S01]  /*6440*/  FFMA.FTZ R8, R36, UR4, -R6.reuse ;  /* 0x0000000424087c23 */ /* 0x100fe20008010806 */
[----:B------:R-:W-:Y:S01]  /*6450*/  FFMA.FTZ R31, R39, UR4, -R6 ;  /* 0x00000004271f7c23 */ /* 0x000fe20008010806 */
[----:B------:R-:W-:Y:S01]  /*6460*/  FFMA.FTZ R39, -R12, R12, 1 ;  /* 0x3f8000000c277423 */ /* 0x000fe2000001010c */
[----:B------:R-:W-:Y:S01]  /*6470*/  FMUL.FTZ R12, R44, R49 ;  /* 0x000000312c0c7220 */ /* 0x000fe20000410000 */
[----:B------:R-:W-:Y:S01]  /*6480*/  FMUL.FTZ R45, R45, R30 ;  /* 0x0000001e2d2d7220 */ /* 0x000fe20000410000 */
[----:B------:R-:W-:Y:S01]  /*6490*/  FFMA.FTZ R30, -R11, R11, 1 ;  /* 0x3f8000000b1e7423 */ /* 0x000fe2000001010b */
[----:B------:R-:W0:Y:S01]  /*64a0*/  MUFU.EX2 R8, R8 ;  /* 0x0000000800087308 */ /* 0x000e220000000800 */
[----:B------:R-:W-:Y:S01]  /*64b0*/  FMUL.FTZ R12, R12, R39 ;  /* 0x000000270c0c7220 */ /* 0x000fe20000410000 */
[----:B------:R-:W-:Y:S01]  /*64c0*/  FMUL.FTZ R11, R41, R48 ;  /* 0x00000030290b7220 */ /* 0x000fe20000410000 */
[----:B------:R-:W-:-:S03]  /*64d0*/  FFMA.FTZ R49, -R24, R24, 1 ;  /* 0x3f80000018317423 */ /* 0x000fc60000010118 */
[----:B------:R-:W-:Y:S01]  /*64e0*/  FMUL.FTZ R11, R11, R30 ;  /* 0x0000001e0b0b7220 */ /* 0x000fe20000410000 */
[----:B------:R-:W-:Y:S01]  /*64f0*/  FFMA.FTZ R30, R38, UR4, -R6 ;  /* 0x00000004261e7c23 */ /* 0x000fe20008010806 */
[----:B------:R-:W1:Y:S01]  /*6500*/  MUFU.EX2 R31, R31 ;  /* 0x0000001f001f7308 */ /* 0x000e620000000800 */
[----:B------:R-:W-:-:S07]  /*6510*/  FFMA.FTZ R6, -R27, R27, 1 ;  /* 0x3f8000001b067423 */ /* 0x000fce000001011b */
[----:B------:R-:W2:Y:S01]  /*6520*/  MUFU.EX2 R39, R32 ;  /* 0x0000002000277308 */ /* 0x000ea20000000800 */
[C---:B0-----:R-:W-:Y:S01]  /*6530*/  FMUL.FTZ R53, R8.reuse, R53 ;  /* 0x0000003508357220 */ /* 0x041fe20000410000 */
[----:B------:R-:W-:Y:S02]  /*6540*/  F2FP.BF16.F32.PACK_AB R8, R8, R35 ;  /* 0x000000230808723e */ /* 0x000fe400000010ff */
[----:B------:R-:W-:Y:S01]  /*6550*/  F2FP.BF16.F32.PACK_AB R35, R47, R46 ;  /* 0x0000002e2f23723e */ /* 0x000fe200000010ff */
[----:B------:R-:W-:Y:S01]  /*6560*/  FMUL.FTZ R15, R53, R34 ;  /* 0x00000022350f7220 */ /* 0x000fe20000410000 */
[----:B------:R-:W-:Y:S02]  /*6570*/  FFMA.FTZ R34, -R23, R23, 1 ;  /* 0x3f80000017227423 */ /* 0x000fe40000010117 */
[----:B------:R0:W3:Y:S01]  /*6580*/  MUFU.EX2 R32, R37 ;  /* 0x0000002500207308 */ /* 0x0000e20000000800 */
[----:B-1----:R-:W-:-:S04]  /*6590*/  FMUL.FTZ R23, R31, R216 ;  /* 0x000000d81f177220 */ /* 0x002fc80000410000 */
[----:B------:R-:W-:Y:S01]  /*65a0*/  FMUL.FTZ R23, R23, R34 ;  /* 0x0000002217177220 */ /* 0x000fe20000410000 */
[----:B------:R-:W-:Y:S01]  /*65b0*/  FFMA.FTZ R34, -R7, R7, 1 ;  /* 0x3f80000007227423 */ /* 0x000fe20000010107 */
[--C-:B------:R-:W-:Y:S01]  /*65c0*/  FFMA.FTZ R7, R40, UR4, -R5.reuse ;  /* 0x0000000428077c23 */ /* 0x100fe20008010805 */
[----:B------:R-:W1:Y:S01]  /*65d0*/  MUFU.EX2 R30, R30 ;  /* 0x0000001e001e7308 */ /* 0x000e620000000800 */
[----:B--2---:R-:W-:Y:S01]  /*65e0*/  FMUL.FTZ R27, R39, R220 ;  /* 0x000000dc271b7220 */ /* 0x004fe20000410000 */
[----:B0-----:R-:W-:Y:S01]  /*65f0*/  FFMA.FTZ R37, -R28, R28, 1 ;  /* 0x3f8000001c257423 */ /* 0x001fe2000001011c */
[----:B------:R-:W-:Y:S02]  /*6600*/  FMUL.FTZ R34, R43, R34 ;  /* 0x000000222b227220 */ /* 0x000fe40000410000 */
[----:B------:R-:W-:Y:S01]  /*6610*/  FMUL.FTZ R27, R27, R6 ;  /* 0x000000061b1b7220 */ /* 0x000fe20000410000 */
[----:B------:R-:W-:Y:S02]  /*6620*/  FSEL R6, R14, -INF , !P6 ;  /* 0xff8000000e067808 */ /* 0x000fe40007000000 */
[----:B------:R-:W0:Y:S01]  /*6630*/  MUFU.EX2 R7, R7 ;  /* 0x0000000700077308 */ /* 0x000e220000000800 */
[C---:B---3--:R-:W-:Y:S01]  /*6640*/  FMUL.FTZ R28, R32.reuse, R42 ;  /* 0x0000002a201c7220 */ /* 0x048fe20000410000 */
[----:B------:R-:W-:Y:S01]  /*6650*/  F2FP.BF16.F32.PACK_AB R32, R32, R39 ;  /* 0x000000272020723e */ /* 0x000fe200000010ff */
[----:B------:R-:W-:Y:S01]  /*6660*/  FFMA.FTZ R36, R6, UR4, -R5 ;  /* 0x0000000406247c23 */ /* 0x000fe20008010805 */
[----:B------:R-:W-:Y:S01]  /*6670*/  FSEL R6, R21, -INF , !P1 ;  /* 0xff80000015067808 */ /* 0x000fe20004800000 */
[----:B------:R-:W-:Y:S01]  /*6680*/  FMUL.FTZ R28, R28, R37 ;  /* 0x000000251c1c7220 */ /* 0x000fe20000410000 */
[----:B------:R-:W-:-:S03]  /*6690*/  F2FP.BF16.F32.PACK_AB R34, R45, R34 ;  /* 0x000000222d22723e */ /* 0x000fc600000010ff */
[----:B------:R-:W2:Y:S01]  /*66a0*/  MUFU.EX2 R36, R36 ;  /* 0x0000002400247308 */ /* 0x000ea20000000800 */
[----:B------:R-:W-:Y:S01]  /*66b0*/  FFMA.FTZ R9, R6, UR4, -R5 ;  /* 0x0000000406097c23 */ /* 0x000fe20008010805 */
[----:B------:R-:W-:Y:S01]  /*66c0*/  FSEL R6, R22, -INF , !P0 ;  /* 0xff80000016067808 */ /* 0x000fe20004000000 */
[C---:B-1----:R-:W-:Y:S01]  /*66d0*/  FMUL.FTZ R24, R30.reuse, R217 ;  /* 0x000000d91e187220 */ /* 0x042fe20000410000 */
[----:B------:R-:W-:-:S03]  /*66e0*/  F2FP.BF16.F32.PACK_AB R30, R30, R31 ;  /* 0x0000001f1e1e723e */ /* 0x000fc600000010ff */
[----:B------:R-:W-:Y:S01]  /*66f0*/  FFMA.FTZ R38, R6, UR4, -R5 ;  /* 0x0000000406267c23 */ /* 0x000fe20008010805 */
[----:B------:R-:W1:Y:S01]  /*6700*/  MUFU.EX2 R9, R9 ;  /* 0x0000000900097308 */ /* 0x000e620000000800 */
[----:B------:R-:W-:Y:S01]  /*6710*/  FSEL R6, R25, -INF , !P5 ;  /* 0xff80000019067808 */ /* 0x000fe20006800000 */
[----:B0-----:R-:W-:Y:S01]  /*6720*/  FMUL.FTZ R14, R7, R50 ;  /* 0x00000032070e7220 */ /* 0x001fe20000410000 */
[----:B------:R-:W-:-:S03]  /*6730*/  FMUL.FTZ R24, R24, R49 ;  /* 0x0000003118187220 */ /* 0x000fc60000410000 */
[----:B------:R-:W-:Y:S01]  /*6740*/  FMUL.FTZ R14, R14, R13 ;  /* 0x0000000d0e0e7220 */ /* 0x000fe20000410000 */
[----:B------:R-:W-:Y:S01]  /*6750*/  FFMA.FTZ R43, R6, UR4, -R5 ;  /* 0x00000004062b7c23 */ /* 0x000fe20008010805 */
[----:B------:R-:W-:Y:S02]  /*6760*/  VIADD R13, R17, 0x2c500 ;  /* 0x0002c500110d7836 */ /* 0x000fe40000000000 */
[----:B--2---:R-:W-:Y:S01]  /*6770*/  FMUL.FTZ R37, R36, R51 ;  /* 0x0000003324257220 */ /* 0x004fe20000410000 */
[----:B------:R-:W-:Y:S01]  /*6780*/  FSEL R6, R26, -INF , !P4 ;  /* 0xff8000001a067808 */ /* 0x000fe20006000000 */
[----:B------:R-:W0:Y:S01]  /*6790*/  MUFU.EX2 R38, R38 ;  /* 0x0000002600267308 */ /* 0x000e220000000800 */
[----:B------:R-:W-:Y:S01]  /*67a0*/  F2FP.BF16.F32.PACK_AB R7, R36, R7 ;  /* 0x000000072407723e */ /* 0x000fe200000010ff */
[----:B------:R-:W-:Y:S01]  /*67b0*/  FMUL.FTZ R37, R37, R10 ;  /* 0x0000000a25257220 */ /* 0x000fe20000410000 */
[----:B------:R-:W-:Y:S01]  /*67c0*/  FFMA.FTZ R10, -R21, R21, 1 ;  /* 0x3f800000150a7423 */ /* 0x000fe20000010115 */
[----:B------:R-:W-:Y:S01]  /*67d0*/  SHF.R.U32.HI R21, RZ, 0x4, R13 ;  /* 0x00000004ff157819 */ /* 0x000fe2000001160d */
[--C-:B------:R-:W-:Y:S01]  /*67e0*/  FFMA.FTZ R42, R6, UR4, -R5.reuse ;  /* 0x00000004062a7c23 */ /* 0x100fe20008010805 */
[----:B-1----:R-:W-:Y:S01]  /*67f0*/  FMUL.FTZ R13, R9, R54 ;  /* 0x00000036090d7220 */ /* 0x002fe20000410000 */
[C---:B------:R-:W-:Y:S01]  /*6800*/  FSEL R6, R29.reuse, -INF , !P3 ;  /* 0xff8000001d067808 */ /* 0x040fe20005800000 */
[----:B------:R-:W1:Y:S01]  /*6810*/  MUFU.EX2 R43, R43 ;  /* 0x0000002b002b7308 */ /* 0x000e620000000800 */
[----:B------:R-:W-:Y:S01]  /*6820*/  FFMA.FTZ R29, -R29, R29, 1 ;  /* 0x3f8000001d1d7423 */ /* 0x000fe2000001011d */
[----:B------:R-:W-:Y:S01]  /*6830*/  FMUL.FTZ R13, R13, R10 ;  /* 0x0000000a0d0d7220 */ /* 0x000fe20000410000 */
[----:B------:R-:W-:Y:S01]  /*6840*/  LOP3.LUT R10, R21, 0x3fff, RZ, 0xc0, !PT ;  /* 0x00003fff150a7812 */ /* 0x000fe200078ec0ff */
[----:B------:R-:W-:Y:S01]  /*6850*/  FFMA.FTZ R21, R6, UR4, -R5 ;  /* 0x0000000406157c23 */ /* 0x000fe20008010805 */
[----:B------:R-:W-:-:S02]  /*6860*/  FSEL R6, R33, -INF , !P2 ;  /* 0xff80000021067808 */ /* 0x000fc40005000000 */
[----:B------:R-:W-:Y:S01]  /*6870*/  LOP3.LUT R10, R10, 0x80000, RZ, 0xfc, !PT ;  /* 0x000800000a0a7812 */ /* 0x000fe200078efcff */
[----:B------:R-:W2:Y:S01]  /*6880*/  MUFU.EX2 R42, R42 ;  /* 0x0000002a002a7308 */ /* 0x000ea20000000800 */
[----:B0-----:R-:W-:Y:S01]  /*6890*/  F2FP.BF16.F32.PACK_AB R9, R38, R9 ;  /* 0x000000092609723e */ /* 0x001fe200000010ff */
[----:B------:R-:W-:Y:S01]  /*68a0*/  FFMA.FTZ R6, R6, UR4, -R5 ;  /* 0x0000000406067c23 */ /* 0x000fe20008010805 */
[----:B------:R-:W-:Y:S01]  /*68b0*/  FMUL.FTZ R40, R38, R55 ;  /* 0x0000003726287220 */ /* 0x000fe20000410000 */
[----:B------:R-:W-:Y:S01]  /*68c0*/  VIADD R5, R10, 0x80 ;  /* 0x000000800a057836 */ /* 0x000fe20000000000 */
[----:B------:R-:W-:Y:S01]  /*68d0*/  F2FP.BF16.F32.PACK_AB R36, R12, R11 ;  /* 0x0000000b0c24723e */ /* 0x000fe200000010ff */
[----:B------:R-:W-:Y:S01]  /*68e0*/  VIADD R49, R10, 0x180 ;  /* 0x000001800a317836 */ /* 0x000fe20000000000 */
[----:B------:R-:W-:Y:S01]  /*68f0*/  F2FP.BF16.F32.PACK_AB R37, R37, R14 ;  /* 0x0000000e2525723e */ /* 0x000fe200000010ff */
[----:B------:R0:W3:Y:S01]  /*6900*/  MUFU.EX2 R48, R6 ;  /* 0x0000000600307308 */ /* 0x0000e20000000800 */
[----:B------:R-:W-:Y:S01]  /*6910*/  R2UR UR4, R5 ;  /* 0x00000000050472ca */ /* 0x000fe200000e0000 */
[----:B------:R-:W-:Y:S01]  /*6920*/  FFMA.FTZ R5, -R22, R22, 1 ;  /* 0x3f80000016057423 */ /* 0x000fe20000010116 */
[C---:B------:R-:W-:Y:S01]  /*6930*/  VIADD R22, R10.reuse, 0x100 ;  /* 0x000001000a167836 */ /* 0x040fe20000000000 */
[----:B------:R-:W-:Y:S01]  /*6940*/  F2FP.BF16.F32.PACK_AB R12, R15, R20 ;  /* 0x000000140f0c723e */ /* 0x000fe200000010ff */
[----:B------:R-:W-:-:S02]  /*6950*/  VIADD R15, R10, 0x30 ;  /* 0x000000300a0f7836 */ /* 0x000fc40000000000 */
[----:B------:R-:W-:Y:S01]  /*6960*/  FMUL.FTZ R40, R40, R5 ;  /* 0x0000000528287220 */ /* 0x000fe20000410000 */
[----:B-1----:R-:W-:Y:S01]  /*6970*/  FMUL.FTZ R5, R43, R218 ;  /* 0x000000da2b057220 */ /* 0x002fe20000410000 */
[----:B------:R-:W1:Y:S01]  /*6980*/  MUFU.EX2 R21, R21 ;  /* 0x0000001500157308 */ /* 0x000e620000000800 */
[----:B0-----:R-:W-:Y:S01]  /*6990*/  FFMA.FTZ R6, -R33, R33, 1 ;  /* 0x3f80000021067423 */ /* 0x001fe20000010121 */
[----:B--2---:R-:W-:Y:S01]  /*69a0*/  F2FP.BF16.F32.PACK_AB R31, R42, R43 ;  /* 0x0000002b2a1f723e */ /* 0x004fe200000010ff */
[----:B------:R-:W-:Y:S01]  /*69b0*/  VIADD R20, R10, 0xb0 ;  /* 0x000000b00a147836 */ /* 0x000fe20000000000 */
[----:B------:R-:W-:Y:S01]  /*69c0*/  R2UR UR5, R22 ;  /* 0x00000000160572ca */ /* 0x000fe200000e0000 */
[----:B------:R-:W-:Y:S01]  /*69d0*/  FFMA.FTZ R22, -R25, R25, 1 ;  /* 0x3f80000019167423 */ /* 0x000fe20000010119 */
[----:B------:R-:W-:Y:S01]  /*69e0*/  FFMA.FTZ R25, -R26, R26, 1 ;  /* 0x3f8000001a197423 */ /* 0x000fe2000001011a */
[----:B------:R-:W-:Y:S01]  /*69f0*/  FMUL.FTZ R26, R42, R219 ;  /* 0x000000db2a1a7220 */ /* 0x000fe20000410000 */
[----:B------:R-:W-:Y:S01]  /*6a00*/  F2FP.BF16.F32.PACK_AB R13, R40, R13 ;  /* 0x0000000d280d723e */ /* 0x000fe200000010ff */
[----:B---3--:R-:W-:Y:S01]  /*6a10*/  FMUL.FTZ R223, R48, R223 ;  /* 0x000000df30df7220 */ /* 0x008fe20000410000 */
[----:B------:R-:W-:Y:S01]  /*6a20*/  FMUL.FTZ R5, R5, R22 ;  /* 0x0000001605057220 */ /* 0x000fe20000410000 */
[----:B------:R-:W-:-:S02]  /*6a30*/  IMAD R22, R4, 0x2000, R17 ;  /* 0x0000200004167824 */ /* 0x000fc400078e0211 */
[----:B------:R-:W-:Y:S01]  /*6a40*/  FMUL.FTZ R26, R26, R25 ;  /* 0x000000191a1a7220 */ /* 0x000fe20000410000 */
[----:B------:R-:W-:Y:S01]  /*6a50*/  FMUL.FTZ R50, R223, R6 ;  /* 0x00000006df327220 */ /* 0x000fe20000410000 */
[----:B------:R-:W-:Y:S01]  /*6a60*/  F2FP.BF16.F32.PACK_AB R6, R44, R41 ;  /* 0x000000292c06723e */ /* 0x000fe200000010ff */
[----:B------:R-:W-:Y:S01]  /*6a70*/  UMOV UR10, UR4 ;  /* 0x00000004000a7c82 */ /* 0x000fe20008000000 */
[----:B------:R-:W-:Y:S01]  /*6a80*/  R2UR UR58, R10 ;  /* 0x000000000a3a72ca */ /* 0x000fe200000e0000 */
[----:B-1----:R-:W-:Y:S01]  /*6a90*/  FMUL.FTZ R222, R21, R222 ;  /* 0x000000de15de7220 */ /* 0x002fe20000410000 */
[----:B------:R-:W-:Y:S01]  /*6aa0*/  F2FP.BF16.F32.PACK_AB R33, R48, R21 ;  /* 0x000000153021723e */ /* 0x000fe200000010ff */
[----:B------:R0:W-:Y:S01]  /*6ab0*/  STSM.16.M88.2 [R0+0x2cd00], R6 ;  /* 0x02cd000600007844 */ /* 0x0001e20000000100 */
[----:B------:R-:W-:Y:S02]  /*6ac0*/  VIADD R21, R22, 0x24100 ;  /* 0x0002410016157836 */ /* 0x000fe40000000000 */
[----:B------:R-:W-:Y:S01]  /*6ad0*/  FMUL.FTZ R25, R222, R29 ;  /* 0x0000001dde197220 */ /* 0x000fe20000410000 */
[----:B------:R-:W-:Y:S01]  /*6ae0*/  R2UR UR6, R49 ;  /* 0x00000000310672ca */ /* 0x000fe200000e0000 */
[----:B------:R1:W-:Y:S01]  /*6af0*/  STSM.16.M88.2 [R0+0x2d500], R8 ;  /* 0x02d5000800007844 */ /* 0x0003e20000000100 */
[----:B------:R-:W-:Y:S01]  /*6b00*/  UMOV UR12, UR10 ;  /* 0x0000000a000c7c82 */ /* 0x000fe20008000000 */
[----:B------:R-:W-:-:S02]  /*6b10*/  SHF.R.U32.HI R21, RZ, 0x4, R21 ;  /* 0x00000004ff157819 */ /* 0x000fc40000011615 */
[----:B------:R-:W-:Y:S01]  /*6b20*/  STSM.16.M88.2 [R0+0x2dd00], R30 ;  /* 0x02dd001e00007844 */ /* 0x000fe20000000100 */
[----:B------:R-:W-:Y:S02]  /*6b30*/  F2FP.BF16.F32.PACK_AB R25, R50, R25 ;  /* 0x000000193219723e */ /* 0x000fe400000010ff */
[----:B------:R-:W-:Y:S01]  /*6b40*/  LOP3.LUT R216, R21, 0x3fff, RZ, 0xc0, !PT ;  /* 0x00003fff15d87812 */ /* 0x000fe200078ec0ff */
[----:B------:R-:W-:Y:S01]  /*6b50*/  STSM.16.M88.2 [R0+0x2e500], R32 ;  /* 0x02e5002000007844 */ /* 0x000fe20000000100 */
[----:B0-----:R-:W-:Y:S02]  /*6b60*/  F2FP.BF16.F32.PACK_AB R6, R24, R23 ;  /* 0x000000171806723e */ /* 0x001fe400000010ff */
[----:B------:R-:W-:Y:S01]  /*6b70*/  R2UR UR56, R216 ;  /* 0x00000000d83872ca */ /* 0x000fe200000e0000 */
[----:B------:R0:W-:Y:S06]  /*6b80*/  MEMBAR.ALL.CTA ;  /* 0x0000000000007992 */ /* 0x0001ec0000008000 */
[----:B0-----:R-:W0:Y:S01]  /*6b90*/  FENCE.VIEW.ASYNC.S ;  /* 0x00000000000073c6 */ /* 0x001e220000000000 */
[----:B------:R-:W-:Y:S01]  /*6ba0*/  F2FP.BF16.F32.PACK_AB R7, R26, R5 ;  /* 0x000000051a07723e */ /* 0x000fe200000010ff */
[----:B------:R-:W-:Y:S01]  /*6bb0*/  VIADD R5, R10, 0x200 ;  /* 0x000002000a057836 */ /* 0x000fe20000000000 */
[----:B------:R-:W-:Y:S01]  /*6bc0*/  F2FP.BF16.F32.PACK_AB R24, R28, R27 ;  /* 0x0000001b1c18723e */ /* 0x000fe200000010ff */
[----:B------:R-:W-:Y:S01]  /*6bd0*/  UMOV UR18, UR6 ;  /* 0x0000000600127c82 */ /* 0x000fe20008000000 */
[----:B-1----:R-:W-:Y:S01]  /*6be0*/  MOV R9, UR58 ;  /* 0x0000003a00097c02 */ /* 0x002fe20008000f00 */
[C---:B------:R-:W-:Y:S01]  /*6bf0*/  VIADD R14, R216.reuse, 0x180 ;  /* 0x00000180d80e7836 */ /* 0x040fe20000000000 */
[----:B------:R-:W-:Y:S01]  /*6c00*/  R2UR UR7, R5 ;  /* 0x00000000050772ca */ /* 0x000fe200000e0000 */
[----:B------:R-:W-:Y:S01]  /*6c10*/  VIADD R5, R216, 0x80 ;  /* 0x00000080d8057836 */ /* 0x000fe20000000000 */
[----:B------:R-:W-:Y:S01]  /*6c20*/  MOV R8, UR59 ;  /* 0x0000003b00087c02 */ /* 0x000fe20008000f00 */
[----:B------:R-:W-:Y:S01]  /*6c30*/  UMOV UR8, UR56 ;  /* 0x0000003800087c82 */ /* 0x000fe20008000000 */
[----:B------:R-:W-:-:S02]  /*6c40*/  UMOV UR16, UR56 ;  /* 0x0000003800107c82 */ /* 0x000fc40008000000 */
[----:B------:R-:W-:Y:S01]  /*6c50*/  R2UR UR48, R5 ;  /* 0x00000000053072ca */ /* 0x000fe200000e0000 */
[----:B------:R-:W-:-:S05]  /*6c60*/  VIADD R5, R10, 0x90 ;  /* 0x000000900a057836 */ /* 0x000fca0000000000 */
[----:B------:R-:W-:Y:S01]  /*6c70*/  R2UR UR4, R5 ;  /* 0x00000000050472ca */ /* 0x000fe200000e0000 */
[C---:B------:R-:W-:Y:S01]  /*6c80*/  VIADD R5, R10.reuse, 0x190 ;  /* 0x000001900a057836 */ /* 0x040fe20000000000 */
[----:B0-----:R-:W-:Y:S04]  /*6c90*/  BAR.SYNC.DEFER_BLOCKING 0x9, 0x100 ;  /* 0x0244000000007b1d */ /* 0x001fe80000010000 */
        /* <DEDUP_REMOVED lines=9> */
[C---:B------:R-:W-:Y:S01]  /*6d30*/  VIADD R5, R10.reuse, 0x1a0 ;  /* 0x000001a00a057836 */ /* 0x040fe20000000000 */
[----:B------:R-:W-:Y:S04]  /*6d40*/  STSM.16.M88.2 [R0+0x2ed00], R34 ;  /* 0x02ed002200007844 */ /* 0x000fe80000000100 */
[----:B------:R-:W-:Y:S01]  /*6d50*/  R2UR UR34, R5 ;  /* 0x00000000052272ca */ /* 0x000fe200000e0000 */
[----:B------:R-:W-:Y:S01]  /*6d60*/  VIADD R5, R10, 0x220 ;  /* 0x000002200a057836 */ /* 0x000fe20000000000 */
[----:B------:R-:W-:Y:S01]  /*6d70*/  STSM.16.M88.2 [R0+0x2f500], R36 ;  /* 0x02f5002400007844 */ /* 0x000fe20000000100 */
[----:B------:R-:W-:Y:S01]  /*6d80*/  UMOV UR40, UR28 ;  /* 0x0000001c00287c82 */ /* 0x000fe20008000000 */
[----:B------:R-:W-:Y:S01]  /*6d90*/  UMOV UR36, UR28 ;  /* 0x0000001c00247c82 */ /* 0x000fe20008000000 */
[----:B------:R-:W-:Y:S01]  /*6da0*/  UMOV UR32, UR28 ;  /* 0x0000001c00207c82 */ /* 0x000fe20008000000 */
[----:B------:R-:W-:Y:S01]  /*6db0*/  STSM.16.M88.2 [R0+0x2fd00], R12 ;  /* 0x02fd000c00007844 */ /* 0x000fe20000000100 */
[----:B------:R-:W-:Y:S01]  /*6dc0*/  R2UR UR26, R5 ;  /* 0x00000000051a72ca */ /* 0x000fe200000e0000 */
[----:B------:R-:W-:Y:S01]  /*6dd0*/  UMOV UR24, UR28 ;  /* 0x0000001c00187c82 */ /* 0x000fe20008000000 */
[----:B------:R-:W-:Y:S01]  /*6de0*/  IMAD R5, R4, 0x2800, R17 ;  /* 0x0000280004057824 */ /* 0x000fe200078e0211 */
[----:B------:R0:W-:Y:S04]  /*6df0*/  STSM.16.M88.2 [R0+0x30500], R6 ;  /* 0x0305000600007844 */ /* 0x0001e80000000100 */
[----:B------:R1:W-:Y:S01]  /*6e00*/  STSM.16.M88.2 [R0+0x30d00], R24 ;  /* 0x030d001800007844 */ /* 0x0003e20000000100 */
[----:B------:R-:W-:Y:S01]  /*6e10*/  WARPGROUP.ARRIVE ;  /* 0x00000000000079c5 */ /* 0x000fe20000000000 */
[----:B------:R-:W-:-:S04]  /*6e20*/  SHF.R.U32.HI R5, RZ, 0x4, R5 ;  /* 0x00000004ff057819 */ /* 0x000fc80000011605 */
[----:B------:R-:W-:Y:S01]  /*6e30*/  LOP3.LUT R5, R5, 0x3fff, RZ, 0xc0, !PT ;  /* 0x00003fff05057812 */ /* 0x000fe200078ec0ff */
[----:B------:R-:W-:Y:S01]  /*6e40*/  HGMMA.64x16x16.F32.BF16 R136, gdesc[UR56].tnspA.tnspB, R136 ;  /* 0x60200000388879f0 */ /* 0x000fe20008701888 */
[----:B0-----:R-:W-:-:S03]  /*6e50*/  VIADD R6, R10, 0x10 ;  /* 0x000000100a067836 */ /* 0x001fc60000000000 */
        /* <DEDUP_REMOVED lines=9> */
[----:B------:R-:W-:Y:S01]  /*6ef0*/  VIADD R6, R10, 0x110 ;  /* 0x000001100a067836 */ /* 0x000fe20000000000 */
        /* <DEDUP_REMOVED lines=25> */
[----:B------:R-:W-:Y:S01]  /*7090*/  R2UR UR38, R6 ;  /* 0x00000000062672ca */ /* 0x000fe200000e0000 */
[----:B------:R-:W-:-:S05]  /*70a0*/  VIADD R6, R17, 0x2ed00 ;  /* 0x0002ed0011067836 */ /* 0x000fca0000000000 */
[----:B------:R-:W-:-:S04]  /*70b0*/  SHF.R.U32.HI R6, RZ, 0x4, R6 ;  /* 0x00000004ff067819 */ /* 0x000fc80000011606 */
[----:B------:R-:W-:Y:S01]  /*70c0*/  LOP3.LUT R23, R6, 0x3fff, RZ, 0xc0, !PT ;  /* 0x00003fff06177812 */ /* 0x000fe200078ec0ff */
[----:B------:R-:W-:Y:S03]  /*70d0*/  HGMMA.64x16x16.F32.BF16 R136, gdesc[UR48].tnspA.tnspB, R136 ;  /* 0x60200000308879f0 */ /* 0x000fe60008701888 */
[----:B------:R-:W-:Y:S01]  /*70e0*/  LOP3.LUT R6, R23, 0x400000, RZ, 0xfc, !PT ;  /* 0x0040000017067812 */ /* 0x000fe200078efcff */
        /* <DEDUP_REMOVED lines=15> */
[C---:B------:R-:W-:Y:S01]  /*71e0*/  VIADD R14, R10.reuse, 0x130 ;  /* 0x000001300a0e7836 */ /* 0x040fe20000000000 */
[----:B------:R-:W-:Y:S01]  /*71f0*/  HGMMA.64x16x16.F32.BF16 R200, gdesc[UR44].tnspA.tnspB, R200 ;  /* 0x602000002cc879f0 */ /* 0x000fe200087018c8 */
[----:B------:R-:W-:Y:S01]  /*7200*/  R2UR UR10, R15 ;  /* 0x000000000f0a72ca */ /* 0x000fe200000e0000 */
[C---:B------:R-:W-:Y:S01]  /*7210*/  VIADD R15, R10.reuse, 0x1b0 ;  /* 0x000001b00a0f7836 */ /* 0x040fe20000000000 */
        /* <DEDUP_REMOVED lines=8> */
[----:B------:R-:W-:Y:S01]  /*72a0*/  R2UR UR6, R10 ;  /* 0x000000000a0672ca */ /* 0x000fe200000e0000 */
[----:B------:R-:W-:Y:S01]  /*72b0*/  UMOV UR16, UR8 ;  /* 0x0000000800107c82 */ /* 0x000fe20008000000 */
[----:B------:R-:W-:Y:S01]  /*72c0*/  MOV R217, UR59 ;  /* 0x0000003b00d97c02 */ /* 0x000fe20008000f00 */
[----:B------:R-:W-:Y:S01]  /*72d0*/  UMOV UR59, UR7 ;  /* 0x00000007003b7c82 */ /* 0x000fe20008000000 */
[----:B------:R-:W-:Y:S01]  /*72e0*/  UMOV UR17, UR9 ;  /* 0x0000000900117c82 */ /* 0x000fe20008000000 */
[----:B------:R-:W-:Y:S01]  /*72f0*/  MOV R220, UR59 ;  /* 0x0000003b00dc7c02 */ /* 0x000fe20008000f00 */
[----:B------:R-:W-:Y:S01]  /*7300*/  UMOV UR59, UR11 ;  /* 0x0000000b003b7c82 */ /* 0x000fe20008000000 */
[----:B------:R-:W-:Y:S01]  /*7310*/  UMOV UR11, 0x40 ;  /* 0x00000040000b7882 */ /* 0x000fe20000000000 */
        /* <DEDUP_REMOVED lines=13> */
[----:B------:R-:W-:Y:S01]  /*73f0*/  HGMMA.64x16x16.F32.BF16 R136, gdesc[UR28].tnspA.tnspB, R136 ;  /* 0x602000001c8879f0 */ /* 0x000fe20008701888 */
[----:B------:R-:W-:Y:S01]  /*7400*/  VIADD R10, R5, 0x80 ;  /* 0x00000080050a7836 */ /* 0x000fe20000000000 */
[----:B------:R-:W-:Y:S01]  /*7410*/  UMOV UR29, 0x40000040 ;  /* 0x40000040001d7882 */ /* 0x000fe20000000000 */
[----:B------:R-:W-:Y:S01]  /*7420*/  VIADD R14, R6, 0x80 ;  /* 0x00000080060e7836 */ /* 0x000fe20000000000 */
[----:B------:R-:W-:Y:S01]  /*7430*/  HGMMA.64x16x16.F32.BF16 R152, gdesc[UR40].tnspA.tnspB, R152 ;  /* 0x60200000289879f0 */ /* 0x000fe20008701898 */
[----:B------:R-:W-:Y:S01]  /*7440*/  IMAD.U32 R20, RZ, RZ, UR58 ;  /* 0x0000003aff147e24 */ /* 0x000fe2000f8e00ff */
[----:B------:R-:W-:Y:S01]  /*7450*/  UMOV UR40, UR52 ;  /* 0x0000003400287c82 */ /* 0x000fe20008000000 */
[----:B------:R-:W-:Y:S01]  /*7460*/  IMAD.U32 R21, RZ, RZ, UR59 ;  /* 0x0000003bff157e24 */ /* 0x000fe2000f8e00ff */
        /* <DEDUP_REMOVED lines=19> */
[----:B0-----:R-:W-:Y:S06]  /*75a0*/  BAR.SYNC.DEFER_BLOCKING 0x9, 0x100 ;  /* 0x0244000000007b1d */ /* 0x001fec0000010000 */
[----:B-1----:R-:W-:-:S06]  /*75b0*/  WARPGROUP.ARRIVE ;  /* 0x00000000000079c5 */ /* 0x002fcc0000000000 */
        /* <DEDUP_REMOVED lines=26> */
[----:B------:R-:W-:Y:S01]  /*7760*/  IMAD.U32 R12, RZ, RZ, UR58 ;  /* 0x0000003aff0c7e24 */ /* 0x000fe2000f8e00ff */
[----:B------:R-:W-:Y:S01]  /*7770*/  HGMMA.64x64x16.F32.BF16 R24, gdesc[UR56].tnspA, R24 ;  /* 0x20e00000381879f0 */ /* 0x000fe20008701818 */
[----:B------:R-:W-:Y:S01]  /*7780*/  R2UR UR58, R11 ;  /* 0x000000000b3a72ca */ /* 0x000fe200000e0000 */
[----:B------:R-:W-:Y:S01]  /*7790*/  VIADD R11, R6, 0x180 ;  /* 0x00000180060b7836 */ /* 0x000fe20000000000 */
[----:B------:R-:W-:-:S08]  /*77a0*/  R2UR UR59, R220 ;  /* 0x00000000dc3b72ca */ /* 0x000fd000000e0000 */
[----:B------:R-:W-:Y:S01]  /*77b0*/  UMOV UR56, UR4 ;  /* 0x0000000400387c82 */ /* 0x000fe20008000000 */
[----:B------:R-:W-:Y:S01]  /*77c0*/  UMOV UR57, 0x40000040 ;  /* 0x4000004000397882 */ /* 0x000fe20000000000 */
[----:B------:R-:W-:Y:S01]  /*77d0*/  VIADD R6, R6, 0x200 ;  /* 0x0000020006067836 */ /* 0x000fe20000000000 */
[----:B------:R-:W-:Y:S01]  /*77e0*/  R2UR UR5, R11 ;  /* 0x000000000b0572ca */ /* 0x000fe200000e0000 */
[----:B------:R-:W-:Y:S01]  /*77f0*/  UMOV UR48, UR58 ;  /* 0x0000003a00307c82 */ /* 0x000fe20008000000 */
[----:B------:R-:W-:Y:S01]  /*7800*/  UMOV UR49, UR59 ;  /* 0x0000003b00317c82 */ /* 0x000fe20008000000 */
[----:B------:R-:W-:Y:S02]  /*7810*/  UMOV UR59, 0x8 ;  /* 0x00000008003b7882 */ /* 0x000fe40000000000 */
[----:B------:R-:W-:-:S08]  /*7820*/  IMAD.U32 R11, RZ, RZ, UR59 ;  /* 0x0000003bff0b7e24 */ /* 0x000fd0000f8e00ff */
[----:B------:R-:W-:Y:S01]  /*7830*/  UMOV UR58, UR5 ;  /* 0x00000005003a7c82 */ /* 0x000fe20008000000 */
[----:B------:R-:W-:Y:S01]  /*7840*/  R2UR UR5, R6 ;  /* 0x00000000060572ca */ /* 0x000fe200000e0000 */
[----:B------:R-:W-:Y:S01]  /*7850*/  IMAD.U32 R10, RZ, RZ, UR58 ;  /* 0x0000003aff0a7e24 */ /* 0x000fe2000f8e00ff */
[----:B------:R-:W-:Y:S01]  /*7860*/  HGMMA.64x64x16.F32.BF16 R24, gdesc[UR56].tnspA, R24 ;  /* 0x20e00000381879f0 */ /* 0x000fe20008701818 */
[----:B------:R-:W-:Y:S01]  /*7870*/  R2UR UR56, R7 ;  /* 0x00000000073872ca */ /* 0x000fe200000e0000 */
[----:B------:R-:W-:Y:S01]  /*7880*/  VIADD R7, R5, 0x200 ;  /* 0x0000020005077836 */ /* 0x000fe20000000000 */
[----:B------:R-:W-:Y:S01]  /*7890*/  R2UR UR59, R217 ;  /* 0x00000000d93b72ca */ /* 0x000fe200000e0000 */
[----:B------:R-:W-:Y:S01]  /*78a0*/  VIADD R217, R216, 0x400 ;  /* 0x00000400d8d97836 */ /* 0x000fe20000000000 */
        /* <DEDUP_REMOVED lines=40> */
[----:B------:R-:W-:Y:S01]  /*7b30*/  ULDC.64 UR56, c[0x0][0x208] ;  /* 0x0000820000387ab9 */ /* 0x000fe20000000a00 */
[----:B------:R-:W-:-:S03]  /*7b40*/  VIADD R216, R216, 0x580 ;  /* 0x00000580d8d87836 */ /* 0x000fc60000000000 */
        /* <DEDUP_REMOVED lines=49> */
[----:B0-----:R-:W-:Y:S01]  /*7e60*/  LOP3.LUT R24, R23, 0x80000, RZ, 0xfc, !PT ;  /* 0x0008000017187812 */ /* 0x001fe200078efcff */
        /* <DEDUP_REMOVED lines=16> */
[----:B------:R-:W-:Y:S01]  /*7f70*/  UMOV UR8, UR52 ;  /* 0x0000003400087c82 */ /* 0x000fe20008000000 */
[----:B------:R-:W-:Y:S01]  /*7f80*/  UMOV UR9, UR53 ;  /* 0x0000003500097c82 */ /* 0x000fe20008000000 */
[----:B------:R-:W-:Y:S01]  /*7f90*/  UMOV UR35, 0x40 ;  /* 0x0000004000237882 */ /* 0x000fe20000000000 */
[----:B------:R-:W-:Y:S01]  /*7fa0*/  UMOV UR31, 0x40 ;  /* 0x00000040001f7882 */ /* 0x000fe20000000000 */
[----:B------:R-:W-:Y:S01]  /*7fb0*/  PLOP3.LUT P0, PT, PT, PT, UP0, 0x40, 0x0 ;  /* 0x000000000000781c */ /* 0x000fe20003f0e808 */
[----:B------:R-:W-:Y:S01]  /*7fc0*/  UMOV UR7, 0x40 ;  /* 0x0000004000077882 */ /* 0x000fe20000000000 */
[----:B------:R-:W-:Y:S01]  /*7fd0*/  UMOV UR10, UR4 ;  /* 0x00000004000a7c82 */ /* 0x000fe20008000000 */
[----:B------:R-:W-:Y:S01]  /*7fe0*/  R2UR UR4, R25 ;  /* 0x00000000190472ca */ /* 0x000fe200000e0000 */
        /* <DEDUP_REMOVED lines=26> */
[----:B------:R0:W-:Y:S01]  /*8190*/  REDG.E.ADD.F32x4.FTZ.RN.STRONG.GPU desc[UR56][R8.64+0x800], R28 ;  /* 0x0008001c080079a6 */ /* 0x0001e2000c10f7b8 */
[----:B------:R-:W-:-:S03]  /*81a0*/  VIADD R26, R24, 0x10 ;  /* 0x00000010181a7836 */ /* 0x000fc60000000000 */
        /* <DEDUP_REMOVED lines=9> */
[----:B------:R-:W-:Y:S01]  /*8240*/  IMAD.U32 R221, RZ, RZ, UR11 ;  /* 0x0000000bffdd7e24 */ /* 0x000fe2000f8e00ff */
[----:B------:R-:W-:Y:S01]  /*8250*/  UMOV UR49, UR45 ;  /* 0x0000002d00317c82 */ /* 0x000fe20008000000 */
[----:B------:R-:W-:Y:S01]  /*8260*/  UMOV UR41, UR25 ;  /* 0x0000001900297c82 */ /* 0x000fe20008000000 */
[----:B------:R-:W-:Y:S01]  /*8270*/  R2UR UR6, R25 ;  /* 0x00000000190672ca */ /* 0x000fe200000e0000 */
[C---:B------:R-:W-:Y:S01]  /*8280*/  VIADD R25, R24.reuse, 0x210 ;  /* 0x0000021018197836 */ /* 0x040fe20000000000 */
[----:B------:R-:W-:Y:S01]  /*8290*/  UMOV UR8, UR44 ;  /* 0x0000002c00087c82 */ /* 0x000fe20008000000 */
[----:B------:R-:W-:Y:S01]  /*82a0*/  UMOV UR37, UR25 ;  /* 0x0000001900257c82 */ /* 0x000fe20008000000 */
[----:B------:R-:W-:Y:S01]  /*82b0*/  UMOV UR33, UR25 ;  /* 0x0000001900217c82 */ /* 0x000fe20008000000 */
[----:B------:R-:W-:Y:S01]  /*82c0*/  UMOV UR29, UR25 ;  /* 0x00000019001d7c82 */ /* 0x000fe20008000000 */
[----:B------:R-:W-:Y:S01]  /*82d0*/  R2UR UR50, R25 ;  /* 0x00000000193272ca */ /* 0x000fe200000e0000 */
[----:B------:R-:W-:Y:S01]  /*82e0*/  UMOV UR11, 0x40 ;  /* 0x00000040000b7882 */ /* 0x000fe20000000000 */
[----:B------:R-:W-:Y:S01]  /*82f0*/  UMOV UR15, 0x40 ;  /* 0x00000040000f7882 */ /* 0x000fe20000000000 */
[----:B------:R-:W-:Y:S01]  /*8300*/  UMOV UR10, UR4 ;  /* 0x00000004000a7c82 */ /* 0x000fe20008000000 */
[----:B------:R-:W-:Y:S01]  /*8310*/  HGMMA.64x16x16.F32.BF16 R56, gdesc[UR44].tnspA.tnspB, R56 ;  /* 0x602000002c3879f0 */ /* 0x000fe20008701838 */
[----:B------:R-:W-:Y:S01]  /*8320*/  IMAD.U32 R222, RZ, RZ, UR10 ;  /* 0x0000000affde7e24 */ /* 0x000fe2000f8e00ff */
[----:B------:R0:W-:Y:S01]  /*8330*/  REDG.E.ADD.F32x4.FTZ.RN.STRONG.GPU desc[UR56][R8.64+0x1000], R32 ;  /* 0x00100020080079a6 */ /* 0x0001e2000c10f7b8 */
        /* <DEDUP_REMOVED lines=13> */
[----:B------:R-:W-:Y:S01]  /*8410*/  UMOV UR48, UR44 ;  /* 0x0000002c00307c82 */ /* 0x000fe20008000000 */
[----:B------:R-:W-:Y:S01]  /*8420*/  HGMMA.64x16x16.F32.BF16 R80, gdesc[UR8].tnspA.tnspB, R80 ;  /* 0x60200000085079f0 */ /* 0x000fe20008701850 */
[----:B------:R-:W-:Y:S01]  /*8430*/  VIADD R25, R237, 0x100 ;  /* 0x00000100ed197836 */ /* 0x000fe20000000000 */
[----:B------:R0:W-:Y:S02]  /*8440*/  REDG.E.ADD.F32x4.FTZ.RN.STRONG.GPU desc[UR56][R8.64+0x1800], R36 ;  /* 0x00180024080079a6 */ /* 0x0001e4000c10f7b8 */
[----:B------:R-:W-:Y:S02]  /*8450*/  HGMMA.64x16x16.F32.BF16 R88, gdesc[UR48].tnspA.tnspB, R88 ;  /* 0x60200000305879f0 */ /* 0x000fe40008701858 */
[----:B------:R-:W-:Y:S01]  /*8460*/  R2UR UR24, R25 ;  /* 0x00000000191872ca */ /* 0x000fe200000e0000 */
[----:B------:R-:W-:-:S02]  /*8470*/  VIADD R25, R24, 0x120 ;  /* 0x0000012018197836 */ /* 0x000fc40000000000 */
[C---:B------:R-:W-:Y:S01]  /*8480*/  VIADD R26, R24.reuse, 0x20 ;  /* 0x00000020181a7836 */ /* 0x040fe20000000000 */
[----:B------:R-:W-:Y:S01]  /*8490*/  UMOV UR5, 0x40000040 ;  /* 0x4000004000057882 */ /* 0x000fe20000000000 */
[----:B------:R-:W-:Y:S01]  /*84a0*/  IMAD.U32 R226, RZ, RZ, UR10 ;  /* 0x0000000affe27e24 */ /* 0x000fe2000f8e00ff */
[----:B------:R-:W-:Y:S01]  /*84b0*/  R2UR UR38, R25 ;  /* 0x00000000192672ca */ /* 0x000fe200000e0000 */
[----:B------:R-:W-:Y:S01]  /*84c0*/  VIADD R25, R24, 0x1a0 ;  /* 0x000001a018197836 */ /* 0x000fe20000000000 */
[----:B------:R-:W-:Y:S01]  /*84d0*/  R2UR UR26, R26 ;  /* 0x000000001a1a72ca */ /* 0x000fe200000e0000 */
[C---:B------:R-:W-:Y:S01]  /*84e0*/  VIADD R26, R24.reuse, 0xa0 ;  /* 0x000000a0181a7836 */ /* 0x040fe20000000000 */
[----:B------:R0:W-:Y:S02]  /*84f0*/  REDG.E.ADD.F32x4.FTZ.RN.STRONG.GPU desc[UR56][R8.64+0x2000], R40 ;  /* 0x00200028080079a6 */ /* 0x0001e4000c10f7b8 */
[----:B------:R-:W-:Y:S01]  /*8500*/  R2UR UR34, R25 ;  /* 0x00000000192272ca */ /* 0x000fe200000e0000 */
[----:B------:R-:W-:Y:S01]  /*8510*/  VIADD R25, R24, 0x220 ;  /* 0x0000022018197836 */ /* 0x000fe20000000000 */
[----:B------:R-:W-:Y:S01]  /*8520*/  R2UR UR42, R26 ;  /* 0x000000001a2a72ca */ /* 0x000fe200000e0000 */
[----:B------:R-:W-:Y:S01]  /*8530*/  UMOV UR40, UR24 ;  /* 0x0000001800287c82 */ /* 0x000fe20008000000 */
[----:B------:R-:W-:Y:S01]  /*8540*/  UMOV UR36, UR24 ;  /* 0x0000001800247c82 */ /* 0x000fe20008000000 */
[----:B------:R-:W-:Y:S01]  /*8550*/  UMOV UR32, UR24 ;  /* 0x0000001800207c82 */ /* 0x000fe20008000000 */
[----:B------:R-:W-:Y:S01]  /*8560*/  R2UR UR30, R25 ;  /* 0x00000000191e72ca */ /* 0x000fe200000e0000 */
[----:B------:R-:W-:-:S02]  /*8570*/  UMOV UR28, UR24 ;  /* 0x00000018001c7c82 */ /* 0x000fc40008000000 */
[----:B------:R-:W-:Y:S01]  /*8580*/  HGMMA.64x16x16.F32.BF16 R56, gdesc[UR24].tnspA.tnspB, R56 ;  /* 0x60200000183879f0 */ /* 0x000fe20008701838 */
[----:B------:R-:W-:Y:S01]  /*8590*/  UMOV UR21, UR5 ;  /* 0x0000000500157c82 */ /* 0x000fe20008000000 */
[----:B------:R-:W-:Y:S01]  /*85a0*/  UMOV UR17, UR5 ;  /* 0x0000000500117c82 */ /* 0x000fe20008000000 */
[----:B------:R-:W-:-:S03]  /*85b0*/  IMAD.U32 R227, RZ, RZ, UR11 ;  /* 0x0000000bffe37e24 */ /* 0x000fc6000f8e00ff */
[----:B------:R-:W-:Y:S01]  /*85c0*/  HGMMA.64x16x16.F32.BF16 R64, gdesc[UR40].tnspA.tnspB, R64 ;  /* 0x60200000284079f0 */ /* 0x000fe20008701840 */
[----:B------:R-:W-:Y:S01]  /*85d0*/  UMOV UR13, UR5 ;  /* 0x00000005000d7c82 */ /* 0x000fe20008000000 */
[----:B------:R-:W-:Y:S01]  /*85e0*/  UMOV UR9, UR5 ;  /* 0x0000000500097c82 */ /* 0x000fe20008000000 */
[----:B------:R0:W-:Y:S01]  /*85f0*/  REDG.E.ADD.F32x4.FTZ.RN.STRONG.GPU desc[UR56][R8.64+0x2800], R44 ;  /* 0x0028002c080079a6 */ /* 0x0001e2000c10f7b8 */
[----:B------:R-:W-:Y:S01]  /*8600*/  HGMMA.64x16x16.F32.BF16 R72, gdesc[UR36].tnspA.tnspB, R72 ;  /* 0x60200000244879f0 */ /* 0x000fe20008701848 */
[----:B------:R-:W-:Y:S02]  /*8610*/  VIADD R25, R237, 0x180 ;  /* 0x00000180ed197836 */ /* 0x000fe40000000000 */
[----:B------:R-:W-:Y:S01]  /*8620*/  VIADD R26, R24, 0x30 ;  /* 0x00000030181a7836 */ /* 0x000fe20000000000 */
[----:B------:R-:W-:Y:S01]  /*8630*/  UMOV UR11, 0x40 ;  /* 0x00000040000b7882 */ /* 0x000fe20000000000 */
[----:B------:R0:W-:Y:S01]  /*8640*/  REDG.E.ADD.F32x4.FTZ.RN.STRONG.GPU desc[UR56][R8.64+0x3000], R48 ;  /* 0x00300030080079a6 */ /* 0x0001e2000c10f7b8 */
[----:B------:R-:W-:Y:S01]  /*8650*/  HGMMA.64x16x16.F32.BF16 R80, gdesc[UR32].tnspA.tnspB, R80 ;  /* 0x60200000205079f0 */ /* 0x000fe20008701850 */
[----:B------:R-:W-:-:S02]  /*8660*/  R2UR UR4, R25 ;  /* 0x00000000190472ca */ /* 0x000fc400000e0000 */
[----:B------:R0:W-:Y:S01]  /*8670*/  REDG.E.ADD.F32x4.FTZ.RN.STRONG.GPU desc[UR56][R8.64+0x3800], R52 ;  /* 0x00380034080079a6 */ /* 0x0001e2000c10f7b8 */
[----:B------:R-:W-:Y:S01]  /*8680*/  VIADD R25, R24, 0x130 ;  /* 0x0000013018197836 */ /* 0x000fe20000000000 */
[----:B------:R-:W-:Y:S01]  /*8690*/  R2UR UR6, R26 ;  /* 0x000000001a0672ca */ /* 0x000fe200000e0000 */
[C---:B------:R-:W-:Y:S01]  /*86a0*/  VIADD R26, R24.reuse, 0xb0 ;  /* 0x000000b0181a7836 */ /* 0x040fe20000000000 */
[----:B------:R-:W-:Y:S02]  /*86b0*/  HGMMA.64x16x16.F32.BF16 R88, gdesc[UR28].tnspA.tnspB, R88 ;  /* 0x602000001c5879f0 */ /* 0x000fe40008701858 */
[----:B------:R-:W-:Y:S01]  /*86c0*/  R2UR UR18, R25 ;  /* 0x00000000191272ca */ /* 0x000fe200000e0000 */
[----:B------:R-:W-:Y:S01]  /*86d0*/  VIADD R25, R24, 0x1b0 ;  /* 0x000001b018197836 */ /* 0x000fe20000000000 */
[----:B------:R-:W-:Y:S01]  /*86e0*/  R2UR UR22, R26 ;  /* 0x000000001a1672ca */ /* 0x000fe200000e0000 */
[----:B------:R-:W-:-:S03]  /*86f0*/  VIADD R24, R24, 0x230 ;  /* 0x0000023018187836 */ /* 0x000fc60000000000 */
        /* <DEDUP_REMOVED lines=12> */
[----:B0-----:R-:W-:Y:S05]  /*87c0*/  @P0 BRA `(.L_x_504) ;  /* 0x0000000000040947 */ /* 0x001fea0003800000 */
[----:B------:R-:W-:Y:S01]  /*87d0*/  BPT.TRAP 0x1 ;  /* 0x000000040000795c */ /* 0x000fe20000300000 */
.L_x_504:
        /* <DEDUP_REMOVED lines=71> */
[----:B------:R-:W-:Y:S01]  /*8c50*/  UMOV UR5, 0x40000040 ;  /* 0x4000004000057882 */ /* 0x000fe20000000000 */
[----:B------:R-:W-:Y:S01]  /*8c60*/  PLOP3.LUT P0, PT, PT, PT, UP0, 0x40, 0x0 ;  /* 0x000000000000781c */ /* 0x000fe20003f0e808 */
        /* <DEDUP_REMOVED lines=38> */
[----:B0-----:R-:W-:Y:S05]  /*8ed0*/  @P0 BRA `(.L_x_505) ;  /* 0x0000000000040947 */ /* 0x001fea0003800000 */
[----:B------:R-:W-:Y:S01]  /*8ee0*/  BPT.TRAP 0x1 ;  /* 0x000000040000795c */ /* 0x000fe20000300000 */
.L_x_505:
[----:B------:R-:W-:Y:S01]  /*8ef0*/  VIADD R3, R3, 0x1 ;  /* 0x0000000103037836 */ /* 0x000fe20000000000 */
[----:B------:R-:W-:Y:S01]  /*8f00*/  ULOP3.LUT UR60, UR60, 0x1, URZ, 0x3c, !UPT ;  /* 0x000000013c3c7892 */ /* 0x000fe2000f8e3c3f */
[----:B------:R-:W-:Y:S02]  /*8f10*/  VIADD R2, R2, 0x1 ;  /* 0x0000000102027836 */ /* 0x000fe40000000000 */
[----:B------:R-:W-:Y:S01]  /*8f20*/  VIADD R16, R16, 0x31620 ;  /* 0x0003162010107836 */ /* 0x000fe20000000000 */
[----:B------:R-:W-:Y:S02]  /*8f30*/  ISETP.GE.AND P1, PT, R3, UR61, PT ;  /* 0x0000003d03007c0c */ /* 0x000fe4000bf26270 */
        /* <DEDUP_REMOVED lines=89> */
.L_x_485:
[----:B------:R-:W-:Y:S05]  /*94d0*/  @P0 BRA `(.L_x_507) ;  /* 0x0000002400900947 */ /* 0x000fea0003800000 */
[----:B------:R-:W1:Y:S01]  /*94e0*/  S2R R2, SR_TID.X ;  /* 0x0000000000027919 */ /* 0x000e620000002100 */
[----:B------:R-:W2:Y:S01]  /*94f0*/  S2UR UR5, SR_CgaCtaId ;  /* 0x00000000000579c3 */ /* 0x000ea20000008800 */
        /* <DEDUP_REMOVED lines=15> */
[----:B--2---:R-:W-:Y:S01]  /*95f0*/  ULEA UR4, UR5, UR4, 0x18 ;  /* 0x0000000405047291 */ /* 0x004fe2000f8ec03f */
[----:B------:R-:W-:-:S02]  /*9600*/  F2FP.BF16.F32.PACK_AB R145, R147, R146 ;  /* 0x000000929391723e */ /* 0x000fc400000010ff */
[----:B------:R-:W-:Y:S02]  /*9610*/  F2FP.BF16.F32.PACK_AB R208, R209, R208 ;  /* 0x000000d0d1d0723e */ /* 0x000fe400000010ff */
[----:B------:R-:W-:Y:S01]  /*9620*/  F2FP.BF16.F32.PACK_AB R56, R57, R56 ;  /* 0x000000383938723e */ /* 0x000fe200000010ff */
[----:B-1----:R-:W-:Y:S01]  /*9630*/  VIADD R2, R2, 0xffffff80 ;  /* 0xffffff8002027836 */ /* 0x002fe20000000000 */
        /* <DEDUP_REMOVED lines=12> */
[----:B------:R-:W1:Y:S01]  /*9700*/  S2R R39, SR_CTAID.X ;  /* 0x0000000000277919 */ /* 0x000e620000002500 */
[CC--:B------:R-:W-:Y:S01]  /*9710*/  LEA.HI R11, R9.reuse, R2.reuse, RZ, 0x5 ;  /* 0x00000002090b7211 */ /* 0x0c0fe200078f28ff */
[----:B------:R-:W2:Y:S01]  /*9720*/  LDC.64 R36, c[0x0][0x850] ;  /* 0x00021400ff247b82 */ /* 0x000ea20000000a00 */
        /* <DEDUP_REMOVED lines=13> */
[----:B------:R-:W3:Y:S01]  /*9800*/  LDC.64 R6, c[0x0][0x870] ;  /* 0x00021c00ff067b82 */ /* 0x000ee20000000a00 */
[----:B------:R-:W-:-:S02]  /*9810*/  SHF.R.S32.HI R9, RZ, 0x7, R9 ;  /* 0x00000007ff097819 */ /* 0x000fc40000011409 */
[----:B------:R-:W-:Y:S02]  /*9820*/  LOP3.LUT R3, R4, R3, RZ, 0x3c, !PT ;  /* 0x0000000304037212 */ /* 0x000fe400078e3cff */
[----:B------:R-:W-:Y:S01]  /*9830*/  F2FP.BF16.F32.PACK_AB R147, R151, R150 ;  /* 0x000000969793723e */ /* 0x000fe200000010ff */
[----:B------:R-:W-:Y:S01]  /*9840*/  IMAD R8, R9, 0xa, R8 ;  /* 0x0000000a09087824 */ /* 0x000fe200078e0208 */
[----:B------:R-:W-:Y:S01]  /*9850*/  F2FP.BF16.F32.PACK_AB R153, R155, R154 ;  /* 0x0000009a9b99723e */ /* 0x000fe200000010ff */
[----:B------:R-:W4:Y:S01]  /*9860*/  LDC.64 R4, c[0x0][0x870] ;  /* 0x00021c00ff047b82 */ /* 0x000f220000000a00 */
        /* <DEDUP_REMOVED lines=74> */
[----:B---3--:R-:W-:-:S03]  /*9d10*/  ISETP.NE.U32.AND P0, PT, R6, RZ, PT ;  /* 0x000000ff0600720c */ /* 0x008fc60003f05070 */
[----:B------:R3:W-:Y:S01]  /*9d20*/  STSM.16.MT88.4 [R3+0x7000], R128 ;  /* 0x0070008003007844 */ /* 0x0007e20000004200 */
[----:B------:R-:W-:Y:S01]  /*9d30*/  BAR.SYNC.DEFER_BLOCKING 0x1, 0x100 ;  /* 0x0044000000007b1d */ /* 0x000fe20000010000 */
[----:B------:R-:W-:Y:S01]  /*9d40*/  ISETP.NE.AND.EX P0, PT, R7, RZ, PT, P0 ;  /* 0x000000ff0700720c */ /* 0x000fe20003f05300 */
[----:B----4-:R-:W-:-:S06]  /*9d50*/  IMAD.WIDE R6, R234, 0x4, R4 ;  /* 0x00000004ea067825 */ /* 0x010fcc00078e0204 */
[----:B------:R-:W4:Y:S06]  /*9d60*/  LDC.64 R4, c[0x0][0x878] ;  /* 0x00021e00ff047b82 */ /* 0x000f2c0000000a00 */
[----:B------:R-:W2:Y:S01]  /*9d70*/  @P0 LDG.E R9, desc[UR8][R6.64] ;  /* 0x0000000806090981 */ /* 0x000ea2000c1e1900 */
[----:B------:R-:W-:Y:S01]  /*9d80*/  LOP3.LUT R11, R11, 0xffffffe0, RZ, 0xc0, !PT ;  /* 0xffffffe00b0b7812 */ /* 0x000fe200078ec0ff */
[----:B------:R-:W-:Y:S01]  /*9d90*/  ULDC UR5, c[0x0][0x808] ;  /* 0x0002020000057ab9 */ /* 0x000fe20000000800 */
[----:B------:R-:W0:Y:S01]  /*9da0*/  S2UR UR7, SR_CTAID.Y ;  /* 0x00000000000779c3 */ /* 0x000e220000002600 */
[----:B------:R-:W-:Y:S01]  /*9db0*/  IMAD.U32 R8, RZ, RZ, UR5 ;  /* 0x00000005ff087e24 */ /* 0x000fe2000f8e00ff */
[----:B----4-:R-:W-:Y:S01]  /*9dc0*/  ISETP.NE.U32.AND P1, PT, R4, RZ, PT ;  /* 0x000000ff0400720c */ /* 0x010fe20003f25070 */
[----:B------:R-:W-:-:S02]  /*9dd0*/  IMAD.IADD R11, R2, 0x1, -R11 ;  /* 0x00000001020b7824 */ /* 0x000fc400078e0a0b */
[----:B------:R-:W-:Y:S01]  /*9de0*/  IMAD.SHL.U32 R2, R0, 0x40, RZ ;  /* 0x0000004000027824 */ /* 0x000fe200078e00ff */
[----:B------:R-:W-:Y:S01]  /*9df0*/  ISETP.NE.AND.EX P1, PT, R5, RZ, PT, P1 ;  /* 0x000000ff0500720c */ /* 0x000fe20003f25310 */
[----:B------:R-:W-:Y:S01]  /*9e00*/  IMAD.SHL.U32 R28, R11, 0x8, RZ ;  /* 0x000000080b1c7824 */ /* 0x000fe200078e00ff */
[----:B------:R-:W-:Y:S02]  /*9e10*/  SHF.R.S32.HI R10, RZ, 0x1f, R11 ;  /* 0x0000001fff0a7819 */ /* 0x000fe4000001140b */
[----:B---3--:R-:W-:Y:S02]  /*9e20*/  LOP3.LUT R3, R2, 0x1c0, RZ, 0xc0, !PT ;  /* 0x000001c002037812 */ /* 0x008fe400078ec0ff */
[----:B------:R-:W-:Y:S02]  /*9e30*/  LEA.HI R10, R10, R11, RZ, 0x3 ;  /* 0x0000000b0a0a7211 */ /* 0x000fe400078f18ff */
[----:B------:R-:W-:Y:S02]  /*9e40*/  LOP3.LUT R2, R3, 0x38, R28, 0xf8, !PT ;  /* 0x0000003803027812 */ /* 0x000fe400078ef81c */
[----:B------:R-:W-:-:S03]  /*9e50*/  SHF.R.U32.HI R3, RZ, 0x3, R3 ;  /* 0x00000003ff037819 */ /* 0x000fc60000011603 */
[----:B------:R-:W3:Y:S01]  /*9e60*/  @P1 LDC.64 R4, c[0x0][0x878] ;  /* 0x00021e00ff041b82 */ /* 0x000ee20000000a00 */
[----:B------:R-:W-:Y:S02]  /*9e70*/  LOP3.LUT R3, R2, R3, RZ, 0x3c, !PT ;  /* 0x0000000302037212 */ /* 0x000fe400078e3cff */
[----:B------:R-:W-:-:S05]  /*9e80*/  SHF.R.S32.HI R10, RZ, 0x3, R10 ;  /* 0x00000003ff0a7819 */ /* 0x000fca000001140a */
[----:B------:R-:W-:Y:S01]  /*9e90*/  IMAD R10, R10, 0x1400, R3 ;  /* 0x000014000a0a7824 */ /* 0x000fe200078e0203 */
[----:B------:R-:W-:Y:S01]  /*9ea0*/  CS2R R2, SRZ ;  /* 0x0000000000027805 */ /* 0x000fe2000001ff00 */
[----:B---3--:R-:W-:-:S05]  /*9eb0*/  @P1 IMAD.WIDE R4, R234, 0x4, R4 ;  /* 0x00000004ea041825 */ /* 0x008fca00078e0204 */
[----:B------:R3:W5:Y:S01]  /*9ec0*/  @P1 LDG.E R8, desc[UR8][R4.64] ;  /* 0x0000000804081981 */ /* 0x000762000c1e1900 */
[----:B--2---:R-:W-:Y:S01]  /*9ed0*/  @P0 SHF.R.S32.HI R12, RZ, 0x1f, R9 ;  /* 0x0000001fff0c0819 */ /* 0x004fe20000011409 */
[----:B01-3--:R-:W-:Y:S06]  /*9ee0*/  @P1 BRA `(.L_x_508) ;  /* 0x0000000000141947 */ /* 0x00bfec0003800000 */
[----:B------:R-:W-:Y:S05]  /*9ef0*/  @!P0 BRA `(.L_x_508) ;  /* 0x0000000000108947 */ /* 0x000fea0003800000 */
[----:B------:R-:W-:Y:S02]  /*9f00*/  ULDC.64 UR8, c[0x0][0x208] ;  /* 0x0000820000087ab9 */ /* 0x000fe40000000a00 */
[----:B------:R-:W2:Y:S04]  /*9f10*/  LDG.E R5, desc[UR8][R6.64] ;  /* 0x0000000806057981 */ /* 0x000ea8000c1e1900 */
[----:B-----5:R-:W2:Y:S02]  /*9f20*/  LDG.E R8, desc[UR8][R6.64+0x4] ;  /* 0x0000040806087981 */ /* 0x020ea4000c1e1900 */
[----:B--2---:R-:W-:-:S07]  /*9f30*/  IMAD.IADD R8, R8, 0x1, -R5 ;  /* 0x0000000108087824 */ /* 0x004fce00078e0a05 */
.L_x_508:
        /* <DEDUP_REMOVED lines=21> */
[----:B------:R-:W-:Y:S01]  /*a090*/  SHF.R.S32.HI R29, RZ, 0x1f, R28 ;  /* 0x0000001fff1d7819 */ /* 0x000fe2000001141c */
        /* <DEDUP_REMOVED lines=37> */
.L_x_510:
[----:B------:R-:W-:Y:S05]  /*a2f0*/  BSYNC B1 ;  /* 0x0000000000017941 */ /* 0x000fea0003800000 */
.L_x_509:
        /* <DEDUP_REMOVED lines=16> */
.L_x_512:
[----:B------:R-:W-:Y:S05]  /*a400*/  BSYNC B1 ;  /* 0x0000000000017941 */ /* 0x000fea0003800000 */
.L_x_511:
        /* <DEDUP_REMOVED lines=19> */
.L_x_514:
[----:B------:R-:W-:Y:S05]  /*a540*/  BSYNC B1 ;  /* 0x0000000000017941 */ /* 0x000fea0003800000 */
.L_x_513:
        /* <DEDUP_REMOVED lines=18> */
.L_x_516:
[----:B------:R-:W-:Y:S05]  /*a670*/  BSYNC B1 ;  /* 0x0000000000017941 */ /* 0x000fea0003800000 */
.L_x_515:
        /* <DEDUP_REMOVED lines=19> */
.L_x_518:
[----:B------:R-:W-:Y:S05]  /*a7b0*/  BSYNC B1 ;  /* 0x0000000000017941 */ /* 0x000fea0003800000 */
.L_x_517:
        /* <DEDUP_REMOVED lines=19> */
.L_x_520:
[----:B------:R-:W-:Y:S05]  /*a8f0*/  BSYNC B1 ;  /* 0x0000000000017941 */ /* 0x000fea0003800000 */
.L_x_519:
        /* <DEDUP_REMOVED lines=20> */
.L_x_522:
[----:B------:R-:W-:Y:S05]  /*aa40*/  BSYNC B1 ;  /* 0x0000000000017941 */ /* 0x000fea0003800000 */
.L_x_521:
        /* <DEDUP_REMOVED lines=20> */
.L_x_524:
[----:B------:R-:W-:Y:S05]  /*ab90*/  BSYNC B1 ;  /* 0x0000000000017941 */ /* 0x000fea0003800000 */
.L_x_523:
        /* <DEDUP_REMOVED lines=20> */
.L_x_526:
[----:B------:R-:W-:Y:S05]  /*ace0*/  BSYNC B1 ;  /* 0x0000000000017941 */ /* 0x000fea0003800000 */
.L_x_525:
        /* <DEDUP_REMOVED lines=23> */
.L_x_528:
[----:B------:R-:W-:Y:S05]  /*ae60*/  BSYNC B1 ;  /* 0x0000000000017941 */ /* 0x000fea0003800000 */
.L_x_527:
        /* <DEDUP_REMOVED lines=44> */
.L_x_530:
[----:B------:R-:W-:Y:S05]  /*b130*/  BSYNC B1 ;  /* 0x0000000000017941 */ /* 0x000fea0003800000 */
.L_x_529:
        /* <DEDUP_REMOVED lines=18> */
.L_x_532:
[----:B------:R-:W-:Y:S05]  /*b260*/  BSYNC B1 ;  /* 0x0000000000017941 */ /* 0x000fea0003800000 */
.L_x_531:
        /* <DEDUP_REMOVED lines=18> */
.L_x_534:
[----:B------:R-:W-:Y:S05]  /*b390*/  BSYNC B1 ;  /* 0x0000000000017941 */ /* 0x000fea0003800000 */
.L_x_533:
        /* <DEDUP_REMOVED lines=18> */
.L_x_536:
[----:B------:R-:W-:Y:S05]  /*b4c0*/  BSYNC B1 ;  /* 0x0000000000017941 */ /* 0x000fea0003800000 */
.L_x_535:
        /* <DEDUP_REMOVED lines=16> */
.L_x_538:
[----:B------:R-:W-:Y:S05]  /*b5d0*/  BSYNC B1 ;  /* 0x0000000000017941 */ /* 0x000fea0003800000 */
.L_x_537:
        /* <DEDUP_REMOVED lines=16> */
.L_x_540:
[----:B------:R-:W-:Y:S05]  /*b6e0*/  BSYNC B1 ;  /* 0x0000000000017941 */ /* 0x000fea0003800000 */
.L_x_539:
        /* <DEDUP_REMOVED lines=16> */
.L_x_542:
[----:B------:R-:W-:Y:S05]  /*b7f0*/  BSYNC B1 ;  /* 0x0000000000017941 */ /* 0x000fea0003800000 */
.L_x_541:
        /* <DEDUP_REMOVED lines=16> */
.L_x_544:
[----:B------:R-:W-:Y:S05]  /*b900*/  BSYNC B1 ;  /* 0x0000000000017941 */ /* 0x000fea0003800000 */
.L_x_543:
        /* <DEDUP_REMOVED lines=16> */
.L_x_546:
[----:B------:R-:W-:Y:S05]  /*ba10*/  BSYNC B1 ;  /* 0x0000000000017941 */ /* 0x000fea0003800000 */
.L_x_545:
        /* <DEDUP_REMOVED lines=16> */
.L_x_507:
[----:B------:R-:W1:Y:S01]  /*bb20*/  LDC.64 R4, c[0x0][0x870] ;  /* 0x00021c00ff047b82 */ /* 0x000e620000000a00 */
[----:B------:R-:W-:-:S07]  /*bb30*/  ULDC.64 UR6, c[0x0][0x208] ;  /* 0x0000820000067ab9 */ /* 0x000fce0000000a00 */
[----:B------:R-:W2:Y:S01]  /*bb40*/  LDC.64 R2, c[0x0][0x870] ;  /* 0x00021c00ff027b82 */ /* 0x000ea20000000a00 */
[----:B------:R-:W3:Y:S01]  /*bb50*/  S2R R8, SR_TID.X ;  /* 0x0000000000087919 */ /* 0x000ee20000002100 */
[----:B------:R-:W4:Y:S06]  /*bb60*/  S2R R13, SR_CTAID.X ;  /* 0x00000000000d7919 */ /* 0x000f2c0000002500 */
[----:B------:R-:W0:Y:S01]  /*bb70*/  LDC.64 R14, c[0x0][0x820] ;  /* 0x00020800ff0e7b82 */ /* 0x000e220000000a00 */
[----:B-1----:R-:W-:-:S04]  /*bb80*/  ISETP.NE.U32.AND P1, PT, R4, RZ, PT ;  /* 0x000000ff0400720c */ /* 0x002fc80003f25070 */
[----:B------:R-:W-:Y:S01]  /*bb90*/  ISETP.NE.AND.EX P1, PT, R5, RZ, PT, P1 ;  /* 0x000000ff0500720c */ /* 0x000fe20003f25310 */
[----:B--2---:R-:W-:Y:S02]  /*bba0*/  IMAD.WIDE R4, R234, 0x4, R2 ;  /* 0x00000004ea047825 */ /* 0x004fe400078e0202 */
[----:B------:R-:W1:Y:S10]  /*bbb0*/  LDC.64 R2, c[0x0][0x878] ;  /* 0x00021e00ff027b82 */ /* 0x000e740000000a00 */
[----:B------:R-:W2:Y:S01]  /*bbc0*/  @P1 LDG.E R9, desc[UR6][R4.64] ;  /* 0x0000000604091981 */ /* 0x000ea2000c1e1900 */
[----:B------:R-:W-:Y:S01]  /*bbd0*/  ULDC UR4, c[0x0][0x808] ;  /* 0x0002020000047ab9 */ /* 0x000fe20000000800 */
[----:B---3--:R-:W-:Y:S01]  /*bbe0*/  VIADD R11, R8, 0xffffff80 ;  /* 0xffffff80080b7836 */ /* 0x008fe20000000000 */
[----:B------:R-:W3:Y:S01]  /*bbf0*/  S2UR UR5, SR_CTAID.Y ;  /* 0x00000000000579c3 */ /* 0x000ee20000002600 */
[----:B------:R-:W-:Y:S01]  /*bc00*/  IMAD.U32 R0, RZ, RZ, UR4 ;  /* 0x00000004ff007e24 */ /* 0x000fe2000f8e00ff */
[----:B-1----:R-:W-:-:S04]  /*bc10*/  ISETP.NE.U32.AND P0, PT, R2, RZ, PT ;  /* 0x000000ff0200720c */ /* 0x002fc80003f05070 */
[----:B------:R-:W-:-:S13]  /*bc20*/  ISETP.NE.AND.EX P0, PT, R3, RZ, PT, P0 ;  /* 0x000000ff0300720c */ /* 0x000fda0003f05300 */
[----:B------:R-:W1:Y:S01]  /*bc30*/  @P0 LDC.64 R2, c[0x0][0x878] ;  /* 0x00021e00ff020b82 */ /* 0x000e620000000a00 */
[----:B------:R-:W-:-:S04]  /*bc40*/  SHF.R.S32.HI R8, RZ, 0x1f, R11 ;  /* 0x0000001fff087819 */ /* 0x000fc8000001140b */
[----:B------:R-:W-:-:S04]  /*bc50*/  LEA.HI R8, R8, R11, RZ, 0x5 ;  /* 0x0000000b08087211 */ /* 0x000fc800078f28ff */
[----:B------:R-:W-:Y:S01]  /*bc60*/  SHF.R.S32.HI R17, RZ, 0x5, R8 ;  /* 0x00000005ff117819 */ /* 0x000fe20000011408 */
[----:B-1----:R-:W-:Y:S01]  /*bc70*/  @P0 IMAD.WIDE R6, R234, 0x4, R2 ;  /* 0x00000004ea060825 */ /* 0x002fe200078e0202 */
[----:B------:R-:W-:-:S04]  /*bc80*/  CS2R R2, SRZ ;  /* 0x0000000000027805 */ /* 0x000fc8000001ff00 */
[----:B------:R1:W5:Y:S01]  /*bc90*/  @P0 LDG.E R0, desc[UR6][R6.64] ;  /* 0x0000000606000981 */ /* 0x000362000c1e1900 */
[--C-:B--2---:R-:W-:Y:S01]  /*bca0*/  @P1 SHF.R.S32.HI R3, RZ, 0x1f, R9.reuse ;  /* 0x0000001fff031819 */ /* 0x104fe20000011409 */
[----:B------:R-:W-:Y:S01]  /*bcb0*/  @P1 IMAD.MOV.U32 R2, RZ, RZ, R9 ;  /* 0x000000ffff021224 */ /* 0x000fe200078e0009 */
[----:B01-34-:R-:W-:Y:S06]  /*bcc0*/  @P0 BRA `(.L_x_547) ;  /* 0x0000000000140947 */ /* 0x01bfec0003800000 */
[----:B------:R-:W-:Y:S05]  /*bcd0*/  @!P1 BRA `(.L_x_547) ;  /* 0x0000000000109947 */ /* 0x000fea0003800000 */
[----:B------:R-:W-:Y:S02]  /*bce0*/  ULDC.64 UR6, c[0x0][0x208] ;  /* 0x0000820000067ab9 */ /* 0x000fe40000000a00 */
[----:B------:R-:W2:Y:S04]  /*bcf0*/  LDG.E R7, desc[UR6][R4.64] ;  /* 0x0000000604077981 */ /* 0x000ea8000c1e1900 */
[----:B-----5:R-:W2:Y:S02]  /*bd00*/  LDG.E R0, desc[UR6][R4.64+0x4] ;  /* 0x0000040604007981 */ /* 0x020ea4000c1e1900 */
[----:B--2---:R-:W-:-:S07]  /*bd10*/  IMAD.IADD R0, R0, 0x1, -R7 ;  /* 0x0000000100007824 */ /* 0x004fce00078e0a07 */
.L_x_547:
[----:B------:R-:W-:Y:S01]  /*bd20*/  LOP3.LUT R4, R8, 0x1fffffe0, RZ, 0xc0, !PT ;  /* 0x1fffffe008047812 */ /* 0x000fe200078ec0ff */
[----:B------:R-:W-:Y:S01]  /*bd30*/  USHF.R.S32.HI UR6, URZ, 0x1f, UR5 ;  /* 0x0000001f3f067899 */ /* 0x000fe20008011405 */
[----:B-----5:R-:W-:Y:S01]  /*bd40*/  IMAD R12, R13, -0x50, R0 ;  /* 0xffffffb00d0c7824 */ /* 0x020fe200078e0200 */
[C---:B------:R-:W-:Y:S01]  /*bd50*/  IADD3 R2, P0, R17.reuse, R2, RZ ;  /* 0x0000000211027210 */ /* 0x040fe20007f1e0ff */
[----:B------:R-:W-:Y:S01]  /*bd60*/  VIADD R5, R17, 0x8 ;  /* 0x0000000811057836 */ /* 0x000fe20000000000 */
[----:B------:R-:W0:Y:S01]  /*bd70*/  LDC.64 R20, c[0x0][0x850] ;  /* 0x00021400ff147b82 */ /* 0x000e220000000a00 */
[----:B------:R-:W-:Y:S01]  /*bd80*/  IMAD.IADD R4, R11, 0x1, -R4 ;  /* 0x000000010b047824 */ /* 0x000fe200078e0a04 */
[----:B------:R-:W-:Y:S01]  /*bd90*/  LEA.HI.X.SX32 R3, R17, R3, 0x1, P0 ;  /* 0x0000000311037211 */ /* 0x000fe200000f0eff */
[----:B------:R-:W-:Y:S01]  /*bda0*/  IMAD R0, R14, UR6, RZ ;  /* 0x000000060e007c24 */ /* 0x000fe2000f8e02ff */
[-C--:B------:R-:W-:Y:S01]  /*bdb0*/  ISETP.GE.AND P6, PT, R5, R12.reuse, PT ;  /* 0x0000000c0500720c */ /* 0x080fe20003fc6270 */
[----:B------:R-:W-:Y:S01]  /*bdc0*/  IMAD.SHL.U32 R4, R4, 0x8, RZ ;  /* 0x0000000804047824 */ /* 0x000fe200078e00ff */
[CC--:B------:R-:W-:Y:S01]  /*bdd0*/  ISETP.GE.AND P0, PT, R17.reuse, R12.reuse, PT ;  /* 0x0000000c1100720c */ /* 0x0c0fe20003f06270 */
[----:B------:R-:W-:Y:S01]  /*bde0*/  VIADD R7, R17, 0x10 ;  /* 0x0000001011077836 */ /* 0x000fe20000000000 */
[----:B------:R-:W-:Y:S01]  /*bdf0*/  ULDC UR7, c[0x0][0x80c] ;  /* 0x0002030000077ab9 */ /* 0x000fe20000000800 */
[----:B------:R-:W-:Y:S01]  /*be00*/  IMAD R15, R15, UR5, R0 ;  /* 0x000000050f0f7c24 */ /* 0x000fe2000f8e0200 */
[----:B------:R-:W-:Y:S01]  /*be10*/  SHF.R.S32.HI R5, RZ, 0x1f, R4 ;  /* 0x0000001fff057819 */ /* 0x000fe20000011404 */
[----:B------:R-:W-:Y:S01]  /*be20*/  VIADD R9, R17, 0x18 ;  /* 0x0000001811097836 */ /* 0x000fe20000000000 */
[----:B------:R-:W-:Y:S01]  /*be30*/  SHF.R.S32.HI R0, RZ, 0x1f, R234 ;  /* 0x0000001fff007819 */ /* 0x000fe200000114ea */
[----:B------:R-:W-:Y:S01]  /*be40*/  ULDC.64 UR8, c[0x0][0x828] ;  /* 0x00020a0000087ab9 */ /* 0x000fe20000000a00 */
[-C--:B------:R-:W-:Y:S01]  /*be50*/  ISETP.GE.AND P5, PT, R7, R12.reuse, PT ;  /* 0x0000000c0700720c */ /* 0x080fe20003fa6270 */
[----:B------:R-:W-:Y:S01]  /*be60*/  IMAD.WIDE.U32 R6, R14, UR5, R4 ;  /* 0x000000050e067c25 */ /* 0x000fe2000f8e0004 */
[----:B------:R-:W-:Y:S01]  /*be70*/  ISETP.GE.OR P2, PT, R4, UR7, P0 ;  /* 0x0000000704007c0c */ /* 0x000fe20008746670 */
[----:B------:R-:W-:Y:S01]  /*be80*/  BSSY B1, `(.L_x_548) ;  /* 0x000001d000017945 */ /* 0x000fe20003800000 */
[----:B------:R-:W-:Y:S01]  /*be90*/  SEL R14, R0, RZ, !P1 ;  /* 0x000000ff000e7207 */ /* 0x000fe20004800000 */
[----:B------:R-:W-:Y:S01]  /*bea0*/  IMAD.IADD R7, R15, 0x1, R7 ;  /* 0x000000010f077824 */ /* 0x000fe200078e0207 */
[-C--:B------:R-:W-:Y:S01]  /*beb0*/  ISETP.GE.AND P4, PT, R9, R12.reuse, PT ;  /* 0x0000000c0900720c */ /* 0x080fe20003f86270 */
[----:B------:R-:W-:Y:S01]  /*bec0*/  VIADD R9, R17, 0x20 ;  /* 0x0000002011097836 */ /* 0x000fe20000000000 */
[----:B------:R-:W-:Y:S01]  /*bed0*/  SEL R15, R234, RZ, !P1 ;  /* 0x000000ffea0f7207 */ /* 0x000fe20004800000 */
[----:B------:R-:W-:Y:S01]  /*bee0*/  IMAD R0, R14, UR8, RZ ;  /* 0x000000080e007c24 */ /* 0x000fe2000f8e02ff */
[----:B------:R-:W-:Y:S01]  /*bef0*/  P2R R16, PR, RZ, 0x40 ;  /* 0x00000040ff107803 */ /* 0x000fe20000000000 */
[----:B------:R-:W-:Y:S01]  /*bf00*/  IMAD.WIDE R2, R13, 0x50, R2 ;  /* 0x000000500d027825 */ /* 0x000fe200078e0202 */
[----:B------:R-:W-:-:S02]  /*bf10*/  ISETP.GE.AND P3, PT, R9, R12, PT ;  /* 0x0000000c0900720c */ /* 0x000fc40003f66270 */
[----:B------:R-:W-:Y:S01]  /*bf20*/  P2R R18, PR, RZ, 0x20 ;  /* 0x00000020ff127803 */ /* 0x000fe20000000000 */
[C---:B------:R-:W-:Y:S01]  /*bf30*/  IMAD R9, R15.reuse, UR9, R0 ;  /* 0x000000090f097c24 */ /* 0x040fe2000f8e0200 */
[----:B------:R-:W-:Y:S01]  /*bf40*/  P2R R22, PR, RZ, 0x10 ;  /* 0x00000010ff167803 */ /* 0x000fe20000000000 */
[----:B------:R-:W-:Y:S01]  /*bf50*/  IMAD.WIDE.U32 R10, R15, UR8, R6 ;  /* 0x000000080f0a7c25 */ /* 0x000fe2000f8e0006 */
[----:B------:R-:W-:Y:S02]  /*bf60*/  P2R R24, PR, RZ, 0x8 ;  /* 0x00000008ff187803 */ /* 0x000fe40000000000 */
[----:B------:R-:W-:Y:S01]  /*bf70*/  ISETP.GE.OR P1, PT, R4, UR7, P6 ;  /* 0x0000000704007c0c */ /* 0x000fe2000b726670 */
[----:B------:R-:W-:Y:S01]  /*bf80*/  IMAD.IADD R9, R11, 0x1, R9 ;  /* 0x000000010b097824 */ /* 0x000fe200078e0209 */
[----:B------:R-:W-:Y:S11]  /*bf90*/  @P2 BRA `(.L_x_549) ;  /* 0x00000000002c2947 */ /* 0x000ff60003800000 */
        /* <DEDUP_REMOVED lines=11> */
.L_x_549:
[----:B------:R-:W-:Y:S05]  /*c050*/  BSYNC B1 ;  /* 0x0000000000017941 */ /* 0x000fea0003800000 */
.L_x_548:
        /* <DEDUP_REMOVED lines=17> */
.L_x_551:
[----:B------:R-:W-:Y:S05]  /*c170*/  BSYNC B1 ;  /* 0x0000000000017941 */ /* 0x000fea0003800000 */
.L_x_550:
        /* <DEDUP_REMOVED lines=17> */
.L_x_553:
[----:B------:R-:W-:Y:S05]  /*c290*/  BSYNC B1 ;  /* 0x0000000000017941 */ /* 0x000fea0003800000 */
.L_x_552:
        /* <DEDUP_REMOVED lines=18> */
.L_x_555:
[----:B------:R-:W-:Y:S05]  /*c3c0*/  BSYNC B1 ;  /* 0x0000000000017941 */ /* 0x000fea0003800000 */
.L_x_554:
        /* <DEDUP_REMOVED lines=17> */
.L_x_557:
[----:B------:R-:W-:Y:S05]  /*c4e0*/  BSYNC B1 ;  /* 0x0000000000017941 */ /* 0x000fea0003800000 */
.L_x_556:
        /* <DEDUP_REMOVED lines=20> */
.L_x_559:
[----:B------:R-:W-:Y:S05]  /*c630*/  BSYNC B1 ;  /* 0x0000000000017941 */ /* 0x000fea0003800000 */
.L_x_558:
        /* <DEDUP_REMOVED lines=22> */
.L_x_561:
[----:B------:R-:W-:Y:S05]  /*c7a0*/  BSYNC B1 ;  /* 0x0000000000017941 */ /* 0x000fea0003800000 */
.L_x_560:
        /* <DEDUP_REMOVED lines=18> */
.L_x_563:
[----:B------:R-:W-:Y:S05]  /*c8d0*/  BSYNC B1 ;  /* 0x0000000000017941 */ /* 0x000fea0003800000 */
.L_x_562:
        /* <DEDUP_REMOVED lines=18> */
.L_x_565:
[----:B------:R-:W-:Y:S05]  /*ca00*/  BSYNC B1 ;  /* 0x0000000000017941 */ /* 0x000fea0003800000 */
.L_x_564:
        /* <DEDUP_REMOVED lines=18> */
.L_x_567:
[----:B------:R-:W-:Y:S05]  /*cb30*/  BSYNC B1 ;  /* 0x0000000000017941 */ /* 0x000fea0003800000 */
.L_x_566:
        /* <DEDUP_REMOVED lines=43> */
.L_x_569:
[----:B------:R-:W-:Y:S05]  /*cdf0*/  BSYNC B1 ;  /* 0x0000000000017941 */ /* 0x000fea0003800000 */
.L_x_568:
        /* <DEDUP_REMOVED lines=17> */
.L_x_571:
[----:B------:R-:W-:Y:S05]  /*cf10*/  BSYNC B1 ;  /* 0x0000000000017941 */ /* 0x000fea0003800000 */
.L_x_570:
        /* <DEDUP_REMOVED lines=17> */
.L_x_573:
[----:B------:R-:W-:Y:S05]  /*d030*/  BSYNC B1 ;  /* 0x0000000000017941 */ /* 0x000fea0003800000 */
.L_x_572:
        /* <DEDUP_REMOVED lines=17> */
.L_x_575:
[----:B------:R-:W-:Y:S05]  /*d150*/  BSYNC B1 ;  /* 0x0000000000017941 */ /* 0x000fea0003800000 */
.L_x_574:
        /* <DEDUP_REMOVED lines=16> */
.L_x_577:
[----:B------:R-:W-:Y:S05]  /*d260*/  BSYNC B1 ;  /* 0x0000000000017941 */ /* 0x000fea0003800000 */
.L_x_576:
        /* <DEDUP_REMOVED lines=16> */
.L_x_579:
[----:B------:R-:W-:Y:S05]  /*d370*/  BSYNC B1 ;  /* 0x0000000000017941 */ /* 0x000fea0003800000 */
.L_x_578:
        /* <DEDUP_REMOVED lines=16> */
.L_x_581:
[----:B------:R-:W-:Y:S05]  /*d480*/  BSYNC B1 ;  /* 0x0000000000017941 */ /* 0x000fea0003800000 */
.L_x_580:
        /* <DEDUP_REMOVED lines=16> */
.L_x_583:
[----:B------:R-:W-:Y:S05]  /*d590*/  BSYNC B1 ;  /* 0x0000000000017941 */ /* 0x000fea0003800000 */
.L_x_582:
        /* <DEDUP_REMOVED lines=16> */
.L_x_585:
[----:B------:R-:W-:Y:S05]  /*d6a0*/  BSYNC B1 ;  /* 0x0000000000017941 */ /* 0x000fea0003800000 */
.L_x_584:
        /* <DEDUP_REMOVED lines=16> */
.L_x_475:
[----:B------:R-:W-:-:S08]  /*d7b0*/  NOP ;  /* 0x0000000000007918 */ /* 0x000fd00000000000 */
[----:B------:R-:W0:-:S00]  /*d7c0*/  USETMAXREG.DEALLOC.CTAPOOL 0x18 ;  /* 0x00000018000079c8 */ /* 0x000e0000080e0500 */
[----:B0-----:R-:W-:-:S06]  /*d7d0*/  LOP3.LUT R0, R0, 0x3, RZ, 0xc0, !PT ;  /* 0x0000000300007812 */ /* 0x001fcc00078ec0ff */
[----:B------:R-:W0:Y:S02]  /*d7e0*/  SHFL.IDX PT, R0, R0, RZ, 0x1f ;  /* 0x00001fff00007589 */ /* 0x000e2400000e0000 */
[----:B0-----:R-:W-:-:S13]  /*d7f0*/  ISETP.NE.AND P0, PT, R0, RZ, PT ;  /* 0x000000ff0000720c */ /* 0x001fda0003f05270 */
[----:B------:R-:W-:Y:S05]  /*d800*/  @P0 BRA `(.L_x_480) ;  /* 0x0000002000b80947 */ /* 0x000fea0003800000 */
[----:B------:R-:W-:Y:S01]  /*d810*/  ULDC.64 UR4, c[0x0][0x8d8] ;  /* 0x0002360000047ab9 */ /* 0x000fe20000000a00 */
[----:B------:R-:W0:Y:S01]  /*d820*/  S2UR UR10, SR_CTAID.X ;  /* 0x00000000000a79c3 */ /* 0x000e220000002500 */
[----:B------:R-:W-:-:S04]  /*d830*/  ISETP.NE.U32.AND P0, PT, RZ, UR4, PT ;  /* 0x00000004ff007c0c */ /* 0x000fc8000bf05070 */
[----:B------:R-:W-:-:S03]  /*d840*/  ISETP.NE.AND.EX P0, PT, RZ, UR5, PT, P0 ;  /* 0x00000005ff007c0c */ /* 0x000fc6000bf05300 */
[----:B------:R-:W1:Y:S08]  /*d850*/  S2UR UR21, SR_CTAID.Z ;  /* 0x00000000001579c3 */ /* 0x000e700000002700 */
[----:B------:R-:W2:Y:S02]  /*d860*/  S2UR UR20, SR_CTAID.Y ;  /* 0x00000000001479c3 */ /* 0x000ea40000002600 */
[----:B------:R-:W-:Y:S05]  /*d870*/  @!P0 BRA `(.L_x_586) ;  /* 0x0000000000208947 */ /* 0x000fea0003800000 */
[----:B------:R-:W-:Y:S01]  /*d880*/  ULDC.64 UR4, c[0x0][0x8d8] ;  /* 0x0002360000047ab9 */ /* 0x000fe20000000a00 */
[----:B------:R-:W-:Y:S01]  /*d890*/  ULDC.64 UR6, c[0x0][0x208] ;  /* 0x0000820000067ab9 */ /* 0x000fe20000000a00 */
[----:B-1----:R-:W-:-:S06]  /*d8a0*/  UIMAD.WIDE UR4, UR21, 0x4, UR4 ;  /* 0x00000004150478a5 */ /* 0x002fcc000f8e0204 */
[----:B------:R-:W-:Y:S02]  /*d8b0*/  IMAD.U32 R2, RZ, RZ, UR4 ;  /* 0x00000004ff027e24 */ /* 0x000fe4000f8e00ff */
[----:B------:R-:W-:-:S05]  /*d8c0*/  IMAD.U32 R3, RZ, RZ, UR5 ;  /* 0x00000005ff037e24 */ /* 0x000fca000f8e00ff */
[----:B------:R-:W3:Y:S02]  /*d8d0*/  LDG.E R2, desc[UR6][R2.64] ;  /* 0x0000000602027981 */ /* 0x000ee4000c1e1900 */
[----:B---3--:R-:W-:Y:S01]  /*d8e0*/  R2UR UR5, R2 ;  /* 0x00000000020572ca */ /* 0x008fe200000e0000 */
[----:B------:R-:W-:-:S14]  /*d8f0*/  BRA `(.L_x_587) ;  /* 0x0000000000407947 */ /* 0x000fdc0003800000 */
.L_x_586:
[----:B------:R-:W-:Y:S02]  /*d900*/  ULDC.64 UR4, c[0x0][0x8d0] ;  /* 0x0002340000047ab9 */ /* 0x000fe40000000a00 */
[----:B------:R-:W-:-:S04]  /*d910*/  ISETP.NE.U32.AND P0, PT, RZ, UR4, PT ;  /* 0x00000004ff007c0c */ /* 0x000fc8000bf05070 */
[----:B------:R-:W-:-:S13]  /*d920*/  ISETP.NE.AND.EX P0, PT, RZ, UR5, PT, P0 ;  /* 0x00000005ff007c0c */ /* 0x000fda000bf05300 */
[----:B------:R-:W-:Y:S05]  /*d930*/  @!P0 BRA `(.L_x_588) ;  /* 0x00000000002c8947 */ /* 0x000fea0003800000 */
[----:B------:R-:W-:Y:S01]  /*d940*/  ULDC.64 UR4, c[0x0][0x8d0] ;  /* 0x0002340000047ab9 */ /* 0x000fe20000000a00 */
[----:B------:R-:W-:Y:S01]  /*d950*/  ULDC.64 UR6, c[0x0][0x208] ;  /* 0x0000820000067ab9 */ /* 0x000fe20000000a00 */
[----:B-1----:R-:W-:-:S06]  /*d960*/  UIMAD.WIDE UR4, UR21, 0x4, UR4 ;  /* 0x00000004150478a5 */ /* 0x002fcc000f8e0204 */
[----:B------:R-:W-:Y:S02]  /*d970*/  IMAD.U32 R2, RZ, RZ, UR4 ;  /* 0x00000004ff027e24 */ /* 0x000fe4000f8e00ff */
[----:B------:R-:W-:-:S05]  /*d980*/  IMAD.U32 R3, RZ, RZ, UR5 ;  /* 0x00000005ff037e24 */ /* 0x000fca000f8e00ff */
[----:B------:R-:W3:Y:S04]  /*d990*/  LDG.E R0, desc[UR6][R2.64] ;  /* 0x0000000602007981 */ /* 0x000ee8000c1e1900 */
[----:B------:R-:W4:Y:S01]  /*d9a0*/  LDG.E R4, desc[UR6][R2.64+0x4] ;  /* 0x0000040602047981 */ /* 0x000f22000c1e1900 */
[----:B---3--:R-:W-:Y:S02]  /*d9b0*/  R2UR UR5, R0 ;  /* 0x00000000000572ca */ /* 0x008fe400000e0000 */
[----:B----4-:R-:W-:-:S13]  /*d9c0*/  R2UR UR4, R4 ;  /* 0x00000000040472ca */ /* 0x010fda00000e0000 */
[----:B------:R-:W-:Y:S01]  /*d9d0*/  UIADD3 UR5, -UR5, UR4, URZ ;  /* 0x0000000405057290 */ /* 0x000fe2000fffe13f */
[----:B------:R-:W-:Y:S11]  /*d9e0*/  BRA `(.L_x_587) ;  /* 0x0000000000047947 */ /* 0x000ff60003800000 */
.L_x_588:
[----:B------:R-:W-:-:S05]  /*d9f0*/  ULDC UR5, c[0x0][0x8bc] ;  /* 0x00022f0000057ab9 */ /* 0x000fca0000000800 */
.L_x_587:
[----:B0-----:R-:W-:Y:S01]  /*da00*/  UIMAD UR4, UR10, 0x50, URZ ;  /* 0x000000500a0478a4 */ /* 0x001fe2000f8e023f */
[----:B------:R-:W-:Y:S02]  /*da10*/  IMAD.MOV.U32 R4, RZ, RZ, 0x1 ;  /* 0x00000001ff047424 */ /* 0x000fe400078e00ff */
[----:B------:R-:W-:Y:S01]  /*da20*/  IMAD.MOV.U32 R12, RZ, RZ, RZ ;  /* 0x000000ffff0c7224 */ /* 0x000fe200078e00ff */
[----:B------:R-:W-:Y:S01]  /*da30*/  UISETP.GE.AND UP0, UPT, UR4, UR5, UPT ;  /* 0x000000050400728c */ /* 0x000fe2000bf06270 */
[----:B------:R-:W-:-:S03]  /*da40*/  IMAD.MOV.U32 R13, RZ, RZ, 0x1 ;  /* 0x00000001ff0d7424 */ /* 0x000fc600078e00ff */
[----:B-1----:R-:W-:-:S06]  /*da50*/  USEL UR21, UR21, 0xffffffff, !UP0 ;  /* 0xffffffff15157887 */ /* 0x002fcc000c000000 */
[----:B------:R-:W-:-:S13]  /*da60*/  ISETP.LE.AND P0, PT, RZ, UR21, PT ;  /* 0x00000015ff007c0c */ /* 0x000fda000bf03270 */
[----:B------:R-:W-:Y:S05]  /*da70*/  @!P0 BRA `(.L_x_589) ;  /* 0x0000001c00948947 */ /* 0x000fea0003800000 */
[----:B------:R-:W-:Y:S01]  /*da80*/  ULDC.64 UR14, c[0x0][0x770] ;  /* 0x0001dc00000e7ab9 */ /* 0x000fe20000000a00 */
[----:B------:R-:W-:Y:S01]  /*da90*/  ULDC.64 UR8, c[0x0][0x770] ;  /* 0x0001dc0000087ab9 */ /* 0x000fe20000000a00 */
[----:B------:R-:W-:Y:S02]  /*daa0*/  UISETP.NE.U32.AND UP1, UPT, UR14, URZ, UPT ;  /* 0x0000003f0e00728c */ /* 0x000fe4000bf25070 */
[----:B------:R-:W-:Y:S02]  /*dab0*/  UIMAD.WIDE UR8, UR21, 0x4, UR8 ;  /* 0x00000004150878a5 */ /* 0x000fe4000f8e0208 */
[----:B------:R-:W-:Y:S01]  /*dac0*/  UISETP.NE.AND.EX UP1, UPT, UR15, URZ, UPT, UP1 ;  /* 0x0000003f0f00728c */ /* 0x000fe2000bf25310 */
[----:B------:R-:W-:Y:S01]  /*dad0*/  ULDC.64 UR16, c[0x0][0x208] ;  /* 0x0000820000107ab9 */ /* 0x000fe20000000a00 */
[----:B------:R-:W-:Y:S02]  /*dae0*/  ULDC.64 UR6, c[0x0][0x778] ;  /* 0x0001de0000067ab9 */ /* 0x000fe40000000a00 */
[----:B------:R-:W-:Y:S01]  /*daf0*/  IMAD.U32 R2, RZ, RZ, UR8 ;  /* 0x00000008ff027e24 */ /* 0x000fe2000f8e00ff */
[----:B------:R-:W-:Y:S01]  /*db00*/  ULDC.64 UR12, c[0x0][0x780] ;  /* 0x0001e000000c7ab9 */ /* 0x000fe20000000a00 */
[----:B------:R-:W-:Y:S01]  /*db10*/  PLOP3.LUT P1, PT, PT, PT, UP1, 0x80, 0x0 ;  /* 0x000000000000781c */ /* 0x000fe20003f2f018 */
[----:B------:R-:W-:Y:S01]  /*db20*/  IMAD.U32 R3, RZ, RZ, UR9 ;  /* 0x00000009ff037e24 */ /* 0x000fe2000f8e00ff */
[----:B------:R-:W-:-:S02]  /*db30*/  UISETP.NE.U32.AND UP0, UPT, UR6, URZ, UPT ;  /* 0x0000003f0600728c */ /* 0x000fc4000bf05070 */
[----:B------:R-:W-:Y:S02]  /*db40*/  UISETP.NE.U32.AND UP2, UPT, UR12, URZ, UPT ;  /* 0x0000003f0c00728c */ /* 0x000fe4000bf45070 */
[----:B------:R-:W-:Y:S02]  /*db50*/  UISETP.NE.AND.EX UP0, UPT, UR7, URZ, UPT, UP0 ;  /* 0x0000003f0700728c */ /* 0x000fe4000bf05300 */
[----:B------:R-:W-:-:S03]  /*db60*/  UISETP.NE.AND.EX UP2, UPT, UR13, URZ, UPT, UP2 ;  /* 0x0000003f0d00728c */ /* 0x000fc6000bf45320 */
[----:B------:R-:W-:Y:S02]  /*db70*/  ULDC.64 UR12, c[0x0][0x778] ;  /* 0x0001de00000c7ab9 */ /* 0x000fe40000000a00 */
[----:B------:R-:W3:Y:S01]  /*db80*/  @P1 LDG.E R7, desc[UR16][R2.64] ;  /* 0x0000001002071981 */ /* 0x000ee2000c1e1900 */
[----:B------:R-:W-:Y:S01]  /*db90*/  PLOP3.LUT P2, PT, PT, PT, UP0, 0x80, 0x0 ;  /* 0x000000000000781c */ /* 0x000fe20003f4f008 */
[----:B------:R-:W-:Y:S01]  /*dba0*/  UIMAD.WIDE UR12, UR21, 0x4, UR12 ;  /* 0x00000004150c78a5 */ /* 0x000fe2000f8e020c */
[----:B------:R-:W-:Y:S01]  /*dbb0*/  PLOP3.LUT P3, PT, PT, PT, UP2, 0x80, 0x0 ;  /* 0x000000000000781c */ /* 0x000fe20003f6f028 */
[----:B------:R0:W4:Y:S02]  /*dbc0*/  @P1 LDG.E R0, desc[UR16][R2.64] ;  /* 0x0000001002001981 */ /* 0x000124000c1e1900 */
[----:B------:R-:W-:Y:S02]  /*dbd0*/  @UP2 ULDC.64 UR6, c[0x0][0x780] ;  /* 0x0001e00000062ab9 */ /* 0x000fe40000000a00 */
[----:B------:R-:W-:Y:S01]  /*dbe0*/  @UP2 UIMAD.WIDE UR6, UR21, 0x4, UR6 ;  /* 0x00000004150628a5 */ /* 0x000fe2000f8e0206 */
[----:B0-----:R-:W-:-:S02]  /*dbf0*/  IMAD.U32 R2, RZ, RZ, UR12 ;  /* 0x0000000cff027e24 */ /* 0x001fc4000f8e00ff */
[----:B------:R-:W-:-:S05]  /*dc00*/  IMAD.U32 R3, RZ, RZ, UR13 ;  /* 0x0000000dff037e24 */ /* 0x000fca000f8e00ff */
[----:B------:R0:W5:Y:S02]  /*dc10*/  @P2 LDG.E R5, desc[UR16][R2.64] ;  /* 0x0000001002052981 */ /* 0x000164000c1e1900 */
[----:B0-----:R-:W-:Y:S02]  /*dc20*/  IMAD.U32 R2, RZ, RZ, UR6 ;  /* 0x00000006ff027e24 */ /* 0x001fe4000f8e00ff */
[----:B------:R-:W-:-:S05]  /*dc30*/  IMAD.U32 R3, RZ, RZ, UR7 ;  /* 0x00000007ff037e24 */ /* 0x000fca000f8e00ff */
[----:B------:R-:W2:Y:S01]  /*dc40*/  @P3 LDG.E R6, desc[UR16][R2.64] ;  /* 0x0000001002063981 */ /* 0x000ea2000c1e1900 */
[----:B------:R-:W-:Y:S01]  /*dc50*/  ULDC.64 UR16, c[0x0][0x788] ;  /* 0x0001e20000107ab9 */ /* 0x000fe20000000a00 */
[----:B------:R-:W-:Y:S01]  /*dc60*/  UMOV UR54, URZ ;  /* 0x0000003f00367c82 */ /* 0x000fe20008000000 */
[----:B------:R-:W-:Y:S01]  /*dc70*/  ISETP.NE.U32.AND P0, PT, RZ, UR16, PT ;  /* 0x00000010ff007c0c */ /* 0x000fe2000bf05070 */
[----:B------:R-:W-:-:S03]  /*dc80*/  UMOV UR11, URZ ;  /* 0x0000003f000b7c82 */ /* 0x000fc60008000000 */
[----:B------:R-:W-:Y:S02]  /*dc90*/  ISETP.NE.AND.EX P0, PT, RZ, UR17, PT, P0 ;  /* 0x00000011ff007c0c */ /* 0x000fe4000bf05300 */
[----:B---3--:R-:W-:Y:S02]  /*dca0*/  @P1 R2UR UR5, R7 ;  /* 0x00000000070512ca */ /* 0x008fe400000e0000 */
[----:B----4-:R-:W-:-:S11]  /*dcb0*/  @P1 R2UR UR54, R0 ;  /* 0x00000000003612ca */ /* 0x010fd600000e0000 */
[----:B------:R-:W-:-:S04]  /*dcc0*/  @UP1 ULEA UR5, UR21, UR5, 0x6 ;  /* 0x0000000515051291 */ /* 0x000fc8000f8e303f */
[----:B------:R-:W-:-:S04]  /*dcd0*/  @UP1 USHF.R.S32.HI UR6, URZ, 0x1f, UR5 ;  /* 0x0000001f3f061899 */ /* 0x000fc80008011405 */
[----:B------:R-:W-:Y:S01]  /*dce0*/  @UP1 ULEA.HI UR6, UR6, UR5, URZ, 0x6 ;  /* 0x0000000506061291 */ /* 0x000fe2000f8f303f */
[----:B-----5:R-:W-:Y:S02]  /*dcf0*/  @P2 R2UR UR11, R5 ;  /* 0x00000000050b22ca */ /* 0x020fe400000e0000 */
[----:B------:R-:W-:Y:S01]  /*dd00*/  ULDC UR5, c[0x0][0x280] ;  /* 0x0000a00000057ab9 */ /* 0x000fe20000000800 */
[----:B------:R-:W-:-:S04]  /*dd10*/  @UP1 ULOP3.LUT UR7, UR6, 0xffffffc0, URZ, 0xc0, !UPT ;  /* 0xffffffc006071892 */ /* 0x000fc8000f8ec03f */
[----:B------:R-:W-:Y:S01]  /*dd20*/  @UP1 USHF.R.S32.HI UR16, URZ, 0x1f, UR7 ;  /* 0x0000001f3f101899 */ /* 0x000fe20008011407 */
[----:B--2---:R-:W-:Y:S01]  /*dd30*/  @P3 R2UR UR5, R6 ;  /* 0x00000000060532ca */ /* 0x004fe200000e0000 */
[----:B------:R-:W-:-:S14]  /*dd40*/  @P3 BRA `(.L_x_590) ;  /* 0x0000000000243947 */ /* 0x000fdc0003800000 */
[----:B------:R-:W-:Y:S05]  /*dd50*/  @!P1 BRA `(.L_x_590) ;  /* 0x0000000000209947 */ /* 0x000fea0003800000 */
[----:B------:R-:W-:Y:S01]  /*dd60*/  IMAD.U32 R2, RZ, RZ, UR8 ;  /* 0x00000008ff027e24 */ /* 0x000fe2000f8e00ff */
[----:B------:R-:W-:Y:S01]  /*dd70*/  ULDC.64 UR18, c[0x0][0x208] ;  /* 0x0000820000127ab9 */ /* 0x000fe20000000a00 */
[----:B------:R-:W-:-:S05]  /*dd80*/  IMAD.U32 R3, RZ, RZ, UR9 ;  /* 0x00000009ff037e24 */ /* 0x000fca000f8e00ff */
[----:B------:R-:W2:Y:S04]  /*dd90*/  LDG.E R0, desc[UR18][R2.64] ;  /* 0x0000001202007981 */ /* 0x000ea8000c1e1900 */
[----:B------:R-:W3:Y:S01]  /*dda0*/  LDG.E R5, desc[UR18][R2.64+0x4] ;  /* 0x0000041202057981 */ /* 0x000ee2000c1e1900 */
[----:B--2---:R-:W-:Y:S02]  /*ddb0*/  R2UR UR6, R0 ;  /* 0x00000000000672ca */ /* 0x004fe400000e0000 */
[----:B---3--:R-:W-:-:S13]  /*ddc0*/  R2UR UR5, R5 ;  /* 0x00000000050572ca */ /* 0x008fda00000e0000 */
[----:B------:R-:W-:-:S12]  /*ddd0*/  UIADD3 UR5, -UR6, UR5, URZ ;  /* 0x0000000506057290 */ /* 0x000fd8000fffe13f */
.L_x_590:
[----:B------:R-:W-:Y:S01]  /*dde0*/  UMOV UR38, URZ ;  /* 0x0000003f00267c82 */ /* 0x000fe20008000000 */
[----:B------:R-:W-:Y:S01]  /*ddf0*/  UMOV UR39, URZ ;  /* 0x0000003f00277c82 */ /* 0x000fe20008000000 */
[----:B------:R-:W-:Y:S01]  /*de00*/  ULDC UR6, c[0x0][0x290] ;  /* 0x0000a40000067ab9 */ /* 0x000fe20000000800 */
[----:B------:R-:W-:Y:S01]  /*de10*/  @UP1 UMOV UR38, UR7 ;  /* 0x0000000700261c82 */ /* 0x000fe20008000000 */
[----:B------:R-:W-:Y:S01]  /*de20*/  @UP1 UMOV UR39, UR16 ;  /* 0x0000001000271c82 */ /* 0x000fe20008000000 */
[----:B------:R-:W-:Y:S05]  /*de30*/  @!P0 BRA `(.L_x_591) ;  /* 0x0000000000208947 */ /* 0x000fea0003800000 */
[----:B------:R-:W-:Y:S01]  /*de40*/  ULDC.64 UR6, c[0x0][0x788] ;  /* 0x0001e20000067ab9 */ /* 0x000fe20000000a00 */
[----:B------:R-:W-:Y:S01]  /*de50*/  ULDC.64 UR8, c[0x0][0x208] ;  /* 0x0000820000087ab9 */ /* 0x000fe20000000a00 */
[----:B------:R-:W-:-:S06]  /*de60*/  UIMAD.WIDE UR6, UR21, 0x4, UR6 ;  /* 0x00000004150678a5 */ /* 0x000fcc000f8e0206 */
[----:B------:R-:W-:Y:S02]  /*de70*/  IMAD.U32 R2, RZ, RZ, UR6 ;  /* 0x00000006ff027e24 */ /* 0x000fe4000f8e00ff */
[----:B------:R-:W-:-:S05]  /*de80*/  IMAD.U32 R3, RZ, RZ, UR7 ;  /* 0x00000007ff037e24 */ /* 0x000fca000f8e00ff */
[----:B------:R-:W2:Y:S02]  /*de90*/  LDG.E R2, desc[UR8][R2.64] ;  /* 0x0000000802027981 */ /* 0x000ea4000c1e1900 */
[----:B--2---:R-:W-:Y:S01]  /*dea0*/  R2UR UR6, R2 ;  /* 0x00000000020672ca */ /* 0x004fe200000e0000 */
[----:B------:R-:W-:-:S14]  /*deb0*/  BRA `(.L_x_592) ;  /* 0x0000000000247947 */ /* 0x000fdc0003800000 */
.L_x_591:
        /* <DEDUP_REMOVED lines=9> */
.L_x_592:
[----:B------:R-:W-:Y:S01]  /*df50*/  UIADD3 UR7, -UR6, UR5, UR4 ;  /* 0x0000000506077290 */ /* 0x000fe2000fffe104 */
[----:B------:R-:W-:Y:S01]  /*df60*/  ISETP.LE.AND P0, PT, RZ, UR10, PT ;  /* 0x0000000aff007c0c */ /* 0x000fe2000bf03270 */
[----:B------:R-:W-:Y:S02]  /*df70*/  ULDC UR8, c[0x0][0x74c] ;  /* 0x0001d30000087ab9 */ /* 0x000fe40000000800 */
[----:B------:R-:W-:Y:S02]  /*df80*/  UIADD3 UR8, UR7, -UR8, URZ ;  /* 0x8000000807087290 */ /* 0x000fe4000fffe03f */
[----:B------:R-:W-:Y:S02]  /*df90*/  UIADD3 UR7, UR5, 0x3f, URZ ;  /* 0x0000003f05077890 */ /* 0x000fe4000fffe03f */
        /* <DEDUP_REMOVED lines=9> */
[----:B------:R-:W-:Y:S07]  /*e030*/  @!P0 BRA `(.L_x_593) ;  /* 0x00000000001c8947 */ /* 0x000fee0003800000 */
[----:B------:R-:W-:Y:S01]  /*e040*/  UIADD3 UR5, UR4, 0x8f, UR5 ;  /* 0x0000008f04057890 */ /* 0x000fe2000fffe005 */
[----:B------:R-:W-:-:S03]  /*e050*/  ULDC UR7, c[0x0][0x748] ;  /* 0x0001d20000077ab9 */ /* 0x000fc60000000800 */
[----:B------:R-:W-:-:S04]  /*e060*/  UIADD3 UR5, UR5, UR7, -UR6 ;  /* 0x0000000705057290 */ /* 0x000fc8000fffe806 */
[----:B------:R-:W-:-:S04]  /*e070*/  USHF.R.S32.HI UR6, URZ, 0x1f, UR5 ;  /* 0x0000001f3f067899 */ /* 0x000fc80008011405 */
[----:B------:R-:W-:-:S04]  /*e080*/  ULEA.HI UR6, UR6, UR5, URZ, 0x6 ;  /* 0x0000000506067291 */ /* 0x000fc8000f8f303f */
[----:B------:R-:W-:-:S06]  /*e090*/  USHF.R.S32.HI UR6, URZ, 0x6, UR6 ;  /* 0x000000063f067899 */ /* 0x000fcc0008011406 */
[----:B------:R-:W-:-:S07]  /*e0a0*/  VIMNMX R10, R10, UR6, PT ;  /* 0x000000060a0a7c48 */ /* 0x000fce000bfe0100 */
.L_x_593:
[----:B------:R-:W-:Y:S01]  /*e0b0*/  ISETP.GT.AND P0, PT, R10, UR9, PT ;  /* 0x000000090a007c0c */ /* 0x000fe2000bf04270 */
[----:B------:R-:W-:Y:S02]  /*e0c0*/  IMAD.MOV.U32 R12, RZ, RZ, RZ ;  /* 0x000000ffff0c7224 */ /* 0x000fe400078e00ff */
[----:B------:R-:W-:-:S10]  /*e0d0*/  IMAD.MOV.U32 R13, RZ, RZ, 0x1 ;  /* 0x00000001ff0d7424 */ /* 0x000fd400078e00ff */
[----:B------:R-:W-:Y:S05]  /*e0e0*/  @!P0 BRA `(.L_x_589) ;  /* 0x0000001400f88947 */ /* 0x000fea0003800000 */
[----:B------:R-:W-:Y:S01]  /*e0f0*/  ULDC UR5, c[0x0][0x2e8] ;  /* 0x0000ba0000057ab9 */ /* 0x000fe20000000800 */
[----:B------:R-:W-:Y:S01]  /*e100*/  ELECT P0, URZ, PT ;  /* 0x00000000003f782f */ /* 0x000fe20003800000 */
[----:B------:R-:W-:Y:S01]  /*e110*/  IMAD.U32 R0, RZ, RZ, UR9 ;  /* 0x00000009ff007e24 */ /* 0x000fe2000f8e00ff */
[----:B------:R-:W-:Y:S01]  /*e120*/  UISETP.NE.AND UP2, UPT, UR5, 0x1, UPT ;  /* 0x000000010500788c */ /* 0x000fe2000bf45270 */
[----:B------:R-:W-:Y:S01]  /*e130*/  IMAD.MOV.U32 R12, RZ, RZ, RZ ;  /* 0x000000ffff0c7224 */ /* 0x000fe200078e00ff */
[----:B------:R-:W-:Y:S01]  /*e140*/  UISETP.NE.U32.AND UP1, UPT, UR14, URZ, UPT ;  /* 0x0000003f0e00728c */ /* 0x000fe2000bf25070 */
[----:B------:R-:W-:Y:S01]  /*e150*/  IMAD.MOV.U32 R13, RZ, RZ, 0x1 ;  /* 0x00000001ff0d7424 */ /* 0x000fe200078e00ff */
[----:B------:R-:W-:Y:S02]  /*e160*/  USHF.R.S32.HI UR47, URZ, 0x1f, UR21 ;  /* 0x0000001f3f2f7899 */ /* 0x000fe40008011415 */
[----:B------:R-:W-:Y:S02]  /*e170*/  UISETP.NE.AND.EX UP1, UPT, UR15, URZ, UPT, UP1 ;  /* 0x0000003f0f00728c */ /* 0x000fe4000bf25310 */
[----:B------:R-:W-:Y:S01]  /*e180*/  UIADD3 UR11, UR4, UR11, URZ ;  /* 0x0000000b040b7290 */ /* 0x000fe2000fffe03f */
[----:B------:R-:W-:-:S02]  /*e190*/  UMOV UR12, UR20 ;  /* 0x00000014000c7c82 */ /* 0x000fc40008000000 */
[----:B------:R-:W-:Y:S01]  /*e1a0*/  @UP2 ULDC UR6, c[0x0][0x2ec] ;  /* 0x0000bb0000062ab9 */ /* 0x000fe20000000800 */
[----:B------:R-:W-:Y:S01]  /*e1b0*/  @UP2 ULDC UR4, c[0x0][0x2f0] ;  /* 0x0000bc0000042ab9 */ /* 0x000fe20000000800 */
[----:B------:R-:W-:Y:S02]  /*e1c0*/  UIMAD.WIDE.U32 UR6, UR20, UR6, URZ ;  /* 0x00000006140672a5 */ /* 0x000fe4000f8e003f */
[----:B------:R-:W-:Y:S02]  /*e1d0*/  USEL UR13, UR21, URZ, !UP0 ;  /* 0x0000003f150d7287 */ /* 0x000fe4000c000000 */
[----:B------:R-:W-:Y:S02]  /*e1e0*/  USEL UR47, UR47, URZ, !UP1 ;  /* 0x0000003f2f2f7287 */ /* 0x000fe4000c800000 */
[----:B------:R-:W-:Y:S02]  /*e1f0*/  USEL UR21, UR21, URZ, !UP1 ;  /* 0x0000003f15157287 */ /* 0x000fe4000c800000 */
[----:B------:R-:W-:Y:S01]  /*e200*/  @UP2 USHF.R.U32.HI UR12, URZ, UR4, UR7 ;  /* 0x000000043f0c2299 */ /* 0x000fe20008011607 */
[----:B------:R-:W-:Y:S11]  /*e210*/  @!P0 BRA `(.L_x_589) ;  /* 0x0000001400ac8947 */ /* 0x000ff60003800000 */
[----:B------:R-:W0:Y:S01]  /*e220*/  S2R R3, SR_CgaCtaId ;  /* 0x0000000000037919 */ /* 0x000e220000008800 */
[----:B------:R-:W-:Y:S02]  /*e230*/  MOV R6, 0x400 ;  /* 0x0000040000067802 */ /* 0x000fe40000000f00 */
[----:B------:R-:W-:Y:S01]  /*e240*/  ISETP.NE.AND P0, PT, R11, RZ, PT ;  /* 0x000000ff0b00720c */ /* 0x000fe20003f05270 */
[----:B------:R-:W1:Y:S01]  /*e250*/  S2R R17, SR_CTAID.Y ;  /* 0x0000000000117919 */ /* 0x000e620000002600 */
[----:B0-----:R-:W-:Y:S01]  /*e260*/  LEA R6, R3, R6, 0x18 ;  /* 0x0000000603067211 */ /* 0x001fe200078ec0ff */
[----:B------:R-:W-:-:S05]  /*e270*/  IMAD.MOV.U32 R3, RZ, RZ, 0x1 ;  /* 0x00000001ff037424 */ /* 0x000fca00078e00ff */
[----:B------:R-:W-:-:S04]  /*e280*/  SHF.L.U32 R3, R3, 0x1f, RZ ;  /* 0x0000001f03037819 */ /* 0x000fc800000006ff */
[----:B------:R-:W0:Y:S02]  /*e290*/  SYNCS.PHASECHK.TRANS64.TRYWAIT P1, [R6+URZ+0x31620], R3 ;  /* 0x03162003060075a7 */ /* 0x000e24000802017f */
[----:B01----:R-:W-:Y:S05]  /*e2a0*/  @!P1 BRA `(.L_x_594) ;  /* 0x0000001800549947 */ /* 0x003fea0003800000 */
.L_x_609:
[----:B------:R-:W-:Y:S01]  /*e2b0*/  SHF.R.S32.HI R17, RZ, 0x1f, R17 ;  /* 0x0000001fff117819 */ /* 0x000fe20000011411 */
[----:B------:R-:W-:Y:S01]  /*e2c0*/  IMAD.MOV.U32 R4, RZ, RZ, 0x1 ;  /* 0x00000001ff047424 */ /* 0x000fe200078e00ff */
[----:B------:R-:W-:Y:S06]  /*e2d0*/  @P0 BRA `(.L_x_595) ;  /* 0x0000000000140947 */ /* 0x000fec0003800000 */
[----:B------:R-:W-:Y:S01]  /*e2e0*/  LOP3.LUT P1, RZ, R21, 0x1f, RZ, 0xc0, !PT ;  /* 0x0000001f15ff7812 */ /* 0x000fe2000782c0ff */
[----:B0-----:R-:W-:-:S04]  /*e2f0*/  IMAD.MOV.U32 R3, RZ, RZ, 0x8100 ;  /* 0x00008100ff037424 */ /* 0x001fc800078e00ff */
[----:B------:R1:W-:Y:S08]  /*e300*/  SYNCS.ARRIVE.TRANS64 RZ, [R6+URZ+0x31610], R3 ;  /* 0x0316100306ff79a7 */ /* 0x0003f0000800003f */
[----:B------:R-:W-:Y:S05]  /*e310*/  @!P1 BRA `(.L_x_595) ;  /* 0x0000000000049947 */ /* 0x000fea0003800000 */
[----:B------:R-:W-:Y:S01]  /*e320*/  BPT.TRAP 0x1 ;  /* 0x000000040000795c */ /* 0x000fe20000300000 */
.L_x_595:
[----:B------:R-:W2:Y:S01]  /*e330*/  LDC.64 R8, c[0x0][0x198] ;  /* 0x00006600ff087b82 */ /* 0x000ea20000000a00 */
[----:B------:R-:W-:Y:S01]  /*e340*/  R2UR UR9, R17 ;  /* 0x00000000110972ca */ /* 0x000fe200000e0000 */
[----:B------:R-:W-:Y:S01]  /*e350*/  ULDC.64 UR30, c[0x0][0x718] ;  /* 0x0001c600001e7ab9 */ /* 0x000fe20000000a00 */
[----:B------:R-:W-:Y:S01]  /*e360*/  R2UR UR46, R0 ;  /* 0x00000000002e72ca */ /* 0x000fe200000e0000 */
[----:B------:R-:W-:Y:S01]  /*e370*/  UIMAD.WIDE.U32 UR52, UR20, UR30, UR38 ;  /* 0x0000001e143472a5 */ /* 0x000fe2000f8e0026 */
[----:B------:R-:W-:Y:S01]  /*e380*/  R2UR UR8, R6 ;  /* 0x00000000060872ca */ /* 0x000fe200000e0000 */
[----:B------:R-:W-:Y:S01]  /*e390*/  ULDC.64 UR14, c[0x0][0x720] ;  /* 0x0001c800000e7ab9 */ /* 0x000fe20000000a00 */
[----:B------:R-:W-:Y:S01]  /*e3a0*/  UMOV UR56, 0x0 ;  /* 0x0000000000387882 */ /* 0x000fe20000000000 */
[----:B------:R-:W-:Y:S01]  /*e3b0*/  UIMAD UR10, UR47, UR14, URZ ;  /* 0x0000000e2f0a72a4 */ /* 0x000fe2000f8e023f */
[----:B01----:R-:W-:Y:S01]  /*e3c0*/  IMAD.MOV.U32 R3, RZ, RZ, 0x14000 ;  /* 0x00014000ff037424 */ /* 0x003fe200078e00ff */
[----:B------:R-:W-:Y:S01]  /*e3d0*/  UMOV UR57, 0x14f00000 ;  /* 0x14f0000000397882 */ /* 0x000fe20000000000 */
[----:B------:R-:W-:Y:S01]  /*e3e0*/  UMOV UR18, URZ ;  /* 0x0000003f00127c82 */ /* 0x000fe20008000000 */
[----:B------:R-:W-:Y:S01]  /*e3f0*/  UIMAD UR15, UR21, UR15, UR10 ;  /* 0x0000000f150f72a4 */ /* 0x000fe2000f8e020a */
[----:B------:R-:W-:Y:S01]  /*e400*/  VIADD R10, R10, 0xffffffff ;  /* 0xffffffff0a0a7836 */ /* 0x000fe20000000000 */
[----:B------:R-:W-:Y:S01]  /*e410*/  UIMAD UR9, UR9, UR30, URZ ;  /* 0x0000001e090972a4 */ /* 0x000fe2000f8e023f */
[----:B------:R-:W-:Y:S01]  /*e420*/  IMAD.MOV.U32 R12, RZ, RZ, 0x1 ;  /* 0x00000001ff0c7424 */ /* 0x000fe200078e00ff */
[----:B------:R-:W-:Y:S01]  /*e430*/  USHF.L.U32 UR46, UR46, 0x6, URZ ;  /* 0x000000062e2e7899 */ /* 0x000fe2000800063f */
[----:B------:R-:W-:Y:S01]  /*e440*/  IMAD.MOV.U32 R13, RZ, RZ, 0x1 ;  /* 0x00000001ff0d7424 */ /* 0x000fe200078e00ff */
[----:B------:R-:W-:-:S02]  /*e450*/  UIMAD UR31, UR20, UR31, UR9 ;  /* 0x0000001f141f72a4 */ /* 0x000fc4000f8e0209 */
[----:B------:R-:W-:Y:S02]  /*e460*/  UIADD3 UR16, UR8, 0x14100, URZ ;  /* 0x0001410008107890 */ /* 0x000fe4000fffe03f */
[----:B------:R-:W-:Y:S01]  /*e470*/  UIADD3 UR53, UR53, UR31, URZ ;  /* 0x0000001f35357290 */ /* 0x000fe2000fffe03f */
[----:B--2---:R-:W-:Y:S01]  /*e480*/  IMAD.MOV.U32 R5, RZ, RZ, R8 ;  /* 0x000000ffff057224 */ /* 0x004fe200078e0008 */
[----:B------:R-:W-:Y:S01]  /*e490*/  UIADD3 UR17, UR8, 0x31610, URZ ;  /* 0x0003161008117890 */ /* 0x000fe2000fffe03f */
[----:B------:R-:W-:Y:S01]  /*e4a0*/  IMAD.MOV.U32 R7, RZ, RZ, R9 ;  /* 0x000000ffff077224 */ /* 0x000fe200078e0009 */
[----:B------:R-:W-:Y:S02]  /*e4b0*/  UIADD3 UR19, UR46, UR54, URZ ;  /* 0x000000362e137290 */ /* 0x000fe4000fffe03f */
[C---:B------:R-:W-:Y:S01]  /*e4c0*/  IADD3 R2, P1, R5.reuse, 0xf0, RZ ;  /* 0x000000f005027810 */ /* 0x040fe20007f3e0ff */
[----:B------:R-:W-:Y:S02]  /*e4d0*/  UIADD3 UR40, UR8, 0x16100, URZ ;  /* 0x0001610008287890 */ /* 0x000fe4000fffe03f */
[----:B------:R-:W-:Y:S01]  /*e4e0*/  UIMAD.WIDE.U32 UR52, UR21, UR14, UR52 ;  /* 0x0000000e153472a5 */ /* 0x000fe2000f8e0034 */
[----:B------:R-:W-:Y:S01]  /*e4f0*/  R2UR UR50, R2 ;  /* 0x00000000023272ca */ /* 0x000fe200000e0000 */
[----:B------:R-:W-:Y:S01]  /*e500*/  USHF.R.S32.HI UR9, URZ, 0x1f, UR46 ;  /* 0x0000001f3f097899 */ /* 0x000fe2000801142e */
[----:B------:R-:W-:Y:S01]  /*e510*/  IADD3 R2, P2, R5, 0x2f0, RZ ;  /* 0x000002f005027810 */ /* 0x000fe20007f5e0ff */
[----:B------:R-:W-:Y:S01]  /*e520*/  UIADD3 UR10, UP0, UR46, UR52, URZ ;  /* 0x000000342e0a7290 */ /* 0x000fe2000ff1e03f */
[----:B------:R-:W-:-:S02]  /*e530*/  UMOV UR42, 0x40 ;  /* 0x00000040002a7882 */ /* 0x000fc40000000000 */
        /* <DEDUP_REMOVED lines=8> */
[----:B------:R-:W-:Y:S01]  /*e5c0*/  ULDC.64 UR22, c[0x0][0x700] ;  /* 0x0001c00000167ab9 */ /* 0x000fe20000000a00 */
[----:B------:R-:W-:Y:S01]  /*e5d0*/  UIADD3.X UR9, UR9, UR53, UR15, UP0, !UPT ;  /* 0x0000003509097290 */ /* 0x000fe200087fe40f */
[----:B------:R-:W-:Y:S01]  /*e5e0*/  ISETP.GE.AND P1, PT, R0, R10, PT ;  /* 0x0000000a0000720c */ /* 0x000fe20003f26270 */
[----:B------:R-:W-:Y:S01]  /*e5f0*/  UIADD3 UR24, UR8, 0x18100, URZ ;  /* 0x0001810008187890 */ /* 0x000fe2000fffe03f */
[----:B------:R-:W-:Y:S01]  /*e600*/  R2UR UR51, R2 ;  /* 0x00000000023372ca */ /* 0x000fe200000e0000 */
[----:B------:R-:W-:Y:S01]  /*e610*/  UIADD3 UR32, UR8, 0x1a100, URZ ;  /* 0x0001a10008207890 */ /* 0x000fe2000fffe03f */
[----:B------:R-:W-:Y:S01]  /*e620*/  IMAD.X R2, RZ, RZ, R7, P2 ;  /* 0x000000ffff027224 */ /* 0x000fe200010e0607 */
[----:B------:R-:W-:Y:S01]  /*e630*/  UIADD3 UR48, UR8, 0x2c100, URZ ;  /* 0x0002c10008307890 */ /* 0x000fe2000fffe03f */
[----:B------:R-:W-:Y:S01]  /*e640*/  UMOV UR26, 0x80 ;  /* 0x00000080001a7882 */ /* 0x000fe20000000000 */
[----:B------:R-:W-:Y:S01]  /*e650*/  UMOV UR28, UR20 ;  /* 0x00000014001c7c82 */ /* 0x000fe20008000000 */
[----:B------:R-:W-:Y:S01]  /*e660*/  UMOV UR29, UR21 ;  /* 0x00000015001d7c82 */ /* 0x000fe20008000000 */
[----:B------:R-:W-:Y:S01]  /*e670*/  UMOV UR25, UR17 ;  /* 0x0000001100197c82 */ /* 0x000fe20008000000 */
[----:B------:R-:W-:Y:S01]  /*e680*/  UMOV UR27, UR19 ;  /* 0x00000013001b7c82 */ /* 0x000fe20008000000 */
[----:B------:R-:W-:Y:S01]  /*e690*/  R2UR UR5, R2 ;  /* 0x00000000020572ca */ /* 0x000fe200000e0000 */
[----:B------:R-:W-:Y:S01]  /*e6a0*/  UMOV UR34, 0xc0 ;  /* 0x000000c000227882 */ /* 0x000fe20000000000 */
[----:B------:R-:W-:-:S02]  /*e6b0*/  UMOV UR36, UR20 ;  /* 0x0000001400247c82 */ /* 0x000fc40008000000 */
[----:B------:R0:W-:Y:S01]  /*e6c0*/  UTMALDG.4D [UR16], [UR50], desc[UR56] ;  /* 0x00003810320075b4 */ /* 0x0001e20008019000 */
[----:B------:R-:W-:Y:S01]  /*e6d0*/  UMOV UR37, UR21 ;  /* 0x0000001500257c82 */ /* 0x000fe20008000000 */
[----:B------:R-:W-:Y:S01]  /*e6e0*/  UMOV UR33, UR17 ;  /* 0x0000001100217c82 */ /* 0x000fe20008000000 */
[----:B------:R-:W-:Y:S01]  /*e6f0*/  UMOV UR35, UR19 ;  /* 0x0000001300237c82 */ /* 0x000fe20008000000 */
[----:B------:R-:W-:Y:S01]  /*e700*/  UMOV UR49, UR17 ;  /* 0x0000001100317c82 */ /* 0x000fe20008000000 */
[----:B------:R-:W-:Y:S01]  /*e710*/  IMAD.X R2, RZ, RZ, R7, P3 ;  /* 0x000000ffff027224 */ /* 0x000fe200018e0607 */
[----:B------:R-:W-:Y:S01]  /*e720*/  UMOV UR58, 0x80 ;  /* 0x00000080003a7882 */ /* 0x000fe20000000000 */
[----:B------:R-:W-:Y:S01]  /*e730*/  UMOV UR59, UR11 ;  /* 0x0000000b003b7c82 */ /* 0x000fe20008000000 */
[----:B------:R1:W-:Y:S01]  /*e740*/  UTMALDG.4D [UR40], [UR50], desc[UR56] ;  /* 0x00003828320075b4 */ /* 0x0003e20008019000 */
[----:B------:R-:W-:Y:S01]  /*e750*/  UMOV UR60, UR12 ;  /* 0x0000000c003c7c82 */ /* 0x000fe20008000000 */
[----:B------:R-:W-:Y:S01]  /*e760*/  R2UR UR7, R2 ;  /* 0x00000000020772ca */ /* 0x000fe200000e0000 */
[----:B------:R-:W-:Y:S01]  /*e770*/  UMOV UR61, UR13 ;  /* 0x0000000d003d7c82 */ /* 0x000fe20008000000 */
[----:B------:R-:W-:Y:S01]  /*e780*/  UMOV UR52, UR12 ;  /* 0x0000000c00347c82 */ /* 0x000fe20008000000 */
[----:B------:R-:W-:Y:S01]  /*e790*/  UMOV UR53, UR13 ;  /* 0x0000000d00357c82 */ /* 0x000fe20008000000 */
[----:B------:R2:W-:Y:S01]  /*e7a0*/  UTMALDG.4D [UR24], [UR50], desc[UR56] ;  /* 0x00003818320075b4 */ /* 0x0005e20008019000 */
[----:B------:R3:W-:Y:S01]  /*e7b0*/  UTMALDG.4D [UR32], [UR50], desc[UR56] ;  /* 0x00003820320075b4 */ /* 0x0007e20008019000 */
[----:B0-----:R-:W-:Y:S01]  /*e7c0*/  UMOV UR16, 0x0 ;  /* 0x0000000000107882 */ /* 0x001fe20000000000 */
[----:B------:R-:W-:Y:S01]  /*e7d0*/  UMOV UR17, 0x10000000 ;  /* 0x1000000000117882 */ /* 0x000fe20000000000 */
[----:B-1----:R-:W-:Y:S01]  /*e7e0*/  ULEA UR40, UP0, UR10, UR22, 0x2 ;  /* 0x000000160a287291 */ /* 0x002fe2000f80103f */
[----:B------:R-:W-:Y:S01]  /*e7f0*/  UMOV UR43, UR11 ;  /* 0x0000000b002b7c82 */ /* 0x000fe20008000000 */
[----:B------:R-:W-:-:S02]  /*e800*/  UMOV UR44, UR12 ;  /* 0x0000000c002c7c82 */ /* 0x000fc40008000000 */
[----:B------:R-:W-:Y:S01]  /*e810*/  ULEA.HI.X UR41, UR10, UR23, UR9, 0x2, UP0 ;  /* 0x000000170a297291 */ /* 0x000fe200080f1409 */
[----:B------:R-:W-:Y:S02]  /*e820*/  UMOV UR45, UR13 ;  /* 0x0000000d002d7c82 */ /* 0x000fe40008000000 */
[----:B------:R-:W-:Y:S01]  /*e830*/  UMOV UR9, 0x10 ;  /* 0x0000001000097882 */ /* 0x000fe20000000000 */
[----:B--2---:R-:W-:Y:S01]  /*e840*/  UIADD3 UR24, UR8, 0x2800, URZ ;  /* 0x0000280008187890 */ /* 0x004fe2000fffe03f */
[----:B------:R-:W-:Y:S01]  /*e850*/  UMOV UR10, UR18 ;  /* 0x00000012000a7c82 */ /* 0x000fe20008000000 */
[----:B------:R-:W-:Y:S01]  /*e860*/  UMOV UR26, 0x40 ;  /* 0x00000040001a7882 */ /* 0x000fe20000000000 */
[----:B------:R-:W-:Y:S02]  /*e870*/  UMOV UR27, UR11 ;  /* 0x0000000b001b7c82 */ /* 0x000fe40008000000 */
[----:B------:R0:W-:Y:S01]  /*e880*/  UBLKCP.S.G [UR48], [UR40], UR9 ;  /* 0x00000030280073ba */ /* 0x0001e20008000209 */
[----:B------:R1:W-:Y:S01]  /*e890*/  SYNCS.ARRIVE.TRANS64 RZ, [R6+URZ+0x31600], R3 ;  /* 0x0316000306ff79a7 */ /* 0x0003e2000800003f */
[----:B------:R-:W-:Y:S01]  /*e8a0*/  UMOV UR28, UR12 ;  /* 0x0000000c001c7c82 */ /* 0x000fe20008000000 */
[----:B---3--:R-:W-:Y:S01]  /*e8b0*/  UIADD3 UR56, UR8, 0x5000, URZ ;  /* 0x0000500008387890 */ /* 0x008fe2000fffe03f */
[----:B------:R-:W-:Y:S01]  /*e8c0*/  UMOV UR29, UR13 ;  /* 0x0000000d001d7c82 */ /* 0x000fe20008000000 */
[----:B------:R-:W-:Y:S01]  /*e8d0*/  UIADD3 UR32, UR8, 0xc800, URZ ;  /* 0x0000c80008207890 */ /* 0x000fe2000fffe03f */
[----:B------:R-:W-:Y:S01]  /*e8e0*/  UMOV UR50, 0xc0 ;  /* 0x000000c000327882 */ /* 0x000fe20000000000 */
[----:B------:R-:W-:Y:S01]  /*e8f0*/  UMOV UR51, UR11 ;  /* 0x0000000b00337c82 */ /* 0x000fe20008000000 */
[----:B------:R-:W-:Y:S01]  /*e900*/  UMOV UR42, UR18 ;  /* 0x00000012002a7c82 */ /* 0x000fe20008000000 */
[----:B------:R-:W-:Y:S01]  /*e910*/  UMOV UR34, 0x40 ;  /* 0x0000004000227882 */ /* 0x000fe20000000000 */
[----:B------:R-:W-:Y:S01]  /*e920*/  UMOV UR35, UR11 ;  /* 0x0000000b00237c82 */ /* 0x000fe20008000000 */
[----:B------:R-:W-:Y:S01]  /*e930*/  UMOV UR36, UR12 ;  /* 0x0000000c00247c82 */ /* 0x000fe20008000000 */
[----:B------:R-:W-:Y:S01]  /*e940*/  UMOV UR37, UR13 ;  /* 0x0000000d00257c82 */ /* 0x000fe20008000000 */
[----:B0-----:R-:W-:-:S02]  /*e950*/  UIADD3 UR9, UR8, 0x31600, URZ ;  /* 0x0003160008097890 */ /* 0x001fc4000fffe03f */
[----:B------:R-:W-:Y:S02]  /*e960*/  UIADD3 UR48, UR8, 0x7800, URZ ;  /* 0x0000780008307890 */ /* 0x000fe4000fffe03f */
[----:B------:R-:W-:-:S03]  /*e970*/  UIADD3 UR40, UR8, 0xa000, URZ ;  /* 0x0000a00008287890 */ /* 0x000fc6000fffe03f */
[----:B------:R-:W-:Y:S01]  /*e980*/  UMOV UR25, UR9 ;  /* 0x0000000900197c82 */ /* 0x000fe20008000000 */
[----:B------:R-:W-:Y:S01]  /*e990*/  UMOV UR57, UR9 ;  /* 0x0000000900397c82 */ /* 0x000fe20008000000 */
[----:B------:R0:W-:Y:S01]  /*e9a0*/  UTMALDG.4D [UR8], [UR4], desc[UR16] ;  /* 0x00001008040075b4 */ /* 0x0001e20008019000 */
[----:B------:R-:W-:Y:S01]  /*e9b0*/  UMOV UR49, UR9 ;  /* 0x0000000900317c82 */ /* 0x000fe20008000000 */
[----:B------:R-:W-:Y:S01]  /*e9c0*/  UMOV UR41, UR9 ;  /* 0x0000000900297c82 */ /* 0x000fe20008000000 */
[----:B------:R-:W-:Y:S01]  /*e9d0*/  UMOV UR33, UR9 ;  /* 0x0000000900217c82 */ /* 0x000fe20008000000 */
[----:B------:R2:W-:Y:S01]  /*e9e0*/  UTMALDG.4D [UR24], [UR4], desc[UR16] ;  /* 0x00001018040075b4 */ /* 0x0005e20008019000 */
[----:B------:R1:W-:Y:S01]  /*e9f0*/  UTMALDG.4D [UR56], [UR4], desc[UR16] ;  /* 0x00001038040075b4 */ /* 0x0003e20008019000 */
[----:B------:R1:W-:Y:S01]  /*ea00*/  UTMALDG.4D [UR48], [UR4], desc[UR16] ;  /* 0x00001030040075b4 */ /* 0x0003e20008019000 */
[----:B0-----:R-:W-:Y:S01]  /*ea10*/  UMOV UR10, 0xc0 ;  /* 0x000000c0000a7882 */ /* 0x001fe20000000000 */
[----:B------:R1:W-:Y:S01]  /*ea20*/  UTMALDG.4D [UR40], [UR6], desc[UR16] ;  /* 0x00001028060075b4 */ /* 0x0003e20008019000 */
[----:B--2---:R-:W-:-:S02]  /*ea30*/  UIADD3 UR24, UR8, 0xf000, URZ ;  /* 0x0000f00008187890 */ /* 0x004fc4000fffe03f */
[----:B------:R-:W-:Y:S01]  /*ea40*/  UIADD3 UR8, UR8, 0x11800, URZ ;  /* 0x0001180008087890 */ /* 0x000fe2000fffe03f */
[----:B------:R-:W-:Y:S01]  /*ea50*/  UMOV UR26, 0x80 ;  /* 0x00000080001a7882 */ /* 0x000fe20000000000 */
[----:B------:R1:W-:Y:S05]  /*ea60*/  UTMALDG.4D [UR32], [UR6], desc[UR16] ;  /* 0x00001020060075b4 */ /* 0x0003ea0008019000 */
[----:B------:R1:W-:Y:S02]  /*ea70*/  UTMALDG.4D [UR24], [UR6], desc[UR16] ;  /* 0x00001018060075b4 */ /* 0x0003e40008019000 */
[----:B------:R1:W-:Y:S02]  /*ea80*/  UTMALDG.4D [UR8], [UR6], desc[UR16] ;  /* 0x00001008060075b4 */ /* 0x0003e40008019000 */
[----:B-1----:R-:W-:Y:S05]  /*ea90*/  @P1 BRA `(.L_x_596) ;  /* 0x0000000800581947 */ /* 0x002fea0003800000 */
[----:B------:R-:W0:Y:S01]  /*eaa0*/  LDC.64 R12, c[0x0][0x730] ;  /* 0x0001cc00ff0c7b82 */ /* 0x000e220000000a00 */
[----:B------:R-:W-:Y:S01]  /*eab0*/  ULDC.64 UR8, c[0x0][0x738] ;  /* 0x0001ce0000087ab9 */ /* 0x000fe20000000a00 */
[----:B------:R-:W-:Y:S01]  /*eac0*/  LOP3.LUT R16, R21, 0x1f, RZ, 0xc0, !PT ;  /* 0x0000001f15107812 */ /* 0x000fe200078ec0ff */
[----:B------:R-:W-:Y:S02]  /*ead0*/  UIMAD UR6, UR47, UR8, URZ ;  /* 0x000000082f0672a4 */ /* 0x000fe4000f8e023f */
[----:B------:R-:W-:Y:S02]  /*eae0*/  UIMAD.WIDE.U32 UR4, UR21, UR8, UR38 ;  /* 0x00000008150472a5 */ /* 0x000fe4000f8e0026 */
[----:B------:R-:W-:Y:S01]  /*eaf0*/  UIMAD UR6, UR21, UR9, UR6 ;  /* 0x00000009150672a4 */ /* 0x000fe2000f8e0206 */
[----:B------:R-:W1:Y:S03]  /*eb00*/  LDC.64 R14, c[0x0][0x728] ;  /* 0x0001ca00ff0e7b82 */ /* 0x000e660000000a00 */
[----:B------:R-:W-:Y:S01]  /*eb10*/  UIADD3 UR6, UR5, UR6, URZ ;  /* 0x0000000605067290 */ /* 0x000fe2000fffe03f */
[----:B------:R-:W-:-:S02]  /*eb20*/  IMAD.U32 R4, RZ, RZ, UR4 ;  /* 0x00000004ff047e24 */ /* 0x000fc4000f8e00ff */
[----:B------:R-:W-:Y:S01]  /*eb30*/  IMAD.U32 R5, RZ, RZ, UR5 ;  /* 0x00000005ff057e24 */ /* 0x000fe2000f8e00ff */
[----:B------:R-:W-:Y:S01]  /*eb40*/  UIMAD.WIDE.U32 UR4, UR21, UR14, UR38 ;  /* 0x0000000e150472a5 */ /* 0x000fe2000f8e0026 */
[----:B------:R-:W-:Y:S02]  /*eb50*/  IMAD.MOV.U32 R2, RZ, RZ, R4 ;  /* 0x000000ffff027224 */ /* 0x000fe400078e0004 */
[----:B------:R-:W-:Y:S01]  /*eb60*/  IMAD.U32 R3, RZ, RZ, UR6 ;  /* 0x00000006ff037e24 */ /* 0x000fe2000f8e00ff */
[----:B------:R-:W-:Y:S01]  /*eb70*/  UIADD3 UR5, UR15, UR5, URZ ;  /* 0x000000050f057290 */ /* 0x000fe2000fffe03f */
[----:B------:R-:W-:-:S03]  /*eb80*/  IMAD.MOV.U32 R4, RZ, RZ, 0x1 ;  /* 0x00000001ff047424 */ /* 0x000fc600078e00ff */
[----:B------:R-:W-:Y:S02]  /*eb90*/  UIMAD.WIDE.U32 UR4, UR20, UR30, UR4 ;  /* 0x0000001e140472a5 */ /* 0x000fe4000f8e0004 */
[----:B0-----:R-:W-:-:S04]  /*eba0*/  IMAD.WIDE.U32 R2, R12, UR20, R2 ;  /* 0x000000140c027c25 */ /* 0x001fc8000f8e0002 */
[----:B------:R-:W-:Y:S01]  /*ebb0*/  IMAD R12, R17, R12, RZ ;  /* 0x0000000c110c7224 */ /* 0x000fe200078e02ff */
[----:B------:R-:W-:Y:S01]  /*ebc0*/  IADD3 R2, P1, R2, UR46, RZ ;  /* 0x0000002e02027c10 */ /* 0x000fe2000ff3e0ff */
[----:B------:R-:W-:Y:S02]  /*ebd0*/  UIADD3 UR46, UR46, 0x40, URZ ;  /* 0x000000402e2e7890 */ /* 0x000fe4000fffe03f */
[----:B------:R-:W-:Y:S02]  /*ebe0*/  IMAD R13, R13, UR20, R12 ;  /* 0x000000140d0d7c24 */ /* 0x000fe4000f8e020c */
[----:B------:R-:W-:Y:S01]  /*ebf0*/  USHF.R.S32.HI UR6, URZ, 0x1f, UR46 ;  /* 0x0000001f3f067899 */ /* 0x000fe2000801142e */
[----:B------:R-:W-:Y:S01]  /*ec00*/  IMAD.MOV.U32 R12, RZ, RZ, RZ ;  /* 0x000000ffff0c7224 */ /* 0x000fe200078e00ff */
[----:B------:R-:W-:Y:S01]  /*ec10*/  UIADD3 UR46, UP0, UR46, UR4, URZ ;  /* 0x000000042e2e7290 */ /* 0x000fe2000ff1e03f */
[----:B------:R-:W-:Y:S01]  /*ec20*/  IMAD.X R3, R3, 0x1, R13, P1 ;  /* 0x0000000103037824 */ /* 0x000fe200008e060d */
[----:B-1----:R-:W-:Y:S01]  /*ec30*/  LEA R14, P1, R2, R14, 0x2 ;  /* 0x0000000e020e7211 */ /* 0x002fe200078210ff */
[----:B------:R-:W-:Y:S01]  /*ec40*/  IMAD.MOV.U32 R13, RZ, RZ, 0x1 ;  /* 0x00000001ff0d7424 */ /* 0x000fe200078e00ff */
[----:B------:R-:W-:-:S02]  /*ec50*/  UIADD3.X UR6, UR6, UR31, UR5, UP0, !UPT ;  /* 0x0000001f06067290 */ /* 0x000fc400087fe405 */
[----:B------:R-:W-:Y:S01]  /*ec60*/  ULEA UR22, UP0, UR46, UR22, 0x2 ;  /* 0x000000162e167291 */ /* 0x000fe2000f80103f */
[----:B------:R-:W-:Y:S01]  /*ec70*/  LEA.HI.X R15, R2, R15, R3, 0x2, P1 ;  /* 0x0000000f020f7211 */ /* 0x000fe200008f1403 */
[----:B------:R-:W-:Y:S02]  /*ec80*/  IMAD.U32 R3, RZ, RZ, UR19 ;  /* 0x00000013ff037e24 */ /* 0x000fe4000f8e00ff */
[----:B------:R-:W-:Y:S02]  /*ec90*/  ULEA.HI.X UR23, UR46, UR23, UR6, 0x2, UP0 ;  /* 0x000000172e177291 */ /* 0x000fe400080f1406 */
[----:B------:R-:W-:-:S04]  /*eca0*/  IMAD.U32 R18, RZ, RZ, UR22 ;  /* 0x00000016ff127e24 */ /* 0x000fc8000f8e00ff */
[----:B------:R-:W-:-:S07]  /*ecb0*/  IMAD.U32 R19, RZ, RZ, UR23 ;  /* 0x00000017ff137e24 */ /* 0x000fce000f8e00ff */
.L_x_601:
[----:B------:R-:W-:-:S04]  /*ecc0*/  SHF.L.U32 R5, R13, 0x1f, RZ ;  /* 0x0000001f0d057819 */ /* 0x000fc800000006ff */
[----:B------:R-:W0:Y:S02]  /*ecd0*/  SYNCS.PHASECHK.TRANS64.TRYWAIT P1, [R6+URZ+0x31638], R5 ;  /* 0x03163805060075a7 */ /* 0x000e24000802017f */
[----:B0-----:R-:W-:Y:S05]  /*ece0*/  @!P1 BRA `(.L_x_597) ;  /* 0x0000000c00d89947 */ /* 0x001fea0003800000 */
.L_x_610:
[----:B------:R-:W-:Y:S05]  /*ecf0*/  @P0 BRA `(.L_x_598) ;  /* 0x0000000000140947 */ /* 0x000fea0003800000 */
[----:B------:R-:W-:Y:S01]  /*ed00*/  ISETP.NE.AND P1, PT, R16, RZ, PT ;  /* 0x000000ff1000720c */ /* 0x000fe20003f25270 */
[----:B0-----:R-:W-:-:S04]  /*ed10*/  IMAD.MOV.U32 R5, RZ, RZ, 0x8100 ;  /* 0x00008100ff057424 */ /* 0x001fc800078e00ff */
[----:B------:R1:W-:Y:S08]  /*ed20*/  SYNCS.ARRIVE.TRANS64 RZ, [R6+URZ+0x31630], R5 ;  /* 0x0316300506ff79a7 */ /* 0x0003f0000800003f */
[----:B------:R-:W-:Y:S05]  /*ed30*/  @!P1 BRA `(.L_x_598) ;  /* 0x0000000000049947 */ /* 0x000fea0003800000 */
[----:B------:R-:W-:Y:S01]  /*ed40*/  BPT.TRAP 0x1 ;  /* 0x000000040000795c */ /* 0x000fe20000300000 */
.L_x_598:
[----:B01----:R-:W-:Y:S01]  /*ed50*/  IMAD.MOV.U32 R5, RZ, RZ, R8 ;  /* 0x000000ffff057224 */ /* 0x003fe200078e0008 */
        /* <DEDUP_REMOVED lines=10> */
[----:B------:R-:W-:Y:S01]  /*ee00*/  ISETP.NE.AND P1, PT, R12, 0x2, PT ;  /* 0x000000020c00780c */ /* 0x000fe20003f25270 */
[----:B------:R-:W-:Y:S01]  /*ee10*/  UMOV UR34, 0x40 ;  /* 0x0000004000227882 */ /* 0x000fe20000000000 */
[----:B------:R-:W-:Y:S01]  /*ee20*/  R2UR UR4, R14 ;  /* 0x000000000e0472ca */ /* 0x000fe200000e0000 */
[----:B------:R-:W-:Y:S01]  /*ee30*/  UIADD3 UR16, UR14, 0x24100, URZ ;  /* 0x000241000e107890 */ /* 0x000fe2000fffe03f */
[----:B------:R-:W-:Y:S01]  /*ee40*/  R2UR UR7, R2 ;  /* 0x00000000020772ca */ /* 0x000fe200000e0000 */
[----:B------:R-:W-:Y:S01]  /*ee50*/  UIADD3 UR17, UR14, 0x31630, URZ ;  /* 0x000316300e117890 */ /* 0x000fe2000fffe03f */
[----:B------:R-:W-:Y:S01]  /*ee60*/  R2UR UR5, R15 ;  /* 0x000000000f0572ca */ /* 0x000fe200000e0000 */
[----:B------:R-:W-:Y:S01]  /*ee70*/  UIADD3 UR32, UR14, 0x26100, URZ ;  /* 0x000261000e207890 */ /* 0x000fe2000fffe03f */
[----:B------:R-:W-:Y:S01]  /*ee80*/  SEL R2, RZ, 0x1, P1 ;  /* 0x00000001ff027807 */ /* 0x000fe20000800000 */
[----:B------:R-:W-:Y:S01]  /*ee90*/  UIADD3 UR24, UR14, 0x28100, URZ ;  /* 0x000281000e187890 */ /* 0x000fe2000fffe03f */
[----:B------:R-:W-:Y:S01]  /*eea0*/  SEL R12, R12, RZ, P1 ;  /* 0x000000ff0c0c7207 */ /* 0x000fe20000800000 */
[----:B------:R-:W-:Y:S01]  /*eeb0*/  UMOV UR36, UR20 ;  /* 0x0000001400247c82 */ /* 0x000fe20008000000 */
[----:B------:R-:W-:Y:S01]  /*eec0*/  LOP3.LUT R4, R4, R2, RZ, 0x3c, !PT ;  /* 0x0000000204047212 */ /* 0x000fe200078e3cff */
[----:B------:R-:W-:Y:S01]  /*eed0*/  UMOV UR37, UR21 ;  /* 0x0000001500257c82 */ /* 0x000fe20008000000 */
[----:B------:R-:W-:Y:S01]  /*eee0*/  UMOV UR35, UR19 ;  /* 0x0000001300237c82 */ /* 0x000fe20008000000 */
[----:B------:R-:W-:Y:S01]  /*eef0*/  UMOV UR33, UR17 ;  /* 0x0000001100217c82 */ /* 0x000fe20008000000 */
[----:B------:R-:W-:Y:S01]  /*ef00*/  UMOV UR26, 0x80 ;  /* 0x00000080001a7882 */ /* 0x000fe20000000000 */
[----:B------:R0:W-:Y:S01]  /*ef10*/  UTMALDG.4D [UR16], [UR6], desc[UR8] ;  /* 0x00000810060075b4 */ /* 0x0001e20008019000 */
[----:B------:R-:W-:Y:S01]  /*ef20*/  UMOV UR28, UR20 ;  /* 0x00000014001c7c82 */ /* 0x000fe20008000000 */
[----:B------:R-:W-:Y:S01]  /*ef30*/  UMOV UR29, UR21 ;  /* 0x00000015001d7c82 */ /* 0x000fe20008000000 */
[----:B------:R-:W-:Y:S01]  /*ef40*/  UMOV UR27, UR19 ;  /* 0x00000013001b7c82 */ /* 0x000fe20008000000 */
[----:B------:R-:W-:Y:S01]  /*ef50*/  UMOV UR25, UR17 ;  /* 0x0000001100197c82 */ /* 0x000fe20008000000 */
[----:B------:R-:W-:Y:S01]  /*ef60*/  IMAD R20, R12, 0x8, R6 ;  /* 0x000000080c147824 */ /* 0x000fe200078e0206 */
[----:B------:R-:W-:Y:S01]  /*ef70*/  SHF.L.U32 R2, R4, 0x1f, RZ ;  /* 0x0000001f04027819 */ /* 0x000fe200000006ff */
[----:B------:R-:W-:Y:S01]  /*ef80*/  UMOV UR10, 0x10 ;  /* 0x00000010000a7882 */ /* 0x000fe20000000000 */
[----:B------:R1:W-:Y:S01]  /*ef90*/  UTMALDG.4D [UR32], [UR6], desc[UR8] ;  /* 0x00000820060075b4 */ /* 0x0003e20008019000 */
[----:B------:R-:W-:Y:S01]  /*efa0*/  UMOV UR15, UR17 ;  /* 0x00000011000f7c82 */ /* 0x000fe20008000000 */
[----:B------:R-:W-:Y:S01]  /*efb0*/  ISETP.NE.AND P2, PT, R11, RZ, PT ;  /* 0x000000ff0b00720c */ /* 0x000fe20003f45270 */
[----:B------:R1:W-:Y:S01]  /*efc0*/  UTMALDG.4D [UR24], [UR6], desc[UR8] ;  /* 0x00000818060075b4 */ /* 0x0003e20008019000 */
[----:B0-----:R-:W-:-:S02]  /*efd0*/  UIADD3 UR16, UR14, 0x2a100, URZ ;  /* 0x0002a1000e107890 */ /* 0x001fc4000fffe03f */
[----:B------:R-:W-:Y:S01]  /*efe0*/  UIADD3 UR14, UR14, 0x2c300, URZ ;  /* 0x0002c3000e0e7890 */ /* 0x000fe2000fffe03f */
[----:B------:R-:W-:-:S06]  /*eff0*/  UMOV UR18, 0xc0 ;  /* 0x000000c000127882 */ /* 0x000fcc0000000000 */
[----:B------:R1:W-:Y:S02]  /*f000*/  UTMALDG.4D [UR16], [UR6], desc[UR8] ;  /* 0x00000810060075b4 */ /* 0x0003e40008019000 */
[----:B------:R1:W-:Y:S01]  /*f010*/  UBLKCP.S.G [UR14], [UR4], UR10 ;  /* 0x0000000e040073ba */ /* 0x0003e2000800020a */
[----:B------:R-:W0:Y:S02]  /*f020*/  SYNCS.PHASECHK.TRANS64.TRYWAIT P1, [R20+URZ+0x31620], R2 ;  /* 0x03162002140075a7 */ /* 0x000e24000802017f */
[----:B01----:R-:W-:Y:S05]  /*f030*/  @!P1 BRA `(.L_x_599) ;  /* 0x0000000c00189947 */ /* 0x003fea0003800000 */
.L_x_612:
[----:B------:R-:W-:Y:S01]  /*f040*/  LOP3.LUT R13, R13, 0x1, RZ, 0x3c, !PT ;  /* 0x000000010d0d7812 */ /* 0x000fe200078e3cff */
[----:B------:R-:W-:Y:S06]  /*f050*/  @P2 BRA `(.L_x_600) ;  /* 0x0000000000142947 */ /* 0x000fec0003800000 */
[----:B------:R-:W-:Y:S01]  /*f060*/  ISETP.NE.AND P1, PT, R16, RZ, PT ;  /* 0x000000ff1000720c */ /* 0x000fe20003f25270 */
[----:B0-----:R-:W-:-:S04]  /*f070*/  IMAD.MOV.U32 R2, RZ, RZ, 0x8100 ;  /* 0x00008100ff027424 */ /* 0x001fc800078e00ff */
[----:B------:R1:W-:Y:S08]  /*f080*/  SYNCS.ARRIVE.TRANS64 RZ, [R20+URZ+0x31610], R2 ;  /* 0x0316100214ff79a7 */ /* 0x0003f0000800003f */
[----:B------:R-:W-:Y:S05]  /*f090*/  @!P1 BRA `(.L_x_600) ;  /* 0x0000000000049947 */ /* 0x000fea0003800000 */
[----:B------:R-:W-:Y:S01]  /*f0a0*/  BPT.TRAP 0x1 ;  /* 0x000000040000795c */ /* 0x000fe20000300000 */
.L_x_600:
[--C-:B01----:R-:W-:Y:S01]  /*f0b0*/  IMAD R2, R12, 0x8000, R6.reuse ;  /* 0x000080000c027824 */ /* 0x103fe200078e0206 */
        /* <DEDUP_REMOVED lines=15> */
[----:B------:R-:W-:Y:S01]  /*f1b0*/  UIADD3 UR41, UR41, 0x31610, URZ ;  /* 0x0003161029297890 */ /* 0x000fe2000fffe03f */
        /* <DEDUP_REMOVED lines=9> */
[----:B------:R-:W-:Y:S01]  /*f250*/  IMAD.U32 R3, RZ, RZ, UR43 ;  /* 0x0000002bff037e24 */ /* 0x000fe2000f8e00ff */
[----:B------:R-:W-:Y:S01]  /*f260*/  UMOV UR45, UR21 ;  /* 0x00000015002d7c82 */ /* 0x000fe20008000000 */
        /* <DEDUP_REMOVED lines=8> */
[----:B------:R0:W-:Y:S01]  /*f2f0*/  UTMALDG.4D [UR40], [UR4], desc[UR6] ;  /* 0x00000628040075b4 */ /* 0x0001e20008019000 */
[----:B------:R-:W-:Y:S01]  /*f300*/  UIADD3 UR8, UR8, 0x2c100, URZ ;  /* 0x0002c10008087890 */ /* 0x000fe2000fffe03f */
[----:B------:R-:W-:Y:S01]  /*f310*/  IMAD.X R15, RZ, RZ, R15, P2 ;  /* 0x000000ffff0f7224 */ /* 0x000fe200010e060f */
[----:B------:R-:W-:Y:S01]  /*f320*/  UMOV UR25, UR41 ;  /* 0x0000002900197c82 */ /* 0x000fe20008000000 */
[----:B------:R-:W-:Y:S01]  /*f330*/  UMOV UR27, UR43 ;  /* 0x0000002b001b7c82 */ /* 0x000fe20008000000 */
[----:B------:R-:W-:Y:S01]  /*f340*/  UMOV UR18, 0xc0 ;  /* 0x000000c000127882 */ /* 0x000fe20000000000 */
[----:B------:R-:W-:Y:S01]  /*f350*/  UMOV UR17, UR41 ;  /* 0x0000002900117c82 */ /* 0x000fe20008000000 */
[----:B------:R-:W-:Y:S01]  /*f360*/  UMOV UR19, UR43 ;  /* 0x0000002b00137c82 */ /* 0x000fe20008000000 */
[----:B------:R0:W-:Y:S01]  /*f370*/  UTMALDG.4D [UR32], [UR4], desc[UR6] ;  /* 0x00000620040075b4 */ /* 0x0001e20008019000 */
[----:B------:R-:W-:Y:S01]  /*f380*/  UMOV UR10, 0x10 ;  /* 0x00000010000a7882 */ /* 0x000fe20000000000 */
[----:B------:R-:W-:Y:S01]  /*f390*/  UMOV UR9, UR41 ;  /* 0x0000002900097c82 */ /* 0x000fe20008000000 */
[----:B------:R-:W-:Y:S01]  /*f3a0*/  IMAD.X R19, RZ, RZ, R19, P3 ;  /* 0x000000ffff137224 */ /* 0x000fe200018e0613 */
[----:B------:R0:W-:Y:S01]  /*f3b0*/  UTMALDG.4D [UR24], [UR4], desc[UR6] ;  /* 0x00000618040075b4 */ /* 0x0001e20008019000 */
[----:B------:R0:W-:Y:S01]  /*f3c0*/  UTMALDG.4D [UR16], [UR4], desc[UR6] ;  /* 0x00000610040075b4 */ /* 0x0001e20008019000 */
[----:B------:R0:W-:Y:S02]  /*f3d0*/  UBLKCP.S.G [UR8], [UR14], UR10 ;  /* 0x000000080e0073ba */ /* 0x0001e4000800020a */
[----:B0-----:R-:W-:Y:S05]  /*f3e0*/  @!P1 BRA `(.L_x_601) ;  /* 0xfffffff800349947 */ /* 0x001fea000383ffff */
[----:B------:R-:W-:-:S07]  /*f3f0*/  VIADD R12, R12, 0x1 ;  /* 0x000000010c0c7836 */ /* 0x000fce0000000000 */
.L_x_596:
[----:B------:R-:W-:Y:S01]  /*f400*/  SHF.L.U32 R16, R13, 0x1f, RZ ;  /* 0x0000001f0d107819 */ /* 0x000fe200000006ff */
[----:B------:R-:W0:Y:S01]  /*f410*/  LDC.64 R10, c[0x0][0x730] ;  /* 0x0001cc00ff0a7b82 */ /* 0x000e220000000a00 */
[----:B------:R-:W-:Y:S02]  /*f420*/  IMAD.U32 R14, RZ, RZ, UR38 ;  /* 0x00000026ff0e7e24 */ /* 0x000fe4000f8e00ff */
[----:B------:R-:W-:Y:S02]  /*f430*/  IMAD.U32 R2, RZ, RZ, UR38 ;  /* 0x00000026ff027e24 */ /* 0x000fe4000f8e00ff */
[----:B------:R-:W-:Y:S02]  /*f440*/  IMAD.MOV.U32 R2, RZ, RZ, R14 ;  /* 0x000000ffff027224 */ /* 0x000fe400078e000e */
[----:B------:R-:W-:Y:S01]  /*f450*/  IMAD.U32 R3, RZ, RZ, UR39 ;  /* 0x00000027ff037e24 */ /* 0x000fe2000f8e00ff */
[----:B------:R-:W1:Y:S01]  /*f460*/  SYNCS.PHASECHK.TRANS64.TRYWAIT P1, [R6+URZ+0x31638], R16 ;  /* 0x03163810060075a7 */ /* 0x000e62000802017f */
[----:B------:R-:W-:Y:S01]  /*f470*/  IMAD.U32 R15, RZ, RZ, UR39 ;  /* 0x00000027ff0f7e24 */ /* 0x000fe2000f8e00ff */
[----:B------:R-:W2:Y:S01]  /*f480*/  LDC.64 R8, c[0x0][0x738] ;  /* 0x0001ce00ff087b82 */ /* 0x000ea20000000a00 */
[----:B0-----:R-:W-:-:S02]  /*f490*/  IMAD R14, R17, R10, RZ ;  /* 0x0000000a110e7224 */ /* 0x001fc400078e02ff */
[----:B------:R-:W-:-:S04]  /*f4a0*/  IMAD.WIDE.U32 R2, R10, UR20, R2 ;  /* 0x000000140a027c25 */ /* 0x000fc8000f8e0002 */
[----:B------:R-:W-:-:S04]  /*f4b0*/  IMAD R11, R11, UR20, R14 ;  /* 0x000000140b0b7c24 */ /* 0x000fc8000f8e020e */
[----:B------:R-:W-:Y:S02]  /*f4c0*/  IMAD.IADD R3, R11, 0x1, R3 ;  /* 0x000000010b037824 */ /* 0x000fe400078e0203 */
[C---:B--2---:R-:W-:Y:S02]  /*f4d0*/  IMAD R10, R8.reuse, UR47, RZ ;  /* 0x0000002f080a7c24 */ /* 0x044fe4000f8e02ff */
[----:B------:R-:W-:-:S04]  /*f4e0*/  IMAD.WIDE.U32 R2, R8, UR21, R2 ;  /* 0x0000001508027c25 */ /* 0x000fc8000f8e0002 */
[----:B------:R-:W-:Y:S01]  /*f4f0*/  IMAD R9, R9, UR21, R10 ;  /* 0x0000001509097c24 */ /* 0x000fe2000f8e020a */
[----:B-1----:R-:W-:Y:S06]  /*f500*/  @!P1 BRA `(.L_x_602) ;  /* 0x0000000400fc9947 */ /* 0x002fec0003800000 */
.L_x_613:
[----:B------:R-:W-:Y:S01]  /*f510*/  IMAD.IADD R8, R9, 0x1, R3 ;  /* 0x0000000109087824 */ /* 0x000fe200078e0203 */
[----:B------:R-:W-:Y:S06]  /*f520*/  @P0 BRA `(.L_x_603) ;  /* 0x0000000000140947 */ /* 0x000fec0003800000 */
[----:B------:R-:W-:Y:S01]  /*f530*/  LOP3.LUT P0, RZ, R21, 0x1f, RZ, 0xc0, !PT ;  /* 0x0000001f15ff7812 */ /* 0x000fe2000780c0ff */
[----:B------:R-:W-:-:S04]  /*f540*/  IMAD.MOV.U32 R9, RZ, RZ, 0x8100 ;  /* 0x00008100ff097424 */ /* 0x000fc800078e00ff */
[----:B------:R1:W-:Y:S08]  /*f550*/  SYNCS.ARRIVE.TRANS64 RZ, [R6+URZ+0x31630], R9 ;  /* 0x0316300906ff79a7 */ /* 0x0003f0000800003f */
[----:B------:R-:W-:Y:S05]  /*f560*/  @!P0 BRA `(.L_x_603) ;  /* 0x0000000000048947 */ /* 0x000fea0003800000 */
[----:B------:R-:W-:Y:S01]  /*f570*/  BPT.TRAP 0x1 ;  /* 0x000000040000795c */ /* 0x000fe20000300000 */
.L_x_603:
[----:B------:R-:W-:Y:S01]  /*f580*/  R2UR UR43, R0 ;  /* 0x00000000002b72ca */ /* 0x000fe200000e0000 */
[----:B------:R-:W-:Y:S01]  /*f590*/  ULDC.64 UR14, c[0x0][0x728] ;  /* 0x0001ca00000e7ab9 */ /* 0x000fe20000000a00 */
[----:B------:R-:W-:Y:S01]  /*f5a0*/  R2UR UR6, R2 ;  /* 0x00000000020672ca */ /* 0x000fe200000e0000 */
[----:B------:R-:W-:Y:S01]  /*f5b0*/  UMOV UR9, 0x14f00000 ;  /* 0x14f0000000097882 */ /* 0x000fe20000000000 */
[----:B------:R-:W-:Y:S01]  /*f5c0*/  R2UR UR7, R3 ;  /* 0x00000000030772ca */ /* 0x000fe200000e0000 */
[----:B------:R-:W-:Y:S01]  /*f5d0*/  UMOV UR42, URZ ;  /* 0x0000003f002a7c82 */ /* 0x000fe20008000000 */
[----:B------:R-:W-:Y:S01]  /*f5e0*/  R2UR UR8, R8 ;  /* 0x00000000080872ca */ /* 0x000fe200000e0000 */
[----:B------:R-:W-:Y:S01]  /*f5f0*/  UMOV UR44, UR20 ;  /* 0x00000014002c7c82 */ /* 0x000fe20008000000 */
[----:B------:R-:W-:Y:S01]  /*f600*/  IADD3 R5, P0, R5, 0x1f0, RZ ;  /* 0x000001f005057810 */ /* 0x000fe20007f1e0ff */
[----:B------:R-:W-:Y:S01]  /*f610*/  UMOV UR45, UR21 ;  /* 0x00000015002d7c82 */ /* 0x000fe20008000000 */
[----:B------:R-:W-:Y:S01]  /*f620*/  R2UR UR10, R6 ;  /* 0x00000000060a72ca */ /* 0x000fe200000e0000 */
[----:B------:R-:W-:Y:S01]  /*f630*/  UMOV UR34, 0x40 ;  /* 0x0000004000227882 */ /* 0x000fe20000000000 */
[----:B------:R-:W-:Y:S01]  /*f640*/  R2UR UR4, R5 ;  /* 0x00000000050472ca */ /* 0x000fe200000e0000 */
[----:B------:R-:W-:Y:S01]  /*f650*/  USHF.L.U32 UR43, UR43, 0x6, URZ ;  /* 0x000000062b2b7899 */ /* 0x000fe2000800063f */
[----:B------:R-:W-:Y:S01]  /*f660*/  IMAD.X R7, RZ, RZ, R7, P0 ;  /* 0x000000ffff077224 */ /* 0x000fe200000e0607 */
[----:B------:R-:W-:Y:S01]  /*f670*/  UMOV UR36, UR20 ;  /* 0x0000001400247c82 */ /* 0x000fe20008000000 */
[----:B------:R-:W-:Y:S01]  /*f680*/  UMOV UR37, UR21 ;  /* 0x0000001500257c82 */ /* 0x000fe20008000000 */
[----:B------:R-:W-:Y:S01]  /*f690*/  UIADD3 UR7, UP0, UR43, UR6, URZ ;  /* 0x000000062b077290 */ /* 0x000fe2000ff1e03f */
[----:B------:R-:W-:Y:S01]  /*f6a0*/  ISETP.NE.AND P0, PT, R12, 0x2, PT ;  /* 0x000000020c00780c */ /* 0x000fe20003f05270 */
[----:B------:R-:W-:Y:S01]  /*f6b0*/  UMOV UR26, 0x80 ;  /* 0x00000080001a7882 */ /* 0x000fe20000000000 */
[----:B------:R-:W-:Y:S01]  /*f6c0*/  R2UR UR5, R7 ;  /* 0x00000000070572ca */ /* 0x000fe200000e0000 */
[----:B------:R-:W-:Y:S01]  /*f6d0*/  ULEA.HI.X.SX32 UR8, UR43, UR8, 0x1, UP0 ;  /* 0x000000082b087291 */ /* 0x000fe200080f0e3f */
[----:B------:R-:W-:Y:S01]  /*f6e0*/  SEL R3, RZ, 0x1, P0 ;  /* 0x00000001ff037807 */ /* 0x000fe20000000000 */
[----:B------:R-:W-:Y:S01]  /*f6f0*/  ULEA UR6, UP0, UR7, UR14, 0x2 ;  /* 0x0000000e07067291 */ /* 0x000fe2000f80103f */
[----:B------:R-:W-:Y:S01]  /*f700*/  LOP3.LUT R13, R13, 0x1, RZ, 0x3c, !PT ;  /* 0x000000010d0d7812 */ /* 0x000fe200078e3cff */
[----:B------:R-:W-:Y:S01]  /*f710*/  UIADD3 UR40, UR10, 0x24100, URZ ;  /* 0x000241000a287890 */ /* 0x000fe2000fffe03f */
[----:B------:R-:W-:Y:S01]  /*f720*/  LOP3.LUT R4, R4, R3, RZ, 0x3c, !PT ;  /* 0x0000000304047212 */ /* 0x000fe200078e3cff */
[----:B------:R-:W-:Y:S01]  /*f730*/  UIADD3 UR41, UR10, 0x31630, URZ ;  /* 0x000316300a297890 */ /* 0x000fe2000fffe03f */
[----:B------:R-:W-:Y:S01]  /*f740*/  SEL R12, R12, RZ, P0 ;  /* 0x000000ff0c0c7207 */ /* 0x000fe20000000000 */
[----:B------:R-:W-:-:S02]  /*f750*/  UIADD3 UR43, UR43, UR54, URZ ;  /* 0x000000362b2b7290 */ /* 0x000fc4000fffe03f */
[----:B------:R-:W-:Y:S02]  /*f760*/  UIADD3 UR32, UR10, 0x26100, URZ ;  /* 0x000261000a207890 */ /* 0x000fe4000fffe03f */
[----:B------:R-:W-:Y:S02]  /*f770*/  UIADD3 UR24, UR10, 0x28100, URZ ;  /* 0x000281000a187890 */ /* 0x000fe4000fffe03f */
[----:B------:R-:W-:Y:S02]  /*f780*/  UIADD3 UR16, UR10, 0x2a100, URZ ;  /* 0x0002a1000a107890 */ /* 0x000fe4000fffe03f */
[----:B------:R-:W-:Y:S02]  /*f790*/  ULEA.HI.X UR7, UR7, UR15, UR8, 0x2, UP0 ;  /* 0x0000000f07077291 */ /* 0x000fe400080f1408 */
[----:B------:R-:W-:Y:S01]  /*f7a0*/  UIADD3 UR14, UR10, 0x2c300, URZ ;  /* 0x0002c3000a0e7890 */ /* 0x000fe2000fffe03f */
[----:B------:R-:W-:Y:S01]  /*f7b0*/  UMOV UR8, 0x0 ;  /* 0x0000000000087882 */ /* 0x000fe20000000000 */
[----:B------:R-:W-:Y:S01]  /*f7c0*/  UMOV UR33, UR41 ;  /* 0x0000002900217c82 */ /* 0x000fe20008000000 */
        /* <DEDUP_REMOVED lines=15> */
[----:B---3--:R-:W-:Y:S01]  /*f8c0*/  NOP ;  /* 0x0000000000007918 */ /* 0x008fe20000000000 */
.L_x_589:
[----:B------:R-:W-:Y:S05]  /*f8d0*/  WARPSYNC.ALL ;  /* 0x0000000000007948 */ /* 0x000fea0003800000 */
[----:B------:R-:W-:-:S13]  /*f8e0*/  ELECT P0, URZ, PT ;  /* 0x00000000003f782f */ /* 0x000fda0003800000 */
[----:B------:R-:W-:Y:S05]  /*f8f0*/  @!P0 BRA `(.L_x_480) ;  /* 0x00000000007c8947 */ /* 0x000fea0003800000 */
[----:B------:R-:W3:Y:S02]  /*f900*/  LDL R0, [R1] ;  /* 0x0000000001007983 */ /* 0x000ee40000100800 */
[----:B---3--:R-:W-:-:S13]  /*f910*/  R2UR UR4, R0 ;  /* 0x00000000000472ca */ /* 0x008fda00000e0000 */
[----:B------:R-:W-:-:S06]  /*f920*/  ULOP3.LUT UR4, UR4, 0x2, URZ, 0xfc, !UPT ;  /* 0x0000000204047892 */ /* 0x000fcc000f8efc3f */
[----:B------:R-:W-:-:S05]  /*f930*/  IMAD.U32 R0, RZ, RZ, UR4 ;  /* 0x00000004ff007e24 */ /* 0x000fca000f8e00ff */
[----:B------:R-:W-:-:S13]  /*f940*/  ISETP.NE.AND P1, PT, R0, 0x3, PT ;  /* 0x000000030000780c */ /* 0x000fda0003f25270 */
[----:B------:R-:W-:Y:S05]  /*f950*/  @!P1 BRA `(.L_x_604) ;  /* 0x0000000000049947 */ /* 0x000fea0003800000 */
[----:B--2---:R-:W-:Y:S01]  /*f960*/  BPT.TRAP 0x1 ;  /* 0x000000040000795c */ /* 0x004fe20000300000 */
.L_x_604:
        /* <DEDUP_REMOVED lines=8> */
.L_x_614:
        /* <DEDUP_REMOVED lines=9> */
.L_x_615:
[----:B------:R-:W-:Y:S05]  /*fa80*/  @!P1 BRA `(.L_x_607) ;  /* 0x0000000000049947 */ /* 0x000fea0003800000 */
[----:B--2---:R-:W-:Y:S01]  /*fa90*/  BPT.TRAP 0x1 ;  /* 0x000000040000795c */ /* 0x004fe20000300000 */
.L_x_607:
[----:B------:R-:W-:-:S07]  /*faa0*/  SHF.L.U32 R13, R13, 0x1f, RZ ;  /* 0x0000001f0d0d7819 */ /* 0x000fce00000006ff */
.L_x_608:
[----:B----4-:R4:W0:Y:S02]  /*fab0*/  SYNCS.PHASECHK.TRANS64.TRYWAIT P0, [R2+URZ+0x31638], R13 ;  /* 0x0316380d020075a7 */ /* 0x010824000800017f */
[----:B0-----:R-:W-:Y:S05]  /*fac0*/  @!P0 NANOSLEEP.SYNCS 0x989680 ;  /* 0x009896800000895d */ /* 0x001fea0003900000 */
[----:B------:R-:W0:Y:S02]  /*fad0*/  @!P0 SYNCS.PHASECHK.TRANS64 P0, [R2+URZ+0x31638], R13 ;  /* 0x0316380d020085a7 */ /* 0x000e24000800007f */
[----:B0-----:R-:W-:Y:S05]  /*fae0*/  @!P0 BRA `(.L_x_608) ;  /* 0xfffffffc00f08947 */ /* 0x001fea000383ffff */
.L_x_480:
[----:B--2---:R-:W-:Y:S05]  /*faf0*/  BSYNC B0 ;  /* 0x0000000000007941 */ /* 0x004fea0003800000 */
.L_x_474:
[----:B------:R-:W-:Y:S05]  /*fb00*/  EXIT ;  /* 0x000000000000794d */ /* 0x000fea0003800000 */
.L_x_487:
[----:B0-----:R0:W1:Y:S02]  /*fb10*/  SYNCS.PHASECHK.TRANS64.TRYWAIT P0, [R17+URZ+0x31600], R12 ;  /* 0x0316000c110075a7 */ /* 0x001064000800017f */
[----:B-1----:R-:W-:Y:S05]  /*fb20*/  @!P0 NANOSLEEP.SYNCS 0x989680 ;  /* 0x009896800000895d */ /* 0x002fea0003900000 */
[----:B------:R-:W1:Y:S02]  /*fb30*/  @!P0 SYNCS.PHASECHK.TRANS64 P0, [R17+URZ+0x31600], R12 ;  /* 0x0316000c110085a7 */ /* 0x000e64000800007f */
[----:B-1----:R-:W-:Y:S05]  /*fb40*/  @!P0 BRA `(.L_x_487) ;  /* 0xfffffffc00f08947 */ /* 0x002fea000383ffff */
[----:B------:R-:W-:Y:S05]  /*fb50*/  BRA `(.L_x_486) ;  /* 0xffffff1400b07947 */ /* 0x000fea000383ffff */
.L_x_491:
[----:B-1----:R1:W2:Y:S02]  /*fb60*/  SYNCS.PHASECHK.TRANS64.TRYWAIT P0, [R16+URZ+0x31610], R9 ;  /* 0x03161009100075a7 */ /* 0x0022a4000800017f */
[----:B--2---:R-:W-:Y:S05]  /*fb70*/  @!P0 NANOSLEEP.SYNCS 0x989680 ;  /* 0x009896800000895d */ /* 0x004fea0003900000 */
[----:B------:R-:W2:Y:S02]  /*fb80*/  @!P0 SYNCS.PHASECHK.TRANS64 P0, [R16+URZ+0x31610], R9 ;  /* 0x03161009100085a7 */ /* 0x000ea4000800007f */
[----:B--2---:R-:W-:Y:S05]  /*fb90*/  @!P0 BRA `(.L_x_491) ;  /* 0xfffffffc00f08947 */ /* 0x004fea000383ffff */
[----:B------:R-:W-:Y:S05]  /*fba0*/  BRA `(.L_x_490) ;  /* 0xffffff2000447947 */ /* 0x000fea000383ffff */
.L_x_495:
[----:B---3--:R3:W4:Y:S02]  /*fbb0*/  SYNCS.PHASECHK.TRANS64.TRYWAIT P0, [R17+URZ+0x31630], R10 ;  /* 0x0316300a110075a7 */ /* 0x008724000800017f */
[----:B----4-:R-:W-:Y:S05]  /*fbc0*/  @!P0 NANOSLEEP.SYNCS 0x989680 ;  /* 0x009896800000895d */ /* 0x010fea0003900000 */
[----:B------:R-:W4:Y:S02]  /*fbd0*/  @!P0 SYNCS.PHASECHK.TRANS64 P0, [R17+URZ+0x31630], R10 ;  /* 0x0316300a110085a7 */ /* 0x000f24000800007f */
[----:B----4-:R-:W-:Y:S05]  /*fbe0*/  @!P0 BRA `(.L_x_495) ;  /* 0xfffffffc00f08947 */ /* 0x010fea000383ffff */
[----:B------:R-:W-:Y:S05]  /*fbf0*/  BRA `(.L_x_494) ;  /* 0xffffff3c00507947 */ /* 0x000fea000383ffff */
.L_x_594:
[----:B0-----:R0:W1:Y:S02]  /*fc00*/  SYNCS.PHASECHK.TRANS64.TRYWAIT P1, [R6+URZ+0x31620], R3 ;  /* 0x03162003060075a7 */ /* 0x001064000802017f */
[----:B-1----:R-:W-:Y:S05]  /*fc10*/  @!P1 NANOSLEEP.SYNCS 0x989680 ;  /* 0x009896800000995d */ /* 0x002fea0003900000 */
[----:B------:R-:W1:Y:S02]  /*fc20*/  @!P1 SYNCS.PHASECHK.TRANS64 P1, [R6+URZ+0x31620], R3 ;  /* 0x03162003060095a7 */ /* 0x000e64000802007f */
[----:B-1----:R-:W-:Y:S05]  /*fc30*/  @!P1 BRA `(.L_x_594) ;  /* 0xfffffffc00f09947 */ /* 0x002fea000383ffff */
[----:B------:R-:W-:Y:S05]  /*fc40*/  BRA `(.L_x_609) ;  /* 0xffffffe400987947 */ /* 0x000fea000383ffff */
.L_x_597:
[----:B0-----:R0:W1:Y:S02]  /*fc50*/  SYNCS.PHASECHK.TRANS64.TRYWAIT P1, [R6+URZ+0x31638], R5 ;  /* 0x03163805060075a7 */ /* 0x001064000802017f */
[----:B-1----:R-:W-:Y:S05]  /*fc60*/  @!P1 NANOSLEEP.SYNCS 0x989680 ;  /* 0x009896800000995d */ /* 0x002fea0003900000 */
[----:B------:R-:W1:Y:S02]  /*fc70*/  @!P1 SYNCS.PHASECHK.TRANS64 P1, [R6+URZ+0x31638], R5 ;  /* 0x03163805060095a7 */ /* 0x000e64000802007f */
[----:B-1----:R-:W-:Y:S05]  /*fc80*/  @!P1 BRA `(.L_x_597) ;  /* 0xfffffffc00f09947 */ /* 0x002fea000383ffff */
[----:B------:R-:W-:Y:S05]  /*fc90*/  BRA `(.L_x_610) ;  /* 0xfffffff000147947 */ /* 0x000fea000383ffff */
.L_x_599:
[----:B------:R-:W-:-:S07]  /*fca0*/  SHF.L.U32 R2, R4, 0x1f, RZ ;  /* 0x0000001f04027819 */ /* 0x000fce00000006ff */
.L_x_611:
[----:B0-----:R0:W1:Y:S02]  /*fcb0*/  SYNCS.PHASECHK.TRANS64.TRYWAIT P1, [R20+URZ+0x31620], R2 ;  /* 0x03162002140075a7 */ /* 0x001064000802017f */
[----:B-1----:R-:W-:Y:S05]  /*fcc0*/  @!P1 NANOSLEEP.SYNCS 0x989680 ;  /* 0x009896800000995d */ /* 0x002fea0003900000 */
[----:B------:R-:W1:Y:S02]  /*fcd0*/  @!P1 SYNCS.PHASECHK.TRANS64 P1, [R20+URZ+0x31620], R2 ;  /* 0x03162002140095a7 */ /* 0x000e64000802007f */
[----:B-1----:R-:W-:Y:S05]  /*fce0*/  @!P1 BRA `(.L_x_611) ;  /* 0xfffffffc00f09947 */ /* 0x002fea000383ffff */
[----:B------:R-:W-:Y:S05]  /*fcf0*/  BRA `(.L_x_612) ;  /* 0xfffffff000d07947 */ /* 0x000fea000383ffff */
.L_x_602:
[----:B0-----:R0:W1:Y:S02]  /*fd00*/  SYNCS.PHASECHK.TRANS64.TRYWAIT P1, [R6+URZ+0x31638], R16 ;  /* 0x03163810060075a7 */ /* 0x001064000802017f */
[----:B-1----:R-:W-:Y:S05]  /*fd10*/  @!P1 NANOSLEEP.SYNCS 0x989680 ;  /* 0x009896800000995d */ /* 0x002fea0003900000 */
[----:B------:R-:W1:Y:S02]  /*fd20*/  @!P1 SYNCS.PHASECHK.TRANS64 P1, [R6+URZ+0x31638], R16 ;  /* 0x03163810060095a7 */ /* 0x000e64000802007f */
[----:B-1----:R-:W-:Y:S05]  /*fd30*/  @!P1 BRA `(.L_x_602) ;  /* 0xfffffffc00f09947 */ /* 0x002fea000383ffff */
[----:B------:R-:W-:Y:S05]  /*fd40*/  BRA `(.L_x_613) ;  /* 0xfffffff400f07947 */ /* 0x000fea000383ffff */
.L_x_605:
[----:B---3--:R3:W4:Y:S02]  /*fd50*/  SYNCS.PHASECHK.TRANS64.TRYWAIT P0, [R5+URZ], R0 ;  /* 0x00000000050075a7 */ /* 0x008724000800017f */
[----:B----4-:R-:W-:Y:S05]  /*fd60*/  @!P0 NANOSLEEP.SYNCS 0x989680 ;  /* 0x009896800000895d */ /* 0x010fea0003900000 */
[----:B------:R-:W4:Y:S02]  /*fd70*/  @!P0 SYNCS.PHASECHK.TRANS64 P0, [R5+URZ], R0 ;  /* 0x00000000050085a7 */ /* 0x000f24000800007f */
[----:B----4-:R-:W-:Y:S05]  /*fd80*/  @!P0 BRA `(.L_x_605) ;  /* 0xfffffffc00f08947 */ /* 0x010fea000383ffff */
[----:B------:R-:W-:Y:S05]  /*fd90*/  BRA `(.L_x_614) ;  /* 0xfffffffc00147947 */ /* 0x000fea000383ffff */
.L_x_606:
[----:B---3--:R3:W4:Y:S02]  /*fda0*/  SYNCS.PHASECHK.TRANS64.TRYWAIT P0, [R3+URZ], R0 ;  /* 0x00000000030075a7 */ /* 0x008724000800017f */
[----:B----4-:R-:W-:Y:S05]  /*fdb0*/  @!P0 NANOSLEEP.SYNCS 0x989680 ;  /* 0x009896800000895d */ /* 0x010fea0003900000 */
[----:B------:R-:W4:Y:S02]  /*fdc0*/  @!P0 SYNCS.PHASECHK.TRANS64 P0, [R3+URZ], R0 ;  /* 0x00000000030085a7 */ /* 0x000f24000800007f */
[----:B----4-:R-:W-:Y:S05]  /*fdd0*/  @!P0 BRA `(.L_x_606) ;  /* 0xfffffffc00f08947 */ /* 0x010fea000383ffff */
[----:B------:R-:W-:Y:S05]  /*fde0*/  BRA `(.L_x_615) ;  /* 0xfffffffc00247947 */ /* 0x000fea000383ffff */
.L_x_616:
        /* <DEDUP_REMOVED lines=9> */
.L_x_1151:


//--------------------- .text._ZN7cutlass13device_kernelIN5flash11enable_sm90INS1_16FlashAttnBwdSm90INS1_25CollectiveMainloopBwdSm90ILi2ELi1ELi1EN4cute5tupleIJNS5_1CILi1EEES8_S8_EEENS6_IJNS7_ILi64EEENS7_ILi80EEENS7_ILi256EEEEEENS_10bfloat16_tEfNS_4arch4Sm90ELb0ELb1ELb1ELb1ELb0ELb0ELb1ELb1ELi2ELi1ELi1ELi1ELb0EEENS1_24CollectiveEpilogueBwdGQAISD_fSG_Li256ELb1ELb0EEENS1_19SingleTileSchedulerILb1ELb0ELb0ELi80EEEEEEEEEvNT_6ParamsE --------------------------
	.section	.text._ZN7cutlass13device_kernelIN5flash11enable_sm90INS1_16FlashAttnBwdSm90INS1_25CollectiveMainloopBwdSm90ILi2ELi1ELi1EN4cute5tupleIJNS5_1CILi1EEES8_S8_EEENS6_IJNS7_ILi64EEENS7_ILi80EEENS7_ILi256EEEEEENS_10bfloat16_tEfNS_4arch4Sm90ELb0ELb1ELb1ELb1ELb0ELb0ELb1ELb1ELi2ELi1ELi1ELi1ELb0EEENS1_24CollectiveEpilogueBwdGQAISD_fSG_Li256ELb1ELb0EEENS1_19SingleTileSchedulerILb1ELb0ELb0ELi80EEEEEEEEEvNT_6ParamsE,"ax",@progbits
	.align	128
.text._ZN7cutlass13device_kernelIN5flash11enable_sm90INS1_16FlashAttnBwdSm90INS1_25CollectiveMainloopBwdSm90ILi2ELi1ELi1EN4cute5tupleIJNS5_1CILi1EEES8_S8_EEENS6_IJNS7_ILi64EEENS7_ILi80EEENS7_ILi256EEEEEENS_10bfloat16_tEfNS_4arch4Sm90ELb0ELb1ELb1ELb1ELb0ELb0ELb1ELb1ELi2ELi1ELi1ELi1ELb0EEENS1_24CollectiveEpilogueBwdGQAISD_fSG_Li256ELb1ELb0EEENS1_19SingleTileSchedulerILb1ELb0ELb0ELi80EEEEEEEEEvNT_6ParamsE:
        .type           _ZN7cutlass13device_kernelIN5flash11enable_sm90INS1_16FlashAttnBwdSm90INS1_25CollectiveMainloopBwdSm90ILi2ELi1ELi1EN4cute5tupleIJNS5_1CILi1EEES8_S8_EEENS6_IJNS7_ILi64EEENS7_ILi80EEENS7_ILi256EEEEEENS_10bfloat16_tEfNS_4arch4Sm90ELb0ELb1ELb1ELb1ELb0ELb0ELb1ELb1ELi2ELi1ELi1ELi1ELb0EEENS1_24CollectiveEpilogueBwdGQAISD_fSG_Li256ELb1ELb0EEENS1_19SingleTileSchedulerILb1ELb0ELb0ELi80EEEEEEEEEvNT_6ParamsE,@function
        .size           _ZN7cutlass13device_kernelIN5flash11enable_sm90INS1_16FlashAttnBwdSm90INS1_25CollectiveMainloopBwdSm90ILi2ELi1ELi1EN4cute5tupleIJNS5_1CILi1EEES8_S8_EEENS6_IJNS7_ILi64EEENS7_ILi80EEENS7_ILi256EEEEEENS_10bfloat16_tEfNS_4arch4Sm90ELb0ELb1ELb1ELb1ELb0ELb0ELb1ELb1ELi2ELi1ELi1ELi1ELb0EEENS1_24CollectiveEpilogueBwdGQAISD_fSG_Li256ELb1ELb0EEENS1_19SingleTileSchedulerILb1ELb0ELb0ELi80EEEEEEEEEvNT_6ParamsE,(.L_x_1152 - _ZN7cutlass13device_kernelIN5flash11enable_sm90INS1_16FlashAttnBwdSm90INS1_25CollectiveMainloopBwdSm90ILi2ELi1ELi1EN4cute5tupleIJNS5_1CILi1EEES8_S8_EEENS6_IJNS7_ILi64EEENS7_ILi80EEENS7_ILi256EEEEEENS_10bfloat16_tEfNS_4arch4Sm90ELb0ELb1ELb1ELb1ELb0ELb0ELb1ELb1ELi2ELi1ELi1ELi1ELb0EEENS1_24CollectiveEpilogueBwdGQAISD_fSG_Li256ELb1ELb0EEENS1_19SingleTileSchedulerILb1ELb0ELb0ELi80EEEEEEEEEvNT_6ParamsE)
        .other          _ZN7cutlass13device_kernelIN5flash11enable_sm90INS1_16FlashAttnBwdSm90INS1_25CollectiveMainloopBwdSm90ILi2ELi1ELi1EN4cute5tupleIJNS5_1CILi1EEES8_S8_EEENS6_IJNS7_ILi64EEENS7_ILi80EEENS7_ILi256EEEEEENS_10bfloat16_tEfNS_4arch4Sm90ELb0ELb1ELb1ELb1ELb0ELb0ELb1ELb1ELi2ELi1ELi1ELi1ELb0EEENS1_24CollectiveEpilogueBwdGQAISD_fSG_Li256ELb1ELb0EEENS1_19SingleTileSchedulerILb1ELb0ELb0ELi80EEEEEEEEEvNT_6ParamsE,@"STO_CUDA_ENTRY STV_DEFAULT"
_ZN7cutlass13device_kernelIN5flash11enable_sm90INS1_16FlashAttnBwdSm90INS1_25CollectiveMainloopBwdSm90ILi2ELi1ELi1EN4cute5tupleIJNS5_1CILi1EEES8_S8_EEENS6_IJNS7_ILi64EEENS7_ILi80EEENS7_ILi256EEEEEENS_10bfloat16_tEfNS_4arch4Sm90ELb0ELb1ELb1ELb1ELb0ELb0ELb1ELb1ELi2ELi1ELi1ELi1ELb0EEENS1_24CollectiveEpilogueBwdGQAISD_fSG_Li256ELb1ELb0EEENS1_19SingleTileSchedulerILb1ELb0ELb0ELi80EEEEEEEEEvNT_6ParamsE:
        /* <DEDUP_REMOVED lines=24> */
.L_x_618:
[----:B------:R-:W-:Y:S05]  /*0180*/  BSYNC B0 ;  /* 0x0000000000007941 */ /* 0x000fea0003800000 */
.L_x_617:
        /* <DEDUP_REMOVED lines=39> */
.L_x_619:
        /* <DEDUP_REMOVED lines=20> */
.L_x_620:
[----:B------:R-:W-:Y:S01]  /*0540*/  PLOP3.LUT P0, PT, PT, PT, UP0, 0x80, 0x0 ;  /* 0x000000000000781c */ /* 0x000fe20003f0f008 */
[----:B------:R-:W-:Y:S01]  /*0550*/  NOP ;  /* 0x0000000000007918 */ /* 0x000fe20000000000 */
[----:B------:R-:W-:Y:S01]  /*0560*/  BSSY B0, `(.L_x_621) ;  /* 0x0000bc2000007945 */ /* 0x000fe20003800000 */
[----:B------:R-:W-:Y:S01]  /*0570*/  LOP3.LUT R11, R18, 0x7f, RZ, 0xc0, !PT ;  /* 0x0000007f120b7812 */ /* 0x000fe200078ec0ff */
[----:B-1234-:R-:W-:Y:S09]  /*0580*/  BAR.SYNC.DEFER_BLOCKING 0x0 ;  /* 0x0000000000007b1d */ /* 0x01eff20000010000 */
[----:B------:R-:W-:Y:S05]  /*0590*/  @!P0 BRA `(.L_x_622) ;  /* 0x0000009800288947 */ /* 0x000fea0003800000 */
.L_x_623:
        /* <DEDUP_REMOVED lines=15> */
.L_x_624:
        /* <DEDUP_REMOVED lines=11> */
.L_x_626:
[----:B------:R-:W3:Y:S02]  /*0740*/  LDC R0, c[0x0][0x8c4] ;  /* 0x00023100ff007b82 */ /* 0x000ee40000000800 */
.L_x_625:
[----:B-1----:R-:W-:-:S05]  /*0750*/  IMAD R7, R6, 0x50, RZ ;  /* 0x0000005006077824 */ /* 0x002fca00078e02ff */
[----:B---3-5:R-:W-:-:S04]  /*0760*/  ISETP.GE.AND P0, PT, R7, R0, PT ;  /* 0x000000000700720c */ /* 0x028fc80003f06270 */
[----:B--2---:R-:W-:-:S04]  /*0770*/  SEL R236, R9, 0xffffffff, !P0 ;  /* 0xffffffff09ec7807 */ /* 0x004fc80004000000 */
        /* <DEDUP_REMOVED lines=34> */
.L_x_628:
[----:B------:R-:W-:Y:S02]  /*09a0*/  @P1 IMAD.MOV.U32 R2, RZ, RZ, R4 ;  /* 0x000000ffff021224 */ /* 0x000fe400078e0004 */
[----:B------:R-:W-:Y:S01]  /*09b0*/  @P1 IMAD.MOV.U32 R3, RZ, RZ, R9 ;  /* 0x000000ffff031224 */ /* 0x000fe200078e0009 */
[----:B------:R-:W-:Y:S06]  /*09c0*/  @!P2 BRA `(.L_x_629) ;  /* 0x000000000014a947 */ /* 0x000fec0003800000 */
[----:B------:R-:W1:Y:S01]  /*09d0*/  LDC.64 R4, c[0x0][0x788] ;  /* 0x0001e200ff047b82 */ /* 0x000e620000000a00 */
[----:B------:R-:W-:Y:S01]  /*09e0*/  ULDC.64 UR4, c[0x0][0x208] ;  /* 0x0000820000047ab9 */ /* 0x000fe20000000a00 */
[----:B-1----:R-:W-:-:S06]  /*09f0*/  IMAD.WIDE R4, R236, 0x4, R4 ;  /* 0x00000004ec047825 */ /* 0x002fcc00078e0204 */
[----:B------:R1:W5:Y:S01]  /*0a00*/  LDG.E R5, desc[UR4][R4.64] ;  /* 0x0000000404057981 */ /* 0x000362000c1e1900 */
[----:B------:R-:W-:Y:S05]  /*0a10*/  BRA `(.L_x_630) ;  /* 0x0000000000287947 */ /* 0x000fea0003800000 */
.L_x_629:
        /* <DEDUP_REMOVED lines=10> */
.L_x_630:
[----:B-1---5:R-:W-:Y:S01]  /*0ac0*/  VIADD R4, R0, 0x3f ;  /* 0x0000003f00047836 */ /* 0x022fe20000000000 */
[----:B------:R-:W-:Y:S01]  /*0ad0*/  ISETP.GE.AND P2, PT, R6, RZ, PT ;  /* 0x000000ff0600720c */ /* 0x000fe20003f46270 */
[----:B------:R-:W-:Y:S01]  /*0ae0*/  ULDC UR4, c[0x0][0x74c] ;  /* 0x0001d30000047ab9 */ /* 0x000fe20000000800 */
[----:B------:R-:W-:Y:S02]  /*0af0*/  IADD3 R8, R7, R0, -R5 ;  /* 0x0000000007087210 */ /* 0x000fe40007ffe805 */
        /* <DEDUP_REMOVED lines=18> */
.L_x_631:
        /* <DEDUP_REMOVED lines=84> */
[----:B------:R-:W1:Y:S01]  /*1160*/  S2R R4, SR_CgaCtaId ;  /* 0x0000000000047919 */ /* 0x000e620000008800 */
[----:B------:R-:W-:Y:S01]  /*1170*/  MOV R17, 0x400 ;  /* 0x0000040000117802 */ /* 0x000fe20000000f00 */
[----:B------:R-:W-:Y:S01]  /*1180*/  VIADD R18, R18, 0xffffff80 ;  /* 0xffffff8012127836 */ /* 0x000fe20000000000 */
[----:B------:R-:W-:-:S04]  /*1190*/  SHF.L.U32 R14, RZ, 0x1f, RZ ;  /* 0x0000001fff0e7819 */ /* 0x000fc800000006ff */
[----:B------:R-:W-:-:S04]  /*11a0*/  SHF.R.S32.HI R7, RZ, 0x1f, R18 ;  /* 0x0000001fff077819 */ /* 0x000fc80000011412 */
[CC--:B------:R-:W-:Y:S02]  /*11b0*/  LEA.HI R10, R7.reuse, R18.reuse, RZ, 0x5 ;  /* 0x00000012070a7211 */ /* 0x0c0fe400078f28ff */
[CC--:B------:R-:W-:Y:S02]  /*11c0*/  LEA.HI R12, R7.reuse, R18.reuse, RZ, 0x4 ;  /* 0x00000012070c7211 */ /* 0x0c0fe400078f20ff */
[----:B-1----:R-:W-:Y:S02]  /*11d0*/  LEA R17, R4, R17, 0x18 ;  /* 0x0000001104117211 */ /* 0x002fe400078ec0ff */
[----:B------:R-:W-:Y:S02]  /*11e0*/  LEA.HI R4, R7, R18, RZ, 0x7 ;  /* 0x0000001207047211 */ /* 0x000fe400078f38ff */
[----:B------:R-:W1:Y:S02]  /*11f0*/  SYNCS.PHASECHK.TRANS64.TRYWAIT P0, [R17+URZ+0x31800], R14 ;  /* 0x0318000e110075a7 */ /* 0x000e64000800017f */
[----:B------:R-:W-:-:S05]  /*1200*/  SHF.R.S32.HI R8, RZ, 0x7, R4 ;  /* 0x00000007ff087819 */ /* 0x000fca0000011404 */
[----:B------:R2:W3:Y:S02]  /*1210*/  SHFL.IDX PT, R9, R8, RZ, 0x1f ;  /* 0x00001fff08097589 */ /* 0x0004e400000e0000 */
[----:B-123--:R-:W-:Y:S05]  /*1220*/  @P0 BRA `(.L_x_633) ;  /* 0x0000000000080947 */ /* 0x00efea0003800000 */
[----:B------:R-:W1:Y:S02]  /*1230*/  SYNCS.PHASECHK.TRANS64.TRYWAIT P0, [R17+URZ+0x31800], R14 ;  /* 0x0318000e110075a7 */ /* 0x000e64000800017f */
[----:B-1----:R-:W-:Y:S05]  /*1240*/  @!P0 BRA `(.L_x_634) ;  /* 0x000000ac00d48947 */ /* 0x002fea0003800000 */
.L_x_633:
[----:B------:R-:W2:Y:S01]  /*1250*/  LDL R7, [R1] ;  /* 0x0000000001077983 */ /* 0x000ea20000100800 */
[----:B------:R-:W-:Y:S01]  /*1260*/  LOP3.LUT R15, R12, 0xffffff0, RZ, 0xc0, !PT ;  /* 0x0ffffff00c0f7812 */ /* 0x000fe200078ec0ff */
[----:B------:R-:W3:Y:S01]  /*1270*/  S2UR UR4, SR_CTAID.Y ;  /* 0x00000000000479c3 */ /* 0x000ee20000002600 */
[--C-:B------:R-:W-:Y:S01]  /*1280*/  SHF.R.S32.HI R12, RZ, 0x5, R10.reuse ;  /* 0x00000005ff0c7819 */ /* 0x100fe2000001140a */
[----:B------:R-:W-:Y:S01]  /*1290*/  IMAD R16, R6, -0x50, RZ ;  /* 0xffffffb006107824 */ /* 0x000fe200078e02ff */
[----:B------:R-:W-:Y:S01]  /*12a0*/  SHF.R.S32.HI R13, RZ, 0x1f, R10 ;  /* 0x0000001fff0d7819 */ /* 0x000fe2000001140a */
[----:B------:R-:W-:Y:S01]  /*12b0*/  IMAD.IADD R15, R18, 0x1, -R15 ;  /* 0x00000001120f7824 */ /* 0x000fe200078e0a0f */
[----:B------:R-:W-:Y:S01]  /*12c0*/  SEL R229, R236, RZ, !P1 ;  /* 0x000000ffece57207 */ /* 0x000fe20004800000 */
[----:B------:R-:W-:Y:S01]  /*12d0*/  IMAD.IADD R230, R5, 0x1, -R0 ;  /* 0x0000000105e67824 */ /* 0x000fe200078e0a00 */
[----:B------:R-:W-:Y:S01]  /*12e0*/  LEA.HI R13, R13, R12, RZ, 0x2 ;  /* 0x0000000c0d0d7211 */ /* 0x000fe200078f10ff */
[----:B------:R-:W4:Y:S01]  /*12f0*/  LDC.64 R20, c[0x0][0x2d8] ;  /* 0x0000b600ff147b82 */ /* 0x000f220000000a00 */
[----:B-1----:R-:W-:Y:S01]  /*1300*/  IMAD R14, R8, 0x40, R15 ;  /* 0x00000040080e7824 */ /* 0x002fe200078e020f */
[----:B------:R-:W-:-:S02]  /*1310*/  CS2R R214, SRZ ;  /* 0x0000000000d67805 */ /* 0x000fc4000001ff00 */
[----:B------:R-:W-:Y:S01]  /*1320*/  LOP3.LUT R13, R13, 0xfffffc, RZ, 0xc0, !PT ;  /* 0x00fffffc0d0d7812 */ /* 0x000fe200078ec0ff */
[----:B------:R-:W-:Y:S01]  /*1330*/  IMAD.IADD R5, R16, 0x1, R5 ;  /* 0x0000000110057824 */ /* 0x000fe200078e0205 */
[----:B------:R-:W-:Y:S02]  /*1340*/  CS2R R212, SRZ ;  /* 0x0000000000d47805 */ /* 0x000fe4000001ff00 */
[----:B------:R-:W-:Y:S02]  /*1350*/  CS2R R210, SRZ ;  /* 0x0000000000d27805 */ /* 0x000fe4000001ff00 */
[----:B------:R-:W-:Y:S01]  /*1360*/  CS2R R208, SRZ ;  /* 0x0000000000d07805 */ /* 0x000fe2000001ff00 */
[----:B------:R-:W-:Y:S01]  /*1370*/  IMAD.IADD R13, R12, 0x1, -R13 ;  /* 0x000000010c0d7824 */ /* 0x000fe200078e0a0d */
[----:B------:R-:W-:Y:S02]  /*1380*/  CS2R R206, SRZ ;  /* 0x0000000000ce7805 */ /* 0x000fe4000001ff00 */
[----:B------:R-:W-:-:S02]  /*1390*/  CS2R R204, SRZ ;  /* 0x0000000000cc7805 */ /* 0x000fc4000001ff00 */
[----:B------:R-:W-:Y:S01]  /*13a0*/  CS2R R202, SRZ ;  /* 0x0000000000ca7805 */ /* 0x000fe2000001ff00 */
[----:B------:R-:W-:Y:S01]  /*13b0*/  IMAD R13, R13, 0x10, R14 ;  /* 0x000000100d0d7824 */ /* 0x000fe200078e020e */
[----:B------:R-:W-:Y:S02]  /*13c0*/  CS2R R200, SRZ ;  /* 0x0000000000c87805 */ /* 0x000fe4000001ff00 */
[----:B------:R-:W-:Y:S02]  /*13d0*/  CS2R R198, SRZ ;  /* 0x0000000000c67805 */ /* 0x000fe4000001ff00 */
[----:B------:R-:W-:Y:S01]  /*13e0*/  CS2R R196, SRZ ;  /* 0x0000000000c47805 */ /* 0x000fe2000001ff00 */
[----:B---3--:R-:W-:Y:S01]  /*13f0*/  USHF.R.S32.HI UR5, URZ, 0x1f, UR4 ;  /* 0x0000001f3f057899 */ /* 0x008fe20008011404 */
[----:B------:R-:W-:Y:S01]  /*1400*/  IMAD.SHL.U32 R6, R13, 0x8, RZ ;  /* 0x000000080d067824 */ /* 0x000fe200078e00ff */
[----:B------:R-:W-:Y:S02]  /*1410*/  CS2R R194, SRZ ;  /* 0x0000000000c27805 */ /* 0x000fe4000001ff00 */
[----:B------:R-:W-:-:S02]  /*1420*/  CS2R R192, SRZ ;  /* 0x0000000000c07805 */ /* 0x000fc4000001ff00 */
[----:B------:R-:W-:Y:S02]  /*1430*/  CS2R R190, SRZ ;  /* 0x0000000000be7805 */ /* 0x000fe4000001ff00 */
[----:B------:R-:W-:Y:S02]  /*1440*/  CS2R R188, SRZ ;  /* 0x0000000000bc7805 */ /* 0x000fe4000001ff00 */
[----:B------:R-:W-:Y:S02]  /*1450*/  CS2R R186, SRZ ;  /* 0x0000000000ba7805 */ /* 0x000fe4000001ff00 */
[----:B------:R-:W-:Y:S01]  /*1460*/  CS2R R184, SRZ ;  /* 0x0000000000b87805 */ /* 0x000fe2000001ff00 */
[----:B----4-:R-:W-:Y:S01]  /*1470*/  IMAD R14, R20, UR5, RZ ;  /* 0x00000005140e7c24 */ /* 0x010fe2000f8e02ff */
        /* <DEDUP_REMOVED lines=63> */
[----:B------:R-:W-:Y:S01]  /*1870*/  CS2R R56, SRZ ;  /* 0x0000000000387805 */ /* 0x000fe2000001ff00 */
[----:B------:R-:W-:Y:S01]  /*1880*/  UMOV UR60, URZ ;  /* 0x0000003f003c7c82 */ /* 0x000fe20008000000 */
[----:B--2---:R-:W-:Y:S02]  /*1890*/  R2UR UR6, R7 ;  /* 0x00000000070672ca */ /* 0x004fe400000e0000 */
[----:B------:R-:W-:Y:S02]  /*18a0*/  LOP3.LUT R7, R4, 0xffffff80, RZ, 0xc0, !PT ;  /* 0xffffff8004077812 */ /* 0x000fe400078ec0ff */
[----:B------:R-:W-:-:S03]  /*18b0*/  LEA.HI R4, R8, R8, RZ, 0x1 ;  /* 0x0000000808047211 */ /* 0x000fc600078f08ff */
[----:B------:R-:W-:Y:S01]  /*18c0*/  IMAD.IADD R7, R18, 0x1, -R7 ;  /* 0x0000000112077824 */ /* 0x000fe200078e0a07 */
[----:B------:R-:W-:Y:S02]  /*18d0*/  LOP3.LUT R15, R4, 0x1ffffffe, RZ, 0xc0, !PT ;  /* 0x1ffffffe040f7812 */ /* 0x000fe400078ec0ff */
[----:B------:R-:W-:Y:S01]  /*18e0*/  LEA.HI R4, R9, R9, RZ, 0x1 ;  /* 0x0000000909047211 */ /* 0x000fe200078f08ff */
[C-C-:B------:R-:W-:Y:S01]  /*18f0*/  IMAD R19, R8.reuse, 0x800, R7.reuse ;  /* 0x0000080008137824 */ /* 0x140fe200078e0207 */
[----:B------:R-:W-:Y:S01]  /*1900*/  SHF.R.S32.HI R10, RZ, 0x1f, R7 ;  /* 0x0000001fff0a7819 */ /* 0x000fe20000011407 */
[----:B------:R-:W-:Y:S01]  /*1910*/  IMAD.IADD R15, R8, 0x1, -R15 ;  /* 0x00000001080f7824 */ /* 0x000fe200078e0a0f */
[----:B------:R-:W-:Y:S01]  /*1920*/  LOP3.LUT R4, R4, 0xfffffffe, RZ, 0xc0, !PT ;  /* 0xfffffffe04047812 */ /* 0x000fe200078ec0ff */
[----:B------:R-:W-:Y:S01]  /*1930*/  IMAD.SHL.U32 R19, R19, 0x4, RZ ;  /* 0x0000000413137824 */ /* 0x000fe200078e00ff */
[CC--:B------:R-:W-:Y:S02]  /*1940*/  LEA.HI R8, R10.reuse, R7.reuse, RZ, 0x2 ;  /* 0x000000070a087211 */ /* 0x0c0fe400078f10ff */
[----:B------:R-:W-:Y:S01]  /*1950*/  LEA.HI R10, R10, R7, RZ, 0x5 ;  /* 0x000000070a0a7211 */ /* 0x000fe200078f28ff */
[----:B------:R-:W-:Y:S01]  /*1960*/  IMAD.IADD R4, R9, 0x1, -R4 ;  /* 0x0000000109047824 */ /* 0x000fe200078e0a04 */
[----:B------:R-:W-:-:S02]  /*1970*/  SHF.R.S32.HI R9, RZ, 0x2, R8 ;  /* 0x00000002ff097819 */ /* 0x000fc40000011408 */
[----:B------:R-:W-:Y:S02]  /*1980*/  SHF.R.S32.HI R12, RZ, 0x1f, R8 ;  /* 0x0000001fff0c7819 */ /* 0x000fe40000011408 */
[----:B------:R-:W-:Y:S02]  /*1990*/  LOP3.LUT R8, R8, 0x7ffffffc, RZ, 0xc0, !PT ;  /* 0x7ffffffc08087812 */ /* 0x000fe400078ec0ff */
[----:B------:R-:W-:Y:S02]  /*19a0*/  IADD3 R2, P0, R19, R2, RZ ;  /* 0x0000000213027210 */ /* 0x000fe40007f1e0ff */
[----:B------:R-:W-:Y:S01]  /*19b0*/  LEA.HI R12, R12, R9, RZ, 0x3 ;  /* 0x000000090c0c7211 */ /* 0x000fe200078f18ff */
[----:B------:R-:W-:Y:S01]  /*19c0*/  IMAD.IADD R8, R7, 0x1, -R8 ;  /* 0x0000000107087824 */ /* 0x000fe200078e0a08 */
[----:B------:R-:W-:Y:S02]  /*19d0*/  SHF.R.S32.HI R7, RZ, 0x1f, R236 ;  /* 0x0000001fff077819 */ /* 0x000fe400000114ec */
[----:B------:R-:W-:Y:S01]  /*19e0*/  LEA.HI.X.SX32 R3, R19, R3, 0x1, P0 ;  /* 0x0000000313037211 */ /* 0x000fe200000f0eff */
[----:B------:R-:W-:Y:S01]  /*19f0*/  IMAD R19, R21, UR4, R14 ;  /* 0x0000000415137c24 */ /* 0x000fe2000f8e020e */
[----:B------:R-:W-:Y:S01]  /*1a00*/  LOP3.LUT R12, R12, 0xfffffff8, RZ, 0xc0, !PT ;  /* 0xfffffff80c0c7812 */ /* 0x000fe200078ec0ff */
[----:B------:R-:W-:Y:S01]  /*1a10*/  IMAD R8, R15, 0x4, R8 ;  /* 0x000000040f087824 */ /* 0x000fe200078e0208 */
[----:B------:R-:W-:Y:S01]  /*1a20*/  SEL R7, R7, RZ, !P1 ;  /* 0x000000ff07077207 */ /* 0x000fe20004800000 */
[----:B------:R-:W-:Y:S01]  /*1a30*/  IMAD.WIDE.U32 R2, R20, UR4, R2 ;  /* 0x0000000414027c25 */ /* 0x000fe2000f8e0002 */
[----:B------:R-:W-:Y:S01]  /*1a40*/  ULDC.64 UR4, c[0x0][0x2e0] ;  /* 0x0000b80000047ab9 */ /* 0x000fe20000000a00 */
[----:B------:R-:W-:-:S02]  /*1a50*/  SHF.R.S32.HI R10, RZ, 0x5, R10 ;  /* 0x00000005ff0a7819 */ /* 0x000fc4000001140a */
[----:B------:R-:W-:Y:S02]  /*1a60*/  IMAD.IADD R9, R9, 0x1, -R12 ;  /* 0x0000000109097824 */ /* 0x000fe400078e0a0c */
[----:B------:R-:W-:Y:S02]  /*1a70*/  IMAD R12, R7, UR4, RZ ;  /* 0x00000004070c7c24 */ /* 0x000fe4000f8e02ff */
[----:B------:R-:W-:Y:S02]  /*1a80*/  IMAD.IADD R3, R3, 0x1, R19 ;  /* 0x0000000103037824 */ /* 0x000fe400078e0213 */
[C---:B------:R-:W-:Y:S02]  /*1a90*/  IMAD R7, R229.reuse, UR5, R12 ;  /* 0x00000005e5077c24 */ /* 0x040fe4000f8e020c */
[----:B------:R-:W-:Y:S01]  /*1aa0*/  IMAD.WIDE.U32 R228, R229, UR4, R2 ;  /* 0x00000004e5e47c25 */ /* 0x000fe2000f8e0002 */
[----:B------:R-:W-:-:S03]  /*1ab0*/  ULOP3.LUT UR4, UR6, 0x1, URZ, 0xfc, !UPT ;  /* 0x0000000106047892 */ /* 0x000fc6000f8efc3f */
[----:B------:R-:W-:Y:S01]  /*1ac0*/  IMAD.SHL.U32 R233, R8, 0x2, RZ ;  /* 0x0000000208e97824 */ /* 0x000fe200078e00ff */
[----:B------:R-:W-:Y:S01]  /*1ad0*/  IADD3 R8, -R0, 0x1, R5 ;  /* 0x0000000100087810 */ /* 0x000fe20007ffe105 */
[----:B------:R-:W-:Y:S02]  /*1ae0*/  IMAD R18, R10, 0x10, R9 ;  /* 0x000000100a127824 */ /* 0x000fe400078e0209 */
[--C-:B------:R-:W-:Y:S02]  /*1af0*/  IMAD.IADD R232, R5, 0x1, -R233.reuse ;  /* 0x0000000105e87824 */ /* 0x100fe400078e0ae9 */
[----:B------:R-:W-:Y:S02]  /*1b00*/  IMAD.IADD R231, R8, 0x1, -R233 ;  /* 0x0000000108e77824 */ /* 0x000fe400078e0ae9 */
[----:B------:R-:W-:Y:S02]  /*1b10*/  IMAD.MOV.U32 R3, RZ, RZ, R11 ;  /* 0x000000ffff037224 */ /* 0x000fe400078e000b */
[----:B------:R-:W-:-:S02]  /*1b20*/  IMAD.MOV.U32 R19, RZ, RZ, RZ ;  /* 0x000000ffff137224 */ /* 0x000fc400078e00ff */
[----:B------:R-:W-:Y:S02]  /*1b30*/  IMAD.U32 R235, RZ, RZ, UR4 ;  /* 0x00000004ffeb7e24 */ /* 0x000fe4000f8e00ff */
[----:B------:R-:W-:Y:S02]  /*1b40*/  IMAD.MOV.U32 R2, RZ, RZ, RZ ;  /* 0x000000ffff027224 */ /* 0x000fe400078e00ff */
[----:B------:R-:W-:Y:S02]  /*1b50*/  IMAD R0, R6, 0x2, R17 ;  /* 0x0000000206007824 */ /* 0x000fe400078e0211 */
[----:B------:R-:W-:Y:S02]  /*1b60*/  IMAD.IADD R233, R16, 0x1, -R233 ;  /* 0x0000000110e97824 */ /* 0x000fe400078e0ae9 */
[----:B------:R-:W-:-:S07]  /*1b70*/  IMAD.IADD R234, R229, 0x1, R7 ;  /* 0x00000001e5ea7824 */ /* 0x000fce00078e0207 */
.L_x_653:
[----:B------:R-:W-:-:S13]  /*1b80*/  R2UR UR4, R235 ;  /* 0x00000000eb0472ca */ /* 0x000fda00000e0000 */
[----:B------:R-:W-:-:S06]  /*1b90*/  UISETP.NE.AND UP0, UPT, UR4, 0x3, UPT ;  /* 0x000000030400788c */ /* 0x000fcc000bf05270 */
[----:B------:R-:W-:-:S13]  /*1ba0*/  PLOP3.LUT P0, PT, PT, PT, UP0, 0x40, 0x0 ;  /* 0x000000000000781c */ /* 0x000fda0003f0e808 */
[----:B-1----:R-:W-:Y:S05]  /*1bb0*/  @P0 BRA `(.L_x_635) ;  /* 0x0000000000040947 */ /* 0x002fea0003800000 */
[----:B------:R-:W-:Y:S01]  /*1bc0*/  BPT.TRAP 0x1 ;  /* 0x000000040000795c */ /* 0x000fe20000300000 */
.L_x_635:
[----:B------:R-:W-:Y:S01]  /*1bd0*/  PLOP3.LUT P1, PT, PT, PT, UP0, 0x40, 0x0 ;  /* 0x000000000000781c */ /* 0x000fe20003f2e808 */
[----:B------:R-:W-:Y:S01]  /*1be0*/  IMAD R16, R2, 0x8, R17 ;  /* 0x0000000802107824 */ /* 0x000fe200078e0211 */
[----:B------:R-:W-:-:S04]  /*1bf0*/  SHF.L.U32 R9, R19, 0x1f, RZ ;  /* 0x0000001f13097819 */ /* 0x000fc800000006ff */
[----:B------:R1:W2:Y:S07]  /*1c00*/  SYNCS.PHASECHK.TRANS64.TRYWAIT P0, [R16+URZ+0x31810], R9 ;  /* 0x03181009100075a7 */ /* 0x0002ae000800017f */
[----:B------:R-:W-:Y:S05]  /*1c10*/  @P1 BRA `(.L_x_636) ;  /* 0x0000000000041947 */ /* 0x000fea0003800000 */
[----:B------:R-:W-:Y:S01]  /*1c20*/  BPT.TRAP 0x1 ;  /* 0x000000040000795c */ /* 0x000fe20000300000 */
.L_x_636:
        /* <DEDUP_REMOVED lines=11> */
.L_x_637:
        /* <DEDUP_REMOVED lines=439> */
.L_x_639:
[----:B------:R-:W-:Y:S01]  /*3850*/  PLOP3.LUT P1, PT, PT, PT, UP0, 0x40, 0x0 ;  /* 0x000000000000781c */ /* 0x000fe20003f2e808 */
[----:B------:R-:W-:-:S05]  /*3860*/  IMAD.U32 R10, RZ, RZ, UR60 ;  /* 0x0000003cff0a7e24 */ /* 0x000fca000f8e00ff */
[----:B------:R-:W-:-:S04]  /*3870*/  SHF.L.U32 R10, R10, 0x1f, RZ ;  /* 0x0000001f0a0a7819 */ /* 0x000fc800000006ff */
[----:B------:R1:W4:Y:S03]  /*3880*/  SYNCS.PHASECHK.TRANS64.TRYWAIT P0, [R17+URZ+0x31830], R10 ;  /* 0x0318300a110075a7 */ /* 0x000326000800017f */
[----:B------:R-:W-:Y:S05]  /*3890*/  @P1 BRA `(.L_x_640) ;  /* 0x0000000000041947 */ /* 0x000fea0003800000 */
[----:B------:R-:W-:Y:S01]  /*38a0*/  BPT.TRAP 0x1 ;  /* 0x000000040000795c */ /* 0x000fe20000300000 */
.L_x_640:
        /* <DEDUP_REMOVED lines=11> */
.L_x_641:
        /* <DEDUP_REMOVED lines=497> */
.L_x_645:
[----:B------:R-:W-:-:S06]  /*5870*/  UISETP.NE.AND UP1, UPT, UR6, 0x1, UPT ;  /* 0x000000010600788c */ /* 0x000fcc000bf25270 */
[----:B------:R-:W-:-:S05]  /*5880*/  PLOP3.LUT P0, PT, PT, PT, UP1, 0x80, 0x0 ;  /* 0x000000000000781c */ /* 0x000fca0003f0f018 */
[----:B------:R-:W-:-:S08]  /*5890*/  @UP1 ULDC UR4, c[0x0][0x754] ;  /* 0x0001d50000041ab9 */ /* 0x000fd00000000800 */
[----:B------:R-:W-:Y:S01]  /*58a0*/  @P0 IMAD.HI.U32 R34, R30, UR4, RZ ;  /* 0x000000041e220c27 */ /* 0x000fe2000f8e00ff */
[----:B------:R-:W-:-:S04]  /*58b0*/  @UP1 ULDC UR4, c[0x0][0x758] ;  /* 0x0001d60000041ab9 */ /* 0x000fc80000000800 */
[----:B------:R-:W-:-:S07]  /*58c0*/  @P0 SHF.R.U32.HI R30, RZ, UR4, R34 ;  /* 0x00000004ff1e0c19 */ /* 0x000fce0008011622 */
.L_x_646:
[----:B------:R-:W-:Y:S05]  /*58d0*/  BSYNC B1 ;  /* 0x0000000000017941 */ /* 0x000fea0003800000 */
.L_x_644:
[----:B------:R-:W-:-:S05]  /*58e0*/  IMAD R30, R30, UR6, R233 ;  /* 0x000000061e1e7c24 */ /* 0x000fca000f8e02e9 */
[----:B------:R-:W-:Y:S02]  /*58f0*/  VIMNMX R37, R37, R30, !PT ;  /* 0x0000001e25257248 */ /* 0x000fe40007fe0100 */
[----:B------:R-:W-:-:S07]  /*5900*/  VIADDMNMX R225, R30, UR6, R225, PT ;  /* 0x000000061ee17c46 */ /* 0x000fce000b8001e1 */
.L_x_643:
        /* <DEDUP_REMOVED lines=17> */
.L_x_649:
[----:B------:R-:W-:-:S06]  /*5a20*/  UISETP.NE.AND UP1, UPT, UR6, 0x1, UPT ;  /* 0x000000010600788c */ /* 0x000fcc000bf25270 */
[----:B------:R-:W-:-:S05]  /*5a30*/  PLOP3.LUT P0, PT, PT, PT, UP1, 0x80, 0x0 ;  /* 0x000000000000781c */ /* 0x000fca0003f0f018 */
[----:B------:R-:W-:-:S08]  /*5a40*/  @UP1 ULDC UR4, c[0x0][0x754] ;  /* 0x0001d50000041ab9 */ /* 0x000fd00000000800 */
[----:B------:R-:W-:Y:S01]  /*5a50*/  @P0 IMAD.HI.U32 R32, R30, UR4, RZ ;  /* 0x000000041e200c27 */ /* 0x000fe2000f8e00ff */
[----:B------:R-:W-:-:S04]  /*5a60*/  @UP1 ULDC UR4, c[0x0][0x758] ;  /* 0x0001d60000041ab9 */ /* 0x000fc80000000800 */
[----:B------:R-:W-:-:S07]  /*5a70*/  @P0 SHF.R.U32.HI R30, RZ, UR4, R32 ;  /* 0x00000004ff1e0c19 */ /* 0x000fce0008011620 */
.L_x_650:
[----:B------:R-:W-:Y:S05]  /*5a80*/  BSYNC B1 ;  /* 0x0000000000017941 */ /* 0x000fea0003800000 */
.L_x_648:
[----:B------:R-:W-:-:S05]  /*5a90*/  IMAD R30, R30, UR6, R233 ;  /* 0x000000061e1e7c24 */ /* 0x000fca000f8e02e9 */
[----:B------:R-:W-:Y:S02]  /*5aa0*/  VIMNMX R31, R31, R30, !PT ;  /* 0x0000001e1f1f7248 */ /* 0x000fe40007fe0100 */
[----:B------:R-:W-:-:S07]  /*5ab0*/  VIADDMNMX R224, R30, UR6, R224, PT ;  /* 0x000000061ee07c46 */ /* 0x000fce000b8001e0 */
.L_x_647:
        /* <DEDUP_REMOVED lines=40> */
[----:B-1----:R-:W-:Y:S01]  /*5d40*/  FSEL R41, R11, -INF , !P3 ;  /* 0xff8000000b297808 */ /* 0x002fe20005800000 */
[--C-:B--2---:R-:W-:Y:S01]  /*5d50*/  FFMA.FTZ R30, R30, UR4, -R6.reuse ;  /* 0x000000041e1e7c23 */ /* 0x104fe20008010806 */
        /* <DEDUP_REMOVED lines=12> */
[----:B---3--:R-:W-:Y:S01]  /*5e20*/  FFMA.FTZ R226, R226, UR4, -R5 ;  /* 0x00000004e2e27c23 */ /* 0x008fe20008010805 */
        /* <DEDUP_REMOVED lines=20> */
[----:B------:R-:W-:Y:S02]  /*5f70*/  P2R R42, PR, RZ, 0x2 ;  /* 0x00000002ff2a7803 */ /* 0x000fe40000000000 */
        /* <DEDUP_REMOVED lines=20> */
[----:B------:R-:W-:-:S02]  /*60c0*/  ISETP.NE.AND P1, PT, R42, RZ, PT ;  /* 0x000000ff2a00720c */ /* 0x000fc40003f25270 */
[----:B------:R-:W1:Y:S01]  /*60d0*/  LDS R42, [R227+0x2c300] ;  /* 0x02c30000e32a7984 */ /* 0x000e620000000800 */
[----:B------:R-:W-:Y:S01]  /*60e0*/  ISETP.GT.AND P6, PT, R31, 0x11, !P6 ;  /* 0x000000111f00780c */ /* 0x000fe200077c4270 */
[----:B------:R-:W-:Y:S01]  /*60f0*/  FFMA.FTZ R37, R37, UR4, -R6 ;  /* 0x0000000425257c23 */ /* 0x000fe20008010806 */
[C---:B------:R-:W-:Y:S01]  /*6100*/  ISETP.GT.AND P1, PT, R31.reuse, 0x20, !P1 ;  /* 0x000000201f00780c */ /* 0x040fe20004f24270 */
[----:B------:R-:W2:Y:S01]  /*6110*/  MUFU.EX2 R225, R225 ;  /* 0x000000e100e17308 */ /* 0x000ea20000000800 */
[C---:B------:R-:W-:Y:S02]  /*6120*/  ISETP.GT.AND P4, PT, R31.reuse, 0x31, !P4 ;  /* 0x000000311f00780c */ /* 0x040fe40006784270 */
[C---:B------:R-:W-:Y:S02]  /*6130*/  ISETP.GT.AND P3, PT, R31.reuse, 0x40, !P3 ;  /* 0x000000401f00780c */ /* 0x040fe40005f64270 */
[----:B------:R-:W-:Y:S02]  /*6140*/  ISETP.GT.AND P2, PT, R31, 0x41, !P2 ;  /* 0x000000411f00780c */ /* 0x000fe40005744270 */
[----:B------:R-:W3:Y:S01]  /*6150*/  LDS R31, [R227+0x2c320] ;  /* 0x02c32000e31f7984 */ /* 0x000ee20000000800 */
        /* <DEDUP_REMOVED lines=18> */
[----:B------:R-:W1:Y:S01]  /*6280*/  MUFU.EX2 R221, R30 ;  /* 0x0000001e00dd7308 */ /* 0x000e620000000800 */
[--C-:B---3--:R-:W-:Y:S01]  /*6290*/  FADD.FTZ R46, R46, -R31.reuse ;  /* 0x8000001f2e2e7221 */ /* 0x108fe20000010000 */
        /* <DEDUP_REMOVED lines=9> */
[C---:B--2---:R-:W-:Y:S01]  /*6330*/  F2FP.BF16.F32.PACK_AB R31, R226.reuse, R225 ;  /* 0x000000e1e21f723e */ /* 0x044fe200000010ff */
[----:B------:R-:W-:Y:S01]  /*6340*/  FMUL.FTZ R46, R225, R46 ;  /* 0x0000002ee12e7220 */ /* 0x000fe20000410000 */
[----:B------:R-:W-:-:S03]  /*6350*/  FMUL.FTZ R47, R226, R47 ;  /* 0x0000002fe22f7220 */ /* 0x000fc60000410000 */
[----:B------:R-:W-:Y:S01]  /*6360*/  FMUL.FTZ R46, R46, R9 ;  /* 0x000000092e2e7220 */ /* 0x000fe20000410000 */
[C---:B-1----:R-:W-:Y:S01]  /*6370*/  F2FP.BF16.F32.PACK_AB R30, R221.reuse, R43 ;  /* 0x0000002bdd1e723e */ /* 0x042fe200000010ff */
[----:B------:R-:W-:Y:S01]  /*6380*/  BAR.SYNC.DEFER_BLOCKING 0x9, 0x100 ;  /* 0x0244000000007b1d */ /* 0x000fe20000010000 */
[----:B------:R-:W-:Y:S01]  /*6390*/  FMUL.FTZ R45, R221, R45 ;  /* 0x0000002ddd2d7220 */ /* 0x000fe20000410000 */
[----:B------:R-:W-:Y:S01]  /*63a0*/  FFMA.FTZ R221, R35, UR4, -R6 ;  /* 0x0000000423dd7c23 */ /* 0x000fe20008010806 */
[----:B------:R-:W-:Y:S01]  /*63b0*/  FMUL.FTZ R43, R43, R44 ;  /* 0x0000002c2b2b7220 */ /* 0x000fe20000410000 */
[----:B------:R-:W-:Y:S01]  /*63c0*/  FMUL.FTZ R47, R47, R10 ;  /* 0x0000000a2f2f7220 */ /* 0x000fe20000410000 */
[----:B------:R-:W-:Y:S01]  /*63d0*/  FFMA.FTZ R10, -R14, R14, 1 ;  /* 0x3f8000000e0a7423 */ /* 0x000fe2000001010e */
[----:B------:R-:W-:Y:S08]  /*63e0*/  MUFU.EX2 R44, R221 ;  /* 0x000000dd002c7308 */ /* 0x000ff00000000800 */
[----:B------:R1:W2:Y:S02]  /*63f0*/  MUFU.EX2 R35, R34 ;  /* 0x0000002200237308 */ /* 0x0002a40000000800 */
[----:B-1----:R-:W-:Y:S01]  /*6400*/  FFMA.FTZ R34, -R20, R20, 1 ;  /* 0x3f80000014227423 */ /* 0x002fe20000010114 */
[----:B------:R1:W-:Y:S01]  /*6410*/  STSM.16.M88.2 [R0+0x2c500], R30 ;  /* 0x02c5001e00007844 */ /* 0x0003e20000000100 */
[----:B--2---:R-:W-:-:S04]  /*6420*/  FMUL.FTZ R20, R35, R52 ;  /* 0x0000003423147220 */ /* 0x004fc80000410000 */
[----:B------:R-:W-:Y:S01]  /*6430*/  FMUL.FTZ R20, R20, R15 ;  /* 0x0000000f14147220 */ /* 0x000fe20000410000 */
[----:B-1----:R-:W-:Y:S01]  /*6440*/  FFMA.FTZ R30, -R8, R8, 1 ;  /* 0x3f800000081e7423 */ /* 0x002fe20000010108 */
[--C-:B------:R-:W-:Y:S01]  /*6450*/  FFMA.FTZ R8, R36, UR4, -R6.reuse ;  /* 0x0000000424087c23 */ /* 0x100fe20008010806 */
[----:B------:R-:W-:Y:S01]  /*6460*/  FFMA.FTZ R31, R39, UR4, -R6 ;  /* 0x00000004271f7c23 */ /* 0x000fe20008010806 */
[----:B------:R-:W-:Y:S01]  /*6470*/  FFMA.FTZ R39, -R12, R12, 1 ;  /* 0x3f8000000c277423 */ /* 0x000fe2000001010c */
[----:B------:R-:W-:Y:S01]  /*6480*/  FMUL.FTZ R12, R44, R49 ;  /* 0x000000312c0c7220 */ /* 0x000fe20000410000 */
[----:B------:R-:W-:Y:S01]  /*6490*/  FMUL.FTZ R45, R45, R30 ;  /* 0x0000001e2d2d7220 */ /* 0x000fe20000410000 */
[----:B------:R-:W-:Y:S01]  /*64a0*/  FFMA.FTZ R30, -R11, R11, 1 ;  /* 0x3f8000000b1e7423 */ /* 0x000fe2000001010b */
[----:B------:R-:W1:Y:S01]  /*64b0*/  MUFU.EX2 R8, R8 ;  /* 0x0000000800087308 */ /* 0x000e620000000800 */
[----:B------:R-:W-:Y:S01]  /*64c0*/  FMUL.FTZ R12, R12, R39 ;  /* 0x000000270c0c7220 */ /* 0x000fe20000410000 */
[----:B------:R-:W-:Y:S01]  /*64d0*/  FMUL.FTZ R11, R41, R48 ;  /* 0x00000030290b7220 */ /* 0x000fe20000410000 */
[----:B------:R-:W-:-:S03]  /*64e0*/  FFMA.FTZ R49, -R24, R24, 1 ;  /* 0x3f80000018317423 */ /* 0x000fc60000010118 */
[----:B------:R-:W-:Y:S01]  /*64f0*/  FMUL.FTZ R11, R11, R30 ;  /* 0x0000001e0b0b7220 */ /* 0x000fe20000410000 */
[----:B------:R-:W-:Y:S01]  /*6500*/  FFMA.FTZ R30, R38, UR4, -R6 ;  /* 0x00000004261e7c23 */ /* 0x000fe20008010806 */
[----:B------:R-:W2:Y:S01]  /*6510*/  MUFU.EX2 R31, R31 ;  /* 0x0000001f001f7308 */ /* 0x000ea20000000800 */
[----:B------:R-:W-:-:S07]  /*6520*/  FFMA.FTZ R6, -R27, R27, 1 ;  /* 0x3f8000001b067423 */ /* 0x000fce000001011b */
[----:B------:R-:W3:Y:S01]  /*6530*/  MUFU.EX2 R39, R32 ;  /* 0x0000002000277308 */ /* 0x000ee20000000800 */
[C---:B-1----:R-:W-:Y:S01]  /*6540*/  FMUL.FTZ R53, R8.reuse, R53 ;  /* 0x0000003508357220 */ /* 0x042fe20000410000 */
[----:B------:R-:W-:Y:S02]  /*6550*/  F2FP.BF16.F32.PACK_AB R8, R8, R35 ;  /* 0x000000230808723e */ /* 0x000fe400000010ff */
[----:B------:R-:W-:Y:S01]  /*6560*/  F2FP.BF16.F32.PACK_AB R35, R47, R46 ;  /* 0x0000002e2f23723e */ /* 0x000fe200000010ff */
[----:B------:R-:W-:Y:S01]  /*6570*/  FMUL.FTZ R15, R53, R34 ;  /* 0x00000022350f7220 */ /* 0x000fe20000410000 */
[----:B------:R-:W-:Y:S02]  /*6580*/  FFMA.FTZ R34, -R23, R23, 1 ;  /* 0x3f80000017227423 */ /* 0x000fe40000010117 */
[----:B------:R1:W4:Y:S01]  /*6590*/  MUFU.EX2 R32, R37 ;  /* 0x0000002500207308 */ /* 0x0003220000000800 */
[----:B--2---:R-:W-:-:S04]  /*65a0*/  FMUL.FTZ R23, R31, R216 ;  /* 0x000000d81f177220 */ /* 0x004fc80000410000 */
[----:B------:R-:W-:Y:S01]  /*65b0*/  FMUL.FTZ R23, R23, R34 ;  /* 0x0000002217177220 */ /* 0x000fe20000410000 */
[----:B------:R-:W-:Y:S01]  /*65c0*/  FFMA.FTZ R34, -R7, R7, 1 ;  /* 0x3f80000007227423 */ /* 0x000fe20000010107 */
[--C-:B------:R-:W-:Y:S01]  /*65d0*/  FFMA.FTZ R7, R40, UR4, -R5.reuse ;  /* 0x0000000428077c23 */ /* 0x100fe20008010805 */
[----:B------:R-:W2:Y:S01]  /*65e0*/  MUFU.EX2 R30, R30 ;  /* 0x0000001e001e7308 */ /* 0x000ea20000000800 */
[----:B---3--:R-:W-:Y:S01]  /*65f0*/  FMUL.FTZ R27, R39, R220 ;  /* 0x000000dc271b7220 */ /* 0x008fe20000410000 */
[----:B-1----:R-:W-:Y:S01]  /*6600*/  FFMA.FTZ R37, -R28, R28, 1 ;  /* 0x3f8000001c257423 */ /* 0x002fe2000001011c */
[----:B------:R-:W-:Y:S02]  /*6610*/  FMUL.FTZ R34, R43, R34 ;  /* 0x000000222b227220 */ /* 0x000fe40000410000 */
[----:B------:R-:W-:Y:S01]  /*6620*/  FMUL.FTZ R27, R27, R6 ;  /* 0x000000061b1b7220 */ /* 0x000fe20000410000 */
[----:B------:R-:W-:Y:S02]  /*6630*/  FSEL R6, R14, -INF , !P6 ;  /* 0xff8000000e067808 */ /* 0x000fe40007000000 */
[----:B------:R-:W1:Y:S01]  /*6640*/  MUFU.EX2 R7, R7 ;  /* 0x0000000700077308 */ /* 0x000e620000000800 */
[C---:B----4-:R-:W-:Y:S01]  /*6650*/  FMUL.FTZ R28, R32.reuse, R42 ;  /* 0x0000002a201c7220 */ /* 0x050fe20000410000 */
[----:B------:R-:W-:Y:S01]  /*6660*/  F2FP.BF16.F32.PACK_AB R32, R32, R39 ;  /* 0x000000272020723e */ /* 0x000fe200000010ff */
[----:B------:R-:W-:Y:S01]  /*6670*/  FFMA.FTZ R36, R6, UR4, -R5 ;  /* 0x0000000406247c23 */ /* 0x000fe20008010805 */
[----:B------:R-:W-:Y:S01]  /*6680*/  FSEL R6, R21, -INF , !P1 ;  /* 0xff80000015067808 */ /* 0x000fe20004800000 */
[----:B------:R-:W-:Y:S01]  /*6690*/  FMUL.FTZ R28, R28, R37 ;  /* 0x000000251c1c7220 */ /* 0x000fe20000410000 */
[----:B------:R-:W-:-:S03]  /*66a0*/  F2FP.BF16.F32.PACK_AB R34, R45, R34 ;  /* 0x000000222d22723e */ /* 0x000fc600000010ff */
[----:B------:R-:W3:Y:S01]  /*66b0*/  MUFU.EX2 R36, R36 ;  /* 0x0000002400247308 */ /* 0x000ee20000000800 */
[----:B------:R-:W-:Y:S01]  /*66c0*/  FFMA.FTZ R9, R6, UR4, -R5 ;  /* 0x0000000406097c23 */ /* 0x000fe20008010805 */
[----:B------:R-:W-:Y:S01]  /*66d0*/  FSEL R6, R22, -INF , !P0 ;  /* 0xff80000016067808 */ /* 0x000fe20004000000 */
[C---:B--2---:R-:W-:Y:S01]  /*66e0*/  FMUL.FTZ R24, R30.reuse, R217 ;  /* 0x000000d91e187220 */ /* 0x044fe20000410000 */
[----:B------:R-:W-:-:S03]  /*66f0*/  F2FP.BF16.F32.PACK_AB R30, R30, R31 ;  /* 0x0000001f1e1e723e */ /* 0x000fc600000010ff */
[----:B------:R-:W-:Y:S01]  /*6700*/  FFMA.FTZ R38, R6, UR4, -R5 ;  /* 0x0000000406267c23 */ /* 0x000fe20008010805 */
[----:B------:R-:W2:Y:S01]  /*6710*/  MUFU.EX2 R9, R9 ;  /* 0x0000000900097308 */ /* 0x000ea20000000800 */
[----:B------:R-:W-:Y:S01]  /*6720*/  FSEL R6, R25, -INF , !P5 ;  /* 0xff80000019067808 */ /* 0x000fe20006800000 */
[----:B-1----:R-:W-:Y:S01]  /*6730*/  FMUL.FTZ R14, R7, R50 ;  /* 0x00000032070e7220 */ /* 0x002fe20000410000 */
[----:B------:R-:W-:-:S03]  /*6740*/  FMUL.FTZ R24, R24, R49 ;  /* 0x0000003118187220 */ /* 0x000fc60000410000 */
[----:B------:R-:W-:Y:S01]  /*6750*/  FMUL.FTZ R14, R14, R13 ;  /* 0x0000000d0e0e7220 */ /* 0x000fe20000410000 */
[----:B------:R-:W-:Y:S01]  /*6760*/  FFMA.FTZ R43, R6, UR4, -R5 ;  /* 0x00000004062b7c23 */ /* 0x000fe20008010805 */
[----:B------:R-:W-:Y:S02]  /*6770*/  VIADD R13, R17, 0x2c500 ;  /* 0x0002c500110d7836 */ /* 0x000fe40000000000 */
[----:B---3--:R-:W-:Y:S01]  /*6780*/  FMUL.FTZ R37, R36, R51 ;  /* 0x0000003324257220 */ /* 0x008fe20000410000 */
[----:B------:R-:W-:Y:S01]  /*6790*/  FSEL R6, R26, -INF , !P4 ;  /* 0xff8000001a067808 */ /* 0x000fe20006000000 */
[----:B------:R-:W1:Y:S01]  /*67a0*/  MUFU.EX2 R38, R38 ;  /* 0x0000002600267308 */ /* 0x000e620000000800 */
[----:B------:R-:W-:Y:S01]  /*67b0*/  F2FP.BF16.F32.PACK_AB R7, R36, R7 ;  /* 0x000000072407723e */ /* 0x000fe200000010ff */
[----:B------:R-:W-:Y:S01]  /*67c0*/  FMUL.FTZ R37, R37, R10 ;  /* 0x0000000a25257220 */ /* 0x000fe20000410000 */
[----:B------:R-:W-:Y:S01]  /*67d0*/  FFMA.FTZ R10, -R21, R21, 1 ;  /* 0x3f800000150a7423 */ /* 0x000fe20000010115 */
[----:B------:R-:W-:Y:S01]  /*67e0*/  SHF.R.U32.HI R21, RZ, 0x4, R13 ;  /* 0x00000004ff157819 */ /* 0x000fe2000001160d */
[--C-:B------:R-:W-:Y:S01]  /*67f0*/  FFMA.FTZ R42, R6, UR4, -R5.reuse ;  /* 0x00000004062a7c23 */ /* 0x100fe20008010805 */
[----:B--2---:R-:W-:Y:S01]  /*6800*/  FMUL.FTZ R13, R9, R54 ;  /* 0x00000036090d7220 */ /* 0x004fe20000410000 */
[C---:B------:R-:W-:Y:S01]  /*6810*/  FSEL R6, R29.reuse, -INF , !P3 ;  /* 0xff8000001d067808 */ /* 0x040fe20005800000 */
[----:B------:R-:W2:Y:S01]  /*6820*/  MUFU.EX2 R43, R43 ;  /* 0x0000002b002b7308 */ /* 0x000ea20000000800 */
[----:B------:R-:W-:Y:S01]  /*6830*/  FFMA.FTZ R29, -R29, R29, 1 ;  /* 0x3f8000001d1d7423 */ /* 0x000fe2000001011d */
[----:B------:R-:W-:Y:S01]  /*6840*/  FMUL.FTZ R13, R13, R10 ;  /* 0x0000000a0d0d7220 */ /* 0x000fe20000410000 */
[----:B------:R-:W-:Y:S01]  /*6850*/  LOP3.LUT R10, R21, 0x3fff, RZ, 0xc0, !PT ;  /* 0x00003fff150a7812 */ /* 0x000fe200078ec0ff */
[----:B------:R-:W-:Y:S01]  /*6860*/  FFMA.FTZ R21, R6, UR4, -R5 ;  /* 0x0000000406157c23 */ /* 0x000fe20008010805 */
[----:B------:R-:W-:-:S02]  /*6870*/  FSEL R6, R33, -INF , !P2 ;  /* 0xff80000021067808 */ /* 0x000fc40005000000 */
[----:B------:R-:W-:Y:S01]  /*6880*/  LOP3.LUT R10, R10, 0x80000, RZ, 0xfc, !PT ;  /* 0x000800000a0a7812 */ /* 0x000fe200078efcff */
[----:B------:R-:W3:Y:S01]  /*6890*/  MUFU.EX2 R42, R42 ;  /* 0x0000002a002a7308 */ /* 0x000ee20000000800 */
[----:B-1----:R-:W-:Y:S01]  /*68a0*/  F2FP.BF16.F32.PACK_AB R9, R38, R9 ;  /* 0x000000092609723e */ /* 0x002fe200000010ff */
[----:B------:R-:W-:Y:S01]  /*68b0*/  FFMA.FTZ R6, R6, UR4, -R5 ;  /* 0x0000000406067c23 */ /* 0x000fe20008010805 */
[----:B------:R-:W-:Y:S01]  /*68c0*/  FMUL.FTZ R40, R38, R55 ;  /* 0x0000003726287220 */ /* 0x000fe20000410000 */
[----:B------:R-:W-:Y:S01]  /*68d0*/  VIADD R5, R10, 0x80 ;  /* 0x000000800a057836 */ /* 0x000fe20000000000 */
[----:B------:R-:W-:Y:S01]  /*68e0*/  F2FP.BF16.F32.PACK_AB R36, R12, R11 ;  /* 0x0000000b0c24723e */ /* 0x000fe200000010ff */
[----:B------:R-:W-:Y:S01]  /*68f0*/  VIADD R49, R10, 0x180 ;  /* 0x000001800a317836 */ /* 0x000fe20000000000 */
[----:B------:R-:W-:Y:S01]  /*6900*/  F2FP.BF16.F32.PACK_AB R37, R37, R14 ;  /* 0x0000000e2525723e */ /* 0x000fe200000010ff */
[----:B------:R1:W4:Y:S01]  /*6910*/  MUFU.EX2 R48, R6 ;  /* 0x0000000600307308 */ /* 0x0003220000000800 */
[----:B------:R-:W-:Y:S01]  /*6920*/  R2UR UR4, R5 ;  /* 0x00000000050472ca */ /* 0x000fe200000e0000 */
[----:B------:R-:W-:Y:S01]  /*6930*/  FFMA.FTZ R5, -R22, R22, 1 ;  /* 0x3f80000016057423 */ /* 0x000fe20000010116 */
[C---:B------:R-:W-:Y:S01]  /*6940*/  VIADD R22, R10.reuse, 0x100 ;  /* 0x000001000a167836 */ /* 0x040fe20000000000 */
[----:B------:R-:W-:Y:S01]  /*6950*/  F2FP.BF16.F32.PACK_AB R12, R15, R20 ;  /* 0x000000140f0c723e */ /* 0x000fe200000010ff */
[----:B------:R-:W-:-:S02]  /*6960*/  VIADD R15, R10, 0x30 ;  /* 0x000000300a0f7836 */ /* 0x000fc40000000000 */
[----:B------:R-:W-:Y:S01]  /*6970*/  FMUL.FTZ R40, R40, R5 ;  /* 0x0000000528287220 */ /* 0x000fe20000410000 */
[----:B--2---:R-:W-:Y:S01]  /*6980*/  FMUL.FTZ R5, R43, R218 ;  /* 0x000000da2b057220 */ /* 0x004fe20000410000 */
[----:B------:R-:W2:Y:S01]  /*6990*/  MUFU.EX2 R21, R21 ;  /* 0x0000001500157308 */ /* 0x000ea20000000800 */
[----:B-1----:R-:W-:Y:S01]  /*69a0*/  FFMA.FTZ R6, -R33, R33, 1 ;  /* 0x3f80000021067423 */ /* 0x002fe20000010121 */
[----:B---3--:R-:W-:Y:S01]  /*69b0*/  F2FP.BF16.F32.PACK_AB R31, R42, R43 ;  /* 0x0000002b2a1f723e */ /* 0x008fe200000010ff */
[----:B------:R-:W-:Y:S01]  /*69c0*/  VIADD R20, R10, 0xb0 ;  /* 0x000000b00a147836 */ /* 0x000fe20000000000 */
[----:B------:R-:W-:Y:S01]  /*69d0*/  R2UR UR5, R22 ;  /* 0x00000000160572ca */ /* 0x000fe200000e0000 */
[----:B------:R-:W-:Y:S01]  /*69e0*/  FFMA.FTZ R22, -R25, R25, 1 ;  /* 0x3f80000019167423 */ /* 0x000fe20000010119 */
[----:B------:R-:W-:Y:S01]  /*69f0*/  FFMA.FTZ R25, -R26, R26, 1 ;  /* 0x3f8000001a197423 */ /* 0x000fe2000001011a */
[----:B------:R-:W-:Y:S01]  /*6a00*/  FMUL.FTZ R26, R42, R219 ;  /* 0x000000db2a1a7220 */ /* 0x000fe20000410000 */
[----:B------:R-:W-:Y:S01]  /*6a10*/  F2FP.BF16.F32.PACK_AB R13, R40, R13 ;  /* 0x0000000d280d723e */ /* 0x000fe200000010ff */
[----:B----4-:R-:W-:Y:S01]  /*6a20*/  FMUL.FTZ R223, R48, R223 ;  /* 0x000000df30df7220 */ /* 0x010fe20000410000 */
[----:B------:R-:W-:Y:S01]  /*6a30*/  FMUL.FTZ R5, R5, R22 ;  /* 0x0000001605057220 */ /* 0x000fe20000410000 */
[----:B------:R-:W-:-:S02]  /*6a40*/  IMAD R22, R4, 0x2000, R17 ;  /* 0x0000200004167824 */ /* 0x000fc400078e0211 */
[----:B------:R-:W-:Y:S01]  /*6a50*/  FMUL.FTZ R26, R26, R25 ;  /* 0x000000191a1a7220 */ /* 0x000fe20000410000 */
[----:B------:R-:W-:Y:S01]  /*6a60*/  FMUL.FTZ R50, R223, R6 ;  /* 0x00000006df327220 */ /* 0x000fe20000410000 */
[----:B------:R-:W-:Y:S01]  /*6a70*/  F2FP.BF16.F32.PACK_AB R6, R44, R41 ;  /* 0x000000292c06723e */ /* 0x000fe200000010ff */
[----:B------:R-:W-:Y:S01]  /*6a80*/  UMOV UR10, UR4 ;  /* 0x00000004000a7c82 */ /* 0x000fe20008000000 */
[----:B------:R-:W-:Y:S01]  /*6a90*/  R2UR UR58, R10 ;  /* 0x000000000a3a72ca */ /* 0x000fe200000e0000 */
[----:B--2---:R-:W-:Y:S01]  /*6aa0*/  FMUL.FTZ R222, R21, R222 ;  /* 0x000000de15de7220 */ /* 0x004fe20000410000 */
        /* <DEDUP_REMOVED lines=12> */
[----:B-1----:R-:W-:Y:S02]  /*6b70*/  F2FP.BF16.F32.PACK_AB R6, R24, R23 ;  /* 0x000000171806723e */ /* 0x002fe400000010ff */
[----:B------:R-:W-:Y:S01]  /*6b80*/  R2UR UR56, R216 ;  /* 0x00000000d83872ca */ /* 0x000fe200000e0000 */
[----:B------:R1:W-:Y:S06]  /*6b90*/  MEMBAR.ALL.CTA ;  /* 0x0000000000007992 */ /* 0x0003ec0000008000 */
[----:B-1----:R-:W1:Y:S01]  /*6ba0*/  FENCE.VIEW.ASYNC.S ;  /* 0x00000000000073c6 */ /* 0x002e620000000000 */
[----:B------:R-:W-:Y:S01]  /*6bb0*/  F2FP.BF16.F32.PACK_AB R7, R26, R5 ;  /* 0x000000051a07723e */ /* 0x000fe200000010ff */
[----:B------:R-:W-:Y:S01]  /*6bc0*/  VIADD R5, R10, 0x200 ;  /* 0x000002000a057836 */ /* 0x000fe20000000000 */
[----:B------:R-:W-:Y:S01]  /*6bd0*/  F2FP.BF16.F32.PACK_AB R24, R28, R27 ;  /* 0x0000001b1c18723e */ /* 0x000fe200000010ff */
[----:B------:R-:W-:Y:S01]  /*6be0*/  UMOV UR18, UR6 ;  /* 0x0000000600127c82 */ /* 0x000fe20008000000 */
[----:B--2---:R-:W-:Y:S01]  /*6bf0*/  MOV R8, UR58 ;  /* 0x0000003a00087c02 */ /* 0x004fe20008000f00 */
        /* <DEDUP_REMOVED lines=224> */
[----:B------:R-:W-:-:S02]  /*7a00*/  VIADD R8, R216, 0x480 ;  /* 0x00000480d8087836 */ /* 0x000fc40000000000 */
[----:B------:R-:W-:-:S10]  /*7a10*/  IMAD.SHL.U32 R9, R3, 0x4000, RZ ;  /* 0x0000400003097824 */ /* 0x000fd400078e00ff */
        /* <DEDUP_REMOVED lines=21> */
[----:B------:R-:W-:Y:S02]  /*7b70*/  R2UR UR28, R8 ;  /* 0x00000000081c72ca */ /* 0x000fe400000e0000 */
        /* <DEDUP_REMOVED lines=199> */
.L_x_651:
        /* <DEDUP_REMOVED lines=113> */
.L_x_652:
        /* <DEDUP_REMOVED lines=94> */
.L_x_632:
        /* <DEDUP_REMOVED lines=17> */
[----:B------:R5:W2:Y:S07]  /*95f0*/  @P0 LDG.E R3, desc[UR4][R2.64] ;  /* 0x0000000402030981 */ /* 0x000aae000c1e1900 */
[----:B------:R-:W-:Y:S01]  /*9600*/  BAR.SYNC.DEFER_BLOCKING 0x1, 0x100 ;  /* 0x0044000000007b1d */ /* 0x000fe20000010000 */
[----:B----4-:R-:W-:Y:S01]  /*9610*/  ISETP.NE.AND P1, PT, R0, 0x1, PT ;  /* 0x000000010000780c */ /* 0x010fe20003f25270 */
[----:B------:R-:W-:-:S06]  /*9620*/  VIADD R23, R22, 0xffffff80 ;  /* 0xffffff8016177836 */ /* 0x000fcc0000000000 */
[----:B------:R-:W4:Y:S01]  /*9630*/  S2UR UR5, SR_CgaCtaId ;  /* 0x00000000000579c3 */ /* 0x000f220000008800 */
[----:B------:R-:W-:Y:S01]  /*9640*/  SHF.R.S32.HI R0, RZ, 0x1f, R23 ;  /* 0x0000001fff007819 */ /* 0x000fe20000011417 */
[----:B------:R-:W-:Y:S01]  /*9650*/  UMOV UR4, 0x400 ;  /* 0x0000040000047882 */ /* 0x000fe20000000000 */
[----:B------:R-:W-:Y:S02]  /*9660*/  BSSY B1, `(.L_x_654) ;  /* 0x0000055000017945 */ /* 0x000fe40003800000 */
[----:B------:R-:W-:-:S03]  /*9670*/  LEA.HI R6, R0, R23, RZ, 0x7 ;  /* 0x0000001700067211 */ /* 0x000fc600078f38ff */
[----:B------:R-:W1:Y:S01]  /*9680*/  @P1 LDC R4, c[0x0][0x854] ;  /* 0x00021500ff041b82 */ /* 0x000e620000000800 */
[----:B------:R-:W-:Y:S02]  /*9690*/  LOP3.LUT R0, R6, 0x3fffff80, RZ, 0xc0, !PT ;  /* 0x3fffff8006007812 */ /* 0x000fe400078ec0ff */
[----:B------:R-:W-:-:S03]  /*96a0*/  SHF.R.S32.HI R9, RZ, 0x7, R6 ;  /* 0x00000007ff097819 */ /* 0x000fc60000011406 */
[----:B------:R-:W-:Y:S02]  /*96b0*/  IMAD.IADD R0, R23, 0x1, -R0 ;  /* 0x0000000117007824 */ /* 0x000fe400078e0a00 */
[----:B------:R-:W3:Y:S02]  /*96c0*/  @P1 LDC R5, c[0x0][0x858] ;  /* 0x00021600ff051b82 */ /* 0x000ee40000000800 */
[----:B------:R-:W-:-:S04]  /*96d0*/  IMAD R0, R9, 0xa00, R0 ;  /* 0x00000a0009007824 */ /* 0x000fc800078e0200 */
[----:B-----5:R-:W-:Y:S01]  /*96e0*/  IMAD.SHL.U32 R2, R0, 0x4, RZ ;  /* 0x0000000400027824 */ /* 0x020fe200078e00ff */
[----:B----4-:R-:W-:-:S06]  /*96f0*/  ULEA UR4, UR5, UR4, 0x18 ;  /* 0x0000000405047291 */ /* 0x010fcc000f8ec03f */
[----:B------:R-:W-:Y:S01]  /*9700*/  LEA R6, R2, UR4, 0x2 ;  /* 0x0000000402067c11 */ /* 0x000fe2000f8e10ff */
[----:B-1----:R-:W-:-:S04]  /*9710*/  @P1 IMAD.HI.U32 R0, R7, R4, RZ ;  /* 0x0000000407001227 */ /* 0x002fc800078e00ff */
[----:B------:R1:W-:Y:S04]  /*9720*/  STS.128 [R6], R56 ;  /* 0x0000003806007388 */ /* 0x0003e80000000c00 */
[----:B------:R1:W-:Y:S01]  /*9730*/  STS.128 [R6+0x800], R60 ;  /* 0x0008003c06007388 */ /* 0x0003e20000000c00 */
[----:B---3--:R-:W-:Y:S01]  /*9740*/  @P1 SHF.R.U32.HI R7, RZ, R5, R0 ;  /* 0x00000005ff071219 */ /* 0x008fe20000011600 */
[----:B------:R-:W-:Y:S02]  /*9750*/  IMAD R5, R8, 0x5000, RZ ;  /* 0x0000500008057824 */ /* 0x000fe400078e02ff */
[----:B------:R1:W-:Y:S01]  /*9760*/  STS.128 [R6+0x1000], R96 ;  /* 0x0010006006007388 */ /* 0x0003e20000000c00 */
[----:B------:R-:W-:-:S03]  /*9770*/  SHF.R.S32.HI R9, RZ, 0x1f, R7 ;  /* 0x0000001fff097819 */ /* 0x000fc60000011407 */
        /* <DEDUP_REMOVED lines=18> */
[----:B---3--:R-:W3:Y:S01]  /*98a0*/  FENCE.VIEW.ASYNC.S ;  /* 0x00000000000073c6 */ /* 0x008ee20000000000 */
[----:B--2---:R-:W-:-:S04]  /*98b0*/  @P0 IMAD R3, R236, 0x50, R3 ;  /* 0x00000050ec030824 */ /* 0x004fc800078e0203 */
[----:B------:R-:W-:-:S05]  /*98c0*/  @P0 IMAD.HI R3, R3, 0x66666667, RZ ;  /* 0x6666666703030827 */ /* 0x000fca00078e02ff */
[----:B------:R-:W-:-:S04]  /*98d0*/  @P0 SHF.R.U32.HI R0, RZ, 0x1f, R3 ;  /* 0x0000001fff000819 */ /* 0x000fc80000011603 */
[----:B------:R-:W-:-:S05]  /*98e0*/  @P0 LEA.HI.SX32 R0, R3, R0, 0x1b ;  /* 0x0000000003000211 */ /* 0x000fca00078fdaff */
[----:B------:R-:W-:Y:S02]  /*98f0*/  @P0 IMAD R2, R0, 0x5000, RZ ;  /* 0x0000500000020824 */ /* 0x000fe400078e02ff */
[----:B------:R-:W-:-:S03]  /*9900*/  IMAD R0, R9, R10, RZ ;  /* 0x0000000a09007224 */ /* 0x000fc600078e02ff */
[----:B------:R-:W-:Y:S02]  /*9910*/  @P0 SHF.R.S32.HI R3, RZ, 0x1f, R2 ;  /* 0x0000001fff030819 */ /* 0x000fe40000011402 */
[----:B------:R-:W-:Y:S01]  /*9920*/  @!P0 CS2R R2, SRZ ;  /* 0x0000000000028805 */ /* 0x000fe2000001ff00 */
[----:B---3--:R-:W-:Y:S05]  /*9930*/  BAR.SYNC.DEFER_BLOCKING 0x1, 0x100 ;  /* 0x0044000000007b1d */ /* 0x008fea0000010000 */
[----:B------:R-:W-:Y:S01]  /*9940*/  IADD3 R4, P1, R5, R2, RZ ;  /* 0x0000000205047210 */ /* 0x000fe20007f3e0ff */
[----:B------:R-:W-:Y:S02]  /*9950*/  IMAD R2, R9, R14, RZ ;  /* 0x0000000e09027224 */ /* 0x000fe400078e02ff */
[----:B------:R-:W-:Y:S01]  /*9960*/  IMAD R9, R7, R11, R0 ;  /* 0x0000000b07097224 */ /* 0x000fe200078e0200 */
[----:B------:R-:W-:Y:S01]  /*9970*/  LEA.HI.X.SX32 R5, R5, R3, 0x1, P1 ;  /* 0x0000000305057211 */ /* 0x000fe200008f0eff */
[C---:B------:R-:W-:Y:S01]  /*9980*/  IMAD R11, R7.reuse, R15, R2 ;  /* 0x0000000f070b7224 */ /* 0x040fe200078e0202 */
[----:B------:R-:W-:Y:S01]  /*9990*/  SHF.R.S32.HI R0, RZ, 0x1f, R236 ;  /* 0x0000001fff007819 */ /* 0x000fe200000114ec */
[----:B------:R-:W-:-:S04]  /*99a0*/  IMAD.WIDE.U32 R2, R7, R10, R4 ;  /* 0x0000000a07027225 */ /* 0x000fc800078e0004 */
[----:B------:R-:W-:Y:S01]  /*99b0*/  IMAD.IADD R3, R3, 0x1, R9 ;  /* 0x0000000103037824 */ /* 0x000fe200078e0209 */
[----:B------:R-:W-:Y:S01]  /*99c0*/  SEL R9, R0, RZ, !P0 ;  /* 0x000000ff00097207 */ /* 0x000fe20004000000 */
[----:B------:R-:W-:Y:S01]  /*99d0*/  IMAD.WIDE.U32 R4, R7, R14, R4 ;  /* 0x0000000e07047225 */ /* 0x000fe200078e0004 */
[----:B------:R-:W-:Y:S02]  /*99e0*/  SEL R7, R236, RZ, !P0 ;  /* 0x000000ffec077207 */ /* 0x000fe40004000000 */
[----:B------:R-:W-:Y:S01]  /*99f0*/  ISETP.NE.AND P0, PT, R23, RZ, PT ;  /* 0x000000ff1700720c */ /* 0x000fe20003f05270 */
[----:B------:R-:W-:Y:S02]  /*9a00*/  IMAD.IADD R5, R5, 0x1, R11 ;  /* 0x0000000105057824 */ /* 0x000fe400078e020b */
[C---:B------:R-:W-:Y:S02]  /*9a10*/  IMAD R0, R9.reuse, R12, RZ ;  /* 0x0000000c09007224 */ /* 0x040fe400078e02ff */
[----:B------:R-:W-:-:S02]  /*9a20*/  IMAD R8, R9, R16, RZ ;  /* 0x0000001009087224 */ /* 0x000fc400078e02ff */
[----:B------:R-:W-:-:S04]  /*9a30*/  IMAD.WIDE.U32 R2, R7, R12, R2 ;  /* 0x0000000c07027225 */ /* 0x000fc800078e0002 */
[----:B------:R-:W-:Y:S01]  /*9a40*/  IMAD.WIDE.U32 R4, R7, R16, R4 ;  /* 0x0000001007047225 */ /* 0x000fe200078e0004 */
[----:B------:R-:W-:-:S03]  /*9a50*/  LEA R18, P1, R2, R18, 0x2 ;  /* 0x0000001202127211 */ /* 0x000fc600078210ff */
[C---:B------:R-:W-:Y:S01]  /*9a60*/  IMAD R9, R7.reuse, R13, R0 ;  /* 0x0000000d07097224 */ /* 0x040fe200078e0200 */
[----:B------:R-:W-:Y:S01]  /*9a70*/  LEA R20, P2, R4, R20, 0x2 ;  /* 0x0000001404147211 */ /* 0x000fe200078410ff */
[----:B------:R-:W-:Y:S02]  /*9a80*/  IMAD R7, R7, R17, R8 ;  /* 0x0000001107077224 */ /* 0x000fe400078e0208 */
[----:B------:R-:W-:Y:S02]  /*9a90*/  IMAD.IADD R3, R3, 0x1, R9 ;  /* 0x0000000103037824 */ /* 0x000fe400078e0209 */
[----:B------:R-:W-:-:S03]  /*9aa0*/  IMAD.IADD R0, R5, 0x1, R7 ;  /* 0x0000000105007824 */ /* 0x000fc600078e0207 */
[----:B------:R-:W-:Y:S02]  /*9ab0*/  LEA.HI.X R3, R2, R19, R3, 0x2, P1 ;  /* 0x0000001302037211 */ /* 0x000fe400008f1403 */
[----:B------:R-:W-:Y:S01]  /*9ac0*/  LEA.HI.X R0, R4, R21, R0, 0x2, P2 ;  /* 0x0000001504007211 */ /* 0x000fe200010f1400 */
[----:B-1----:R-:W-:Y:S06]  /*9ad0*/  @P0 BRA `(.L_x_655) ;  /* 0x0000000000340947 */ /* 0x002fec0003800000 */
[----:B------:R-:W-:Y:S01]  /*9ae0*/  R2UR UR6, R20 ;  /* 0x00000000140672ca */ /* 0x000fe200000e0000 */
[----:B------:R-:W-:Y:S01]  /*9af0*/  UMOV UR5, 0x1400 ;  /* 0x0000140000057882 */ /* 0x000fe20000000000 */
[----:B------:R-:W-:Y:S01]  /*9b00*/  R2UR UR7, R0 ;  /* 0x00000000000772ca */ /* 0x000fe200000e0000 */
[----:B------:R-:W-:Y:S01]  /*9b10*/  UMOV UR8, 0x0 ;  /* 0x0000000000087882 */ /* 0x000fe20000000000 */
[----:B------:R-:W-:Y:S01]  /*9b20*/  PLOP3.LUT P0, PT, PT, PT, PT, 0x80, 0x0 ;  /* 0x000000000000781c */ /* 0x000fe20003f0f070 */
[----:B------:R-:W-:-:S12]  /*9b30*/  UMOV UR9, 0x14f00000 ;  /* 0x14f0000000097882 */ /* 0x000fd80000000000 */
.L_x_656:
[----:B------:R-:W-:Y:S01]  /*9b40*/  @P0 ELECT P1, URZ, PT ;  /* 0x00000000003f082f */ /* 0x000fe20003820000 */
[----:B------:R1:W-:-:S12]  /*9b50*/  UBLKRED.G.S.ADD.F32.RN [UR6], [UR4], UR5, desc[UR8] ;  /* 0x00000806040073bb */ /* 0x0003d800080a1405 */
[----:B------:R-:W-:Y:S02]  /*9b60*/  @P1 PLOP3.LUT P0, PT, P1, PT, PT, 0x8, 0x0 ;  /* 0x000000000000181c */ /* 0x000fe40000f0e170 */
[----:B------:R-:W-:-:S11]  /*9b70*/  PLOP3.LUT P1, PT, PT, PT, PT, 0x8, 0x0 ;  /* 0x000000000000781c */ /* 0x000fd60003f2e170 */
[----:B-1----:R-:W-:Y:S05]  /*9b80*/  @P0 BRA.U.ANY `(.L_x_656) ;  /* 0xfffffffd00ec0947 */ /* 0x002fea000393ffff */
[----:B------:R0:W-:Y:S01]  /*9b90*/  UTMACMDFLUSH ;  /* 0x00000000000079b7 */ /* 0x0001e20000000000 */
[----:B------:R-:W-:-:S04]  /*9ba0*/  DEPBAR.LE SB0, 0x0 ;  /* 0x000080000000791a */ /* 0x000fc80000000000 */
.L_x_655:
[----:B------:R-:W-:Y:S05]  /*9bb0*/  BSYNC B1 ;  /* 0x0000000000017941 */ /* 0x000fea0003800000 */
.L_x_654:
        /* <DEDUP_REMOVED lines=32> */
.L_x_657:
        /* <DEDUP_REMOVED lines=8> */
.L_x_622:
[----:B------:R-:W-:-:S08]  /*9e40*/  NOP ;  /* 0x0000000000007918 */ /* 0x000fd00000000000 */
[----:B------:R-:W1:-:S00]  /*9e50*/  USETMAXREG.DEALLOC.CTAPOOL 0x18 ;  /* 0x00000018000079c8 */ /* 0x000e4000080e0500 */
[----:B-1----:R-:W-:-:S06]  /*9e60*/  LOP3.LUT R0, R0, 0x3, RZ, 0xc0, !PT ;  /* 0x0000000300007812 */ /* 0x002fcc00078ec0ff */
[----:B------:R-:W1:Y:S02]  /*9e70*/  SHFL.IDX PT, R0, R0, RZ, 0x1f ;  /* 0x00001fff00007589 */ /* 0x000e6400000e0000 */
[----:B-1----:R-:W-:-:S13]  /*9e80*/  ISETP.NE.AND P0, PT, R0, RZ, PT ;  /* 0x000000ff0000720c */ /* 0x002fda0003f05270 */
[----:B------:R-:W-:Y:S05]  /*9e90*/  @P0 BRA `(.L_x_627) ;  /* 0x0000002000b80947 */ /* 0x000fea0003800000 */
[----:B------:R-:W-:Y:S01]  /*9ea0*/  ULDC.64 UR4, c[0x0][0x8e0] ;  /* 0x0002380000047ab9 */ /* 0x000fe20000000a00 */
[----:B------:R-:W1:Y:S01]  /*9eb0*/  S2UR UR10, SR_CTAID.X ;  /* 0x00000000000a79c3 */ /* 0x000e620000002500 */
[----:B------:R-:W-:-:S04]  /*9ec0*/  ISETP.NE.U32.AND P0, PT, RZ, UR4, PT ;  /* 0x00000004ff007c0c */ /* 0x000fc8000bf05070 */
[----:B------:R-:W-:-:S03]  /*9ed0*/  ISETP.NE.AND.EX P0, PT, RZ, UR5, PT, P0 ;  /* 0x00000005ff007c0c */ /* 0x000fc6000bf05300 */
[----:B------:R-:W2:Y:S08]  /*9ee0*/  S2UR UR21, SR_CTAID.Z ;  /* 0x00000000001579c3 */ /* 0x000eb00000002700 */
[----:B------:R-:W3:Y:S02]  /*9ef0*/  S2UR UR20, SR_CTAID.Y ;  /* 0x00000000001479c3 */ /* 0x000ee40000002600 */
[----:B------:R-:W-:Y:S05]  /*9f00*/  @!P0 BRA `(.L_x_658) ;  /* 0x0000000000208947 */ /* 0x000fea0003800000 */
[----:B------:R-:W-:Y:S01]  /*9f10*/  ULDC.64 UR4, c[0x0][0x8e0] ;  /* 0x0002380000047ab9 */ /* 0x000fe20000000a00 */
[----:B------:R-:W-:Y:S01]  /*9f20*/  ULDC.64 UR6, c[0x0][0x208] ;  /* 0x0000820000067ab9 */ /* 0x000fe20000000a00 */
[----:B--2---:R-:W-:-:S06]  /*9f30*/  UIMAD.WIDE UR4, UR21, 0x4, UR4 ;  /* 0x00000004150478a5 */ /* 0x004fcc000f8e0204 */
[----:B------:R-:W-:Y:S02]  /*9f40*/  IMAD.U32 R2, RZ, RZ, UR4 ;  /* 0x00000004ff027e24 */ /* 0x000fe4000f8e00ff */
[----:B------:R-:W-:-:S05]  /*9f50*/  IMAD.U32 R3, RZ, RZ, UR5 ;  /* 0x00000005ff037e24 */ /* 0x000fca000f8e00ff */
[----:B------:R-:W2:Y:S02]  /*9f60*/  LDG.E R2, desc[UR6][R2.64] ;  /* 0x0000000602027981 */ /* 0x000ea4000c1e1900 */
[----:B--2---:R-:W-:Y:S01]  /*9f70*/  R2UR UR5, R2 ;  /* 0x00000000020572ca */ /* 0x004fe200000e0000 */
[----:B------:R-:W-:-:S14]  /*9f80*/  BRA `(.L_x_659) ;  /* 0x0000000000407947 */ /* 0x000fdc0003800000 */
.L_x_658:
[----:B------:R-:W-:Y:S02]  /*9f90*/  ULDC.64 UR4, c[0x0][0x8d8] ;  /* 0x0002360000047ab9 */ /* 0x000fe40000000a00 */
[----:B------:R-:W-:-:S04]  /*9fa0*/  ISETP.NE.U32.AND P0, PT, RZ, UR4, PT ;  /* 0x00000004ff007c0c */ /* 0x000fc8000bf05070 */
[----:B------:R-:W-:-:S13]  /*9fb0*/  ISETP.NE.AND.EX P0, PT, RZ, UR5, PT, P0 ;  /* 0x00000005ff007c0c */ /* 0x000fda000bf05300 */
[----:B------:R-:W-:Y:S05]  /*9fc0*/  @!P0 BRA `(.L_x_660) ;  /* 0x00000000002c8947 */ /* 0x000fea0003800000 */
[----:B------:R-:W-:Y:S01]  /*9fd0*/  ULDC.64 UR4, c[0x0][0x8d8] ;  /* 0x0002360000047ab9 */ /* 0x000fe20000000a00 */
[----:B------:R-:W-:Y:S01]  /*9fe0*/  ULDC.64 UR6, c[0x0][0x208] ;  /* 0x0000820000067ab9 */ /* 0x000fe20000000a00 */
[----:B--2---:R-:W-:-:S06]  /*9ff0*/  UIMAD.WIDE UR4, UR21, 0x4, UR4 ;  /* 0x00000004150478a5 */ /* 0x004fcc000f8e0204 */
[----:B------:R-:W-:Y:S02]  /*a000*/  IMAD.U32 R2, RZ, RZ, UR4 ;  /* 0x00000004ff027e24 */ /* 0x000fe4000f8e00ff */
[----:B------:R-:W-:-:S05]  /*a010*/  IMAD.U32 R3, RZ, RZ, UR5 ;  /* 0x00000005ff037e24 */ /* 0x000fca000f8e00ff */
[----:B------:R-:W2:Y:S04]  /*a020*/  LDG.E R0, desc[UR6][R2.64] ;  /* 0x0000000602007981 */ /* 0x000ea8000c1e1900 */
[----:B------:R-:W4:Y:S01]  /*a030*/  LDG.E R4, desc[UR6][R2.64+0x4] ;  /* 0x0000040602047981 */ /* 0x000f22000c1e1900 */
[----:B--2---:R-:W-:Y:S02]  /*a040*/  R2UR UR5, R0 ;  /* 0x00000000000572ca */ /* 0x004fe400000e0000 */
[----:B----4-:R-:W-:-:S13]  /*a050*/  R2UR UR4, R4 ;  /* 0x00000000040472ca */ /* 0x010fda00000e0000 */
[----:B------:R-:W-:Y:S01]  /*a060*/  UIADD3 UR5, -UR5, UR4, URZ ;  /* 0x0000000405057290 */ /* 0x000fe2000fffe13f */
[----:B------:R-:W-:Y:S11]  /*a070*/  BRA `(.L_x_659) ;  /* 0x0000000000047947 */ /* 0x000ff60003800000 */
.L_x_660:
[----:B------:R-:W-:-:S05]  /*a080*/  ULDC UR5, c[0x0][0x8c4] ;  /* 0x0002310000057ab9 */ /* 0x000fca0000000800 */
.L_x_659:
[----:B-1----:R-:W-:Y:S01]  /*a090*/  UIMAD UR4, UR10, 0x50, URZ ;  /* 0x000000500a0478a4 */ /* 0x002fe2000f8e023f */
[----:B------:R-:W-:Y:S02]  /*a0a0*/  IMAD.MOV.U32 R4, RZ, RZ, 0x1 ;  /* 0x00000001ff047424 */ /* 0x000fe400078e00ff */
[----:B------:R-:W-:Y:S01]  /*a0b0*/  IMAD.MOV.U32 R12, RZ, RZ, RZ ;  /* 0x000000ffff0c7224 */ /* 0x000fe200078e00ff */
[----:B------:R-:W-:Y:S01]  /*a0c0*/  UISETP.GE.AND UP0, UPT, UR4, UR5, UPT ;  /* 0x000000050400728c */ /* 0x000fe2000bf06270 */
[----:B------:R-:W-:-:S03]  /*a0d0*/  IMAD.MOV.U32 R13, RZ, RZ, 0x1 ;  /* 0x00000001ff0d7424 */ /* 0x000fc600078e00ff */
[----:B--2---:R-:W-:-:S06]  /*a0e0*/  USEL UR21, UR21, 0xffffffff, !UP0 ;  /* 0xffffffff15157887 */ /* 0x004fcc000c000000 */
        /* <DEDUP_REMOVED lines=18> */
[----:B------:R-:W2:Y:S01]  /*a210*/  @P1 LDG.E R7, desc[UR16][R2.64] ;  /* 0x0000001002071981 */ /* 0x000ea2000c1e1900 */
[----:B------:R-:W-:Y:S01]  /*a220*/  PLOP3.LUT P2, PT, PT, PT, UP0, 0x80, 0x0 ;  /* 0x000000000000781c */ /* 0x000fe20003f4f008 */
[----:B------:R-:W-:Y:S01]  /*a230*/  UIMAD.WIDE UR12, UR21, 0x4, UR12 ;  /* 0x00000004150c78a5 */ /* 0x000fe2000f8e020c */
[----:B------:R-:W-:Y:S01]  /*a240*/  PLOP3.LUT P3, PT, PT, PT, UP2, 0x80, 0x0 ;  /* 0x000000000000781c */ /* 0x000fe20003f6f028 */
[----:B------:R1:W4:Y:S02]  /*a250*/  @P1 LDG.E R0, desc[UR16][R2.64] ;  /* 0x0000001002001981 */ /* 0x000324000c1e1900 */
[----:B------:R-:W-:Y:S02]  /*a260*/  @UP2 ULDC.64 UR6, c[0x0][0x780] ;  /* 0x0001e00000062ab9 */ /* 0x000fe40000000a00 */
[----:B------:R-:W-:Y:S01]  /*a270*/  @UP2 UIMAD.WIDE UR6, UR21, 0x4, UR6 ;  /* 0x00000004150628a5 */ /* 0x000fe2000f8e0206 */
[----:B-1----:R-:W-:-:S02]  /*a280*/  IMAD.U32 R2, RZ, RZ, UR12 ;  /* 0x0000000cff027e24 */ /* 0x002fc4000f8e00ff */
[----:B------:R-:W-:-:S05]  /*a290*/  IMAD.U32 R3, RZ, RZ, UR13 ;  /* 0x0000000dff037e24 */ /* 0x000fca000f8e00ff */
[----:B------:R1:W5:Y:S02]  /*a2a0*/  @P2 LDG.E R5, desc[UR16][R2.64] ;  /* 0x0000001002052981 */ /* 0x000364000c1e1900 */
[----:B-1----:R-:W-:Y:S02]  /*a2b0*/  IMAD.U32 R2, RZ, RZ, UR6 ;  /* 0x00000006ff027e24 */ /* 0x002fe4000f8e00ff */
[----:B------:R-:W-:-:S05]  /*a2c0*/  IMAD.U32 R3, RZ, RZ, UR7 ;  /* 0x00000007ff037e24 */ /* 0x000fca000f8e00ff */
[----:B------:R-:W3:Y:S01]  /*a2d0*/  @P3 LDG.E R6, desc[UR16][R2.64] ;  /* 0x0000001002063981 */ /* 0x000ee2000c1e1900 */
[----:B------:R-:W-:Y:S01]  /*a2e0*/  ULDC.64 UR16, c[0x0][0x788] ;  /* 0x0001e20000107ab9 */ /* 0x000fe20000000a00 */
[----:B------:R-:W-:Y:S01]  /*a2f0*/  UMOV UR54, URZ ;  /* 0x0000003f00367c82 */ /* 0x000fe20008000000 */
[----:B------:R-:W-:Y:S01]  /*a300*/  ISETP.NE.U32.AND P0, PT, RZ, UR16, PT ;  /* 0x00000010ff007c0c */ /* 0x000fe2000bf05070 */
[----:B------:R-:W-:-:S03]  /*a310*/  UMOV UR11, URZ ;  /* 0x0000003f000b7c82 */ /* 0x000fc60008000000 */
[----:B------:R-:W-:Y:S02]  /*a320*/  ISETP.NE.AND.EX P0, PT, RZ, UR17, PT, P0 ;  /* 0x00000011ff007c0c */ /* 0x000fe4000bf05300 */
[----:B--2---:R-:W-:Y:S02]  /*a330*/  @P1 R2UR UR5, R7 ;  /* 0x00000000070512ca */ /* 0x004fe400000e0000 */
        /* <DEDUP_REMOVED lines=8> */
[----:B---3--:R-:W-:Y:S01]  /*a3c0*/  @P3 R2UR UR5, R6 ;  /* 0x00000000060532ca */ /* 0x008fe200000e0000 */
        /* <DEDUP_REMOVED lines=10> */
.L_x_662:
        /* <DEDUP_REMOVED lines=14> */
.L_x_663:
        /* <DEDUP_REMOVED lines=9> */
.L_x_664:
        /* <DEDUP_REMOVED lines=22> */
.L_x_665:
        /* <DEDUP_REMOVED lines=23> */
[----:B------:R-:W1:Y:S01]  /*a8b0*/  S2R R3, SR_CgaCtaId ;  /* 0x0000000000037919 */ /* 0x000e620000008800 */
[----:B------:R-:W-:Y:S02]  /*a8c0*/  MOV R6, 0x400 ;  /* 0x0000040000067802 */ /* 0x000fe40000000f00 */
[----:B------:R-:W-:Y:S01]  /*a8d0*/  ISETP.NE.AND P0, PT, R11, RZ, PT ;  /* 0x000000ff0b00720c */ /* 0x000fe20003f05270 */
[----:B------:R-:W2:Y:S01]  /*a8e0*/  S2R R21, SR_CTAID.Y ;  /* 0x0000000000157919 */ /* 0x000ea20000002600 */
[----:B-1----:R-:W-:Y:S01]  /*a8f0*/  LEA R6, R3, R6, 0x18 ;  /* 0x0000000603067211 */ /* 0x002fe200078ec0ff */
[----:B------:R-:W-:-:S05]  /*a900*/  IMAD.MOV.U32 R3, RZ, RZ, 0x1 ;  /* 0x00000001ff037424 */ /* 0x000fca00078e00ff */
[----:B------:R-:W-:-:S04]  /*a910*/  SHF.L.U32 R3, R3, 0x1f, RZ ;  /* 0x0000001f03037819 */ /* 0x000fc800000006ff */
[----:B------:R-:W1:Y:S02]  /*a920*/  SYNCS.PHASECHK.TRANS64.TRYWAIT P1, [R6+URZ+0x31820], R3 ;  /* 0x03182003060075a7 */ /* 0x000e64000802017f */
[----:B-12---:R-:W-:Y:S05]  /*a930*/  @!P1 BRA `(.L_x_666) ;  /* 0x0000001800549947 */ /* 0x006fea0003800000 */
.L_x_681:
[----:B------:R-:W-:Y:S01]  /*a940*/  SHF.R.S32.HI R21, RZ, 0x1f, R21 ;  /* 0x0000001fff157819 */ /* 0x000fe20000011415 */
[----:B------:R-:W-:Y:S01]  /*a950*/  IMAD.MOV.U32 R4, RZ, RZ, 0x1 ;  /* 0x00000001ff047424 */ /* 0x000fe200078e00ff */
[----:B------:R-:W-:Y:S06]  /*a960*/  @P0 BRA `(.L_x_667) ;  /* 0x0000000000140947 */ /* 0x000fec0003800000 */
[----:B------:R-:W-:Y:S01]  /*a970*/  LOP3.LUT P1, RZ, R18, 0x1f, RZ, 0xc0, !PT ;  /* 0x0000001f12ff7812 */ /* 0x000fe2000782c0ff */
[----:B-1----:R-:W-:-:S04]  /*a980*/  IMAD.MOV.U32 R3, RZ, RZ, 0x8100 ;  /* 0x00008100ff037424 */ /* 0x002fc800078e00ff */
[----:B------:R2:W-:Y:S08]  /*a990*/  SYNCS.ARRIVE.TRANS64 RZ, [R6+URZ+0x31810], R3 ;  /* 0x0318100306ff79a7 */ /* 0x0005f0000800003f */
[----:B------:R-:W-:Y:S05]  /*a9a0*/  @!P1 BRA `(.L_x_667) ;  /* 0x0000000000049947 */ /* 0x000fea0003800000 */
[----:B------:R-:W-:Y:S01]  /*a9b0*/  BPT.TRAP 0x1 ;  /* 0x000000040000795c */ /* 0x000fe20000300000 */
.L_x_667:
[----:B------:R-:W3:Y:S01]  /*a9c0*/  LDC.64 R8, c[0x0][0x198] ;  /* 0x00006600ff087b82 */ /* 0x000ee20000000a00 */
        /* <DEDUP_REMOVED lines=8> */
[----:B-12---:R-:W-:Y:S01]  /*aa50*/  IMAD.MOV.U32 R3, RZ, RZ, 0x14000 ;  /* 0x00014000ff037424 */ /* 0x006fe200078e00ff */
        /* <DEDUP_REMOVED lines=11> */
[----:B---3--:R-:W-:Y:S01]  /*ab10*/  IMAD.MOV.U32 R5, RZ, RZ, R8 ;  /* 0x000000ffff057224 */ /* 0x008fe200078e0008 */
        /* <DEDUP_REMOVED lines=51> */
[----:B-1----:R-:W-:Y:S01]  /*ae50*/  UMOV UR16, 0x0 ;  /* 0x0000000000107882 */ /* 0x002fe20000000000 */
[----:B------:R-:W-:Y:S01]  /*ae60*/  UMOV UR17, 0x10000000 ;  /* 0x1000000000117882 */ /* 0x000fe20000000000 */
[----:B--2---:R-:W-:Y:S01]  /*ae70*/  ULEA UR40, UP0, UR10, UR22, 0x2 ;  /* 0x000000160a287291 */ /* 0x004fe2000f80103f */
[----:B------:R-:W-:Y:S01]  /*ae80*/  UMOV UR43, UR11 ;  /* 0x0000000b002b7c82 */ /* 0x000fe20008000000 */
[----:B------:R-:W-:-:S02]  /*ae90*/  UMOV UR44, UR12 ;  /* 0x0000000c002c7c82 */ /* 0x000fc40008000000 */
[----:B------:R-:W-:Y:S01]  /*aea0*/  ULEA.HI.X UR41, UR10, UR23, UR9, 0x2, UP0 ;  /* 0x000000170a297291 */ /* 0x000fe200080f1409 */
[----:B------:R-:W-:Y:S02]  /*aeb0*/  UMOV UR45, UR13 ;  /* 0x0000000d002d7c82 */ /* 0x000fe40008000000 */
[----:B------:R-:W-:Y:S01]  /*aec0*/  UMOV UR9, 0x10 ;  /* 0x0000001000097882 */ /* 0x000fe20000000000 */
[----:B---3--:R-:W-:Y:S01]  /*aed0*/  UIADD3 UR24, UR8, 0x2800, URZ ;  /* 0x0000280008187890 */ /* 0x008fe2000fffe03f */
[----:B------:R-:W-:Y:S01]  /*aee0*/  UMOV UR10, UR18 ;  /* 0x00000012000a7c82 */ /* 0x000fe20008000000 */
[----:B------:R-:W-:Y:S01]  /*aef0*/  UMOV UR26, 0x40 ;  /* 0x00000040001a7882 */ /* 0x000fe20000000000 */
[----:B------:R-:W-:Y:S02]  /*af00*/  UMOV UR27, UR11 ;  /* 0x0000000b001b7c82 */ /* 0x000fe40008000000 */
[----:B------:R1:W-:Y:S01]  /*af10*/  UBLKCP.S.G [UR48], [UR40], UR9 ;  /* 0x00000030280073ba */ /* 0x0003e20008000209 */
[----:B------:R2:W-:Y:S01]  /*af20*/  SYNCS.ARRIVE.TRANS64 RZ, [R6+URZ+0x31800], R3 ;  /* 0x0318000306ff79a7 */ /* 0x0005e2000800003f */
[----:B------:R-:W-:Y:S01]  /*af30*/  UMOV UR28, UR12 ;  /* 0x0000000c001c7c82 */ /* 0x000fe20008000000 */
[----:B----4-:R-:W-:Y:S01]  /*af40*/  UIADD3 UR56, UR8, 0x5000, URZ ;  /* 0x0000500008387890 */ /* 0x010fe2000fffe03f */
        /* <DEDUP_REMOVED lines=9> */
[----:B-1----:R-:W-:-:S02]  /*afe0*/  UIADD3 UR9, UR8, 0x31800, URZ ;  /* 0x0003180008097890 */ /* 0x002fc4000fffe03f */
        /* <DEDUP_REMOVED lines=11> */
[----:B-1----:R-:W-:Y:S01]  /*b0a0*/  UMOV UR10, 0xc0 ;  /* 0x000000c0000a7882 */ /* 0x002fe20000000000 */
[----:B------:R2:W-:Y:S01]  /*b0b0*/  UTMALDG.4D [UR40], [UR6], desc[UR16] ;  /* 0x00001028060075b4 */ /* 0x0005e20008019000 */
[----:B---3--:R-:W-:-:S02]  /*b0c0*/  UIADD3 UR24, UR8, 0xf000, URZ ;  /* 0x0000f00008187890 */ /* 0x008fc4000fffe03f */
[----:B------:R-:W-:Y:S01]  /*b0d0*/  UIADD3 UR8, UR8, 0x11800, URZ ;  /* 0x0001180008087890 */ /* 0x000fe2000fffe03f */
[----:B------:R-:W-:Y:S01]  /*b0e0*/  UMOV UR26, 0x80 ;  /* 0x00000080001a7882 */ /* 0x000fe20000000000 */
[----:B------:R2:W-:Y:S05]  /*b0f0*/  UTMALDG.4D [UR32], [UR6], desc[UR16] ;  /* 0x00001020060075b4 */ /* 0x0005ea0008019000 */
[----:B------:R2:W-:Y:S02]  /*b100*/  UTMALDG.4D [UR24], [UR6], desc[UR16] ;  /* 0x00001018060075b4 */ /* 0x0005e40008019000 */
[----:B------:R2:W-:Y:S02]  /*b110*/  UTMALDG.4D [UR8], [UR6], desc[UR16] ;  /* 0x00001008060075b4 */ /* 0x0005e40008019000 */
[----:B--2---:R-:W-:Y:S05]  /*b120*/  @P1 BRA `(.L_x_668) ;  /* 0x0000000800581947 */ /* 0x004fea0003800000 */
[----:B------:R-:W1:Y:S01]  /*b130*/  LDC.64 R12, c[0x0][0x730] ;  /* 0x0001cc00ff0c7b82 */ /* 0x000e620000000a00 */
[----:B------:R-:W-:Y:S01]  /*b140*/  ULDC.64 UR8, c[0x0][0x738] ;  /* 0x0001ce0000087ab9 */ /* 0x000fe20000000a00 */
[----:B------:R-:W-:Y:S01]  /*b150*/  LOP3.LUT R16, R18, 0x1f, RZ, 0xc0, !PT ;  /* 0x0000001f12107812 */ /* 0x000fe200078ec0ff */
[----:B------:R-:W-:Y:S02]  /*b160*/  UIMAD UR6, UR47, UR8, URZ ;  /* 0x000000082f0672a4 */ /* 0x000fe4000f8e023f */
[----:B------:R-:W-:Y:S02]  /*b170*/  UIMAD.WIDE.U32 UR4, UR21, UR8, UR38 ;  /* 0x00000008150472a5 */ /* 0x000fe4000f8e0026 */
[----:B------:R-:W-:Y:S01]  /*b180*/  UIMAD UR6, UR21, UR9, UR6 ;  /* 0x00000009150672a4 */ /* 0x000fe2000f8e0206 */
[----:B------:R-:W2:Y:S03]  /*b190*/  LDC.64 R14, c[0x0][0x728] ;  /* 0x0001ca00ff0e7b82 */ /* 0x000ea60000000a00 */
        /* <DEDUP_REMOVED lines=9> */
[----:B-1----:R-:W-:-:S04]  /*b230*/  IMAD.WIDE.U32 R2, R12, UR20, R2 ;  /* 0x000000140c027c25 */ /* 0x002fc8000f8e0002 */
        /* <DEDUP_REMOVED lines=8> */
[----:B--2---:R-:W-:Y:S01]  /*b2c0*/  LEA R14, P1, R2, R14, 0x2 ;  /* 0x0000000e020e7211 */ /* 0x004fe200078210ff */
        /* <DEDUP_REMOVED lines=8> */
.L_x_673:
[----:B------:R-:W-:-:S04]  /*b350*/  SHF.L.U32 R5, R13, 0x1f, RZ ;  /* 0x0000001f0d057819 */ /* 0x000fc800000006ff */
[----:B------:R-:W1:Y:S02]  /*b360*/  SYNCS.PHASECHK.TRANS64.TRYWAIT P1, [R6+URZ+0x31838], R5 ;  /* 0x03183805060075a7 */ /* 0x000e64000802017f */
[----:B-1----:R-:W-:Y:S05]  /*b370*/  @!P1 BRA `(.L_x_669) ;  /* 0x0000000c00d89947 */ /* 0x002fea0003800000 */
.L_x_682:
[----:B------:R-:W-:Y:S05]  /*b380*/  @P0 BRA `(.L_x_670) ;  /* 0x0000000000140947 */ /* 0x000fea0003800000 */
[----:B------:R-:W-:Y:S01]  /*b390*/  ISETP.NE.AND P1, PT, R16, RZ, PT ;  /* 0x000000ff1000720c */ /* 0x000fe20003f25270 */
[----:B-1----:R-:W-:-:S04]  /*b3a0*/  IMAD.MOV.U32 R5, RZ, RZ, 0x8100 ;  /* 0x00008100ff057424 */ /* 0x002fc800078e00ff */
[----:B------:R2:W-:Y:S08]  /*b3b0*/  SYNCS.ARRIVE.TRANS64 RZ, [R6+URZ+0x31830], R5 ;  /* 0x0318300506ff79a7 */ /* 0x0005f0000800003f */
[----:B------:R-:W-:Y:S05]  /*b3c0*/  @!P1 BRA `(.L_x_670) ;  /* 0x0000000000049947 */ /* 0x000fea0003800000 */
[----:B------:R-:W-:Y:S01]  /*b3d0*/  BPT.TRAP 0x1 ;  /* 0x000000040000795c */ /* 0x000fe20000300000 */
.L_x_670:
        /* <DEDUP_REMOVED lines=47> */
.L_x_684:
[----:B------:R-:W-:Y:S01]  /*b6d0*/  LOP3.LUT R13, R13, 0x1, RZ, 0x3c, !PT ;  /* 0x000000010d0d7812 */ /* 0x000fe200078e3cff */
[----:B------:R-:W-:Y:S06]  /*b6e0*/  @P2 BRA `(.L_x_672) ;  /* 0x0000000000142947 */ /* 0x000fec0003800000 */
[----:B------:R-:W-:Y:S01]  /*b6f0*/  ISETP.NE.AND P1, PT, R16, RZ, PT ;  /* 0x000000ff1000720c */ /* 0x000fe20003f25270 */
[----:B-1----:R-:W-:-:S04]  /*b700*/  IMAD.MOV.U32 R2, RZ, RZ, 0x8100 ;  /* 0x00008100ff027424 */ /* 0x002fc800078e00ff */
[----:B------:R2:W-:Y:S08]  /*b710*/  SYNCS.ARRIVE.TRANS64 RZ, [R20+URZ+0x31810], R2 ;  /* 0x0318100214ff79a7 */ /* 0x0005f0000800003f */
[----:B------:R-:W-:Y:S05]  /*b720*/  @!P1 BRA `(.L_x_672) ;  /* 0x0000000000049947 */ /* 0x000fea0003800000 */
[----:B------:R-:W-:Y:S01]  /*b730*/  BPT.TRAP 0x1 ;  /* 0x000000040000795c */ /* 0x000fe20000300000 */
.L_x_672:
[--C-:B-12---:R-:W-:Y:S01]  /*b740*/  IMAD R2, R12, 0x8000, R6.reuse ;  /* 0x000080000c027824 */ /* 0x106fe200078e0206 */
        /* <DEDUP_REMOVED lines=50> */
[----:B-1----:R-:W-:Y:S05]  /*ba70*/  @!P1 BRA `(.L_x_673) ;  /* 0xfffffff800349947 */ /* 0x002fea000383ffff */
[----:B------:R-:W-:-:S07]  /*ba80*/  VIADD R12, R12, 0x1 ;  /* 0x000000010c0c7836 */ /* 0x000fce0000000000 */
.L_x_668:
[----:B------:R-:W-:Y:S01]  /*ba90*/  SHF.L.U32 R16, R13, 0x1f, RZ ;  /* 0x0000001f0d107819 */ /* 0x000fe200000006ff */
[----:B------:R-:W1:Y:S01]  /*baa0*/  LDC.64 R10, c[0x0][0x730] ;  /* 0x0001cc00ff0a7b82 */ /* 0x000e620000000a00 */
[----:B------:R-:W-:Y:S02]  /*bab0*/  IMAD.U32 R14, RZ, RZ, UR38 ;  /* 0x00000026ff0e7e24 */ /* 0x000fe4000f8e00ff */
[----:B------:R-:W-:Y:S02]  /*bac0*/  IMAD.U32 R2, RZ, RZ, UR38 ;  /* 0x00000026ff027e24 */ /* 0x000fe4000f8e00ff */
[----:B------:R-:W-:Y:S02]  /*bad0*/  IMAD.MOV.U32 R2, RZ, RZ, R14 ;  /* 0x000000ffff027224 */ /* 0x000fe400078e000e */
[----:B------:R-:W-:Y:S01]  /*bae0*/  IMAD.U32 R3, RZ, RZ, UR39 ;  /* 0x00000027ff037e24 */ /* 0x000fe2000f8e00ff */
[----:B------:R-:W2:Y:S01]  /*baf0*/  SYNCS.PHASECHK.TRANS64.TRYWAIT P1, [R6+URZ+0x31838], R16 ;  /* 0x03183810060075a7 */ /* 0x000ea2000802017f */
[----:B------:R-:W-:Y:S01]  /*bb00*/  IMAD.U32 R15, RZ, RZ, UR39 ;  /* 0x00000027ff0f7e24 */ /* 0x000fe2000f8e00ff */
[----:B------:R-:W3:Y:S01]  /*bb10*/  LDC.64 R8, c[0x0][0x738] ;  /* 0x0001ce00ff087b82 */ /* 0x000ee20000000a00 */
[----:B-1----:R-:W-:-:S02]  /*bb20*/  IMAD R14, R21, R10, RZ ;  /* 0x0000000a150e7224 */ /* 0x002fc400078e02ff */
[----:B------:R-:W-:-:S04]  /*bb30*/  IMAD.WIDE.U32 R2, R10, UR20, R2 ;  /* 0x000000140a027c25 */ /* 0x000fc8000f8e0002 */
[----:B------:R-:W-:-:S04]  /*bb40*/  IMAD R11, R11, UR20, R14 ;  /* 0x000000140b0b7c24 */ /* 0x000fc8000f8e020e */
[----:B------:R-:W-:Y:S02]  /*bb50*/  IMAD.IADD R3, R11, 0x1, R3 ;  /* 0x000000010b037824 */ /* 0x000fe400078e0203 */
[C---:B---3--:R-:W-:Y:S02]  /*bb60*/  IMAD R10, R8.reuse, UR47, RZ ;  /* 0x0000002f080a7c24 */ /* 0x048fe4000f8e02ff */
[----:B------:R-:W-:-:S04]  /*bb70*/  IMAD.WIDE.U32 R2, R8, UR21, R2 ;  /* 0x0000001508027c25 */ /* 0x000fc8000f8e0002 */
[----:B------:R-:W-:Y:S01]  /*bb80*/  IMAD R9, R9, UR21, R10 ;  /* 0x0000001509097c24 */ /* 0x000fe2000f8e020a */
[----:B--2---:R-:W-:Y:S06]  /*bb90*/  @!P1 BRA `(.L_x_674) ;  /* 0x0000000400fc9947 */ /* 0x004fec0003800000 */
.L_x_685:
[----:B------:R-:W-:Y:S01]  /*bba0*/  IMAD.IADD R8, R9, 0x1, R3 ;  /* 0x0000000109087824 */ /* 0x000fe200078e0203 */
[----:B------:R-:W-:Y:S06]  /*bbb0*/  @P0 BRA `(.L_x_675) ;  /* 0x0000000000140947 */ /* 0x000fec0003800000 */
[----:B------:R-:W-:Y:S01]  /*bbc0*/  LOP3.LUT P0, RZ, R18, 0x1f, RZ, 0xc0, !PT ;  /* 0x0000001f12ff7812 */ /* 0x000fe2000780c0ff */
[----:B------:R-:W-:-:S04]  /*bbd0*/  IMAD.MOV.U32 R9, RZ, RZ, 0x8100 ;  /* 0x00008100ff097424 */ /* 0x000fc800078e00ff */
[----:B------:R2:W-:Y:S08]  /*bbe0*/  SYNCS.ARRIVE.TRANS64 RZ, [R6+URZ+0x31830], R9 ;  /* 0x0318300906ff79a7 */ /* 0x0005f0000800003f */
[----:B------:R-:W-:Y:S05]  /*bbf0*/  @!P0 BRA `(.L_x_675) ;  /* 0x0000000000048947 */ /* 0x000fea0003800000 */
[----:B------:R-:W-:Y:S01]  /*bc00*/  BPT.TRAP 0x1 ;  /* 0x000000040000795c */ /* 0x000fe20000300000 */
.L_x_675:
        /* <DEDUP_REMOVED lines=52> */
[----:B----4-:R-:W-:Y:S01]  /*bf50*/  NOP ;  /* 0x0000000000007918 */ /* 0x010fe20000000000 */
.L_x_661:
[----:B------:R-:W-:Y:S05]  /*bf60*/  WARPSYNC.ALL ;  /* 0x0000000000007948 */ /* 0x000fea0003800000 */
[----:B------:R-:W-:-:S13]  /*bf70*/  ELECT P0, URZ, PT ;  /* 0x00000000003f782f */ /* 0x000fda0003800000 */
[----:B------:R-:W-:Y:S05]  /*bf80*/  @!P0 BRA `(.L_x_627) ;  /* 0x00000000007c8947 */ /* 0x000fea0003800000 */
[----:B------:R-:W4:Y:S02]  /*bf90*/  LDL R0, [R1] ;  /* 0x0000000001007983 */ /* 0x000f240000100800 */
[----:B----4-:R-:W-:-:S13]  /*bfa0*/  R2UR UR4, R0 ;  /* 0x00000000000472ca */ /* 0x010fda00000e0000 */
[----:B------:R-:W-:-:S06]  /*bfb0*/  ULOP3.LUT UR4, UR4, 0x2, URZ, 0xfc, !UPT ;  /* 0x0000000204047892 */ /* 0x000fcc000f8efc3f */
[----:B------:R-:W-:-:S05]  /*bfc0*/  IMAD.U32 R0, RZ, RZ, UR4 ;  /* 0x00000004ff007e24 */ /* 0x000fca000f8e00ff */
[----:B------:R-:W-:-:S13]  /*bfd0*/  ISETP.NE.AND P1, PT, R0, 0x3, PT ;  /* 0x000000030000780c */ /* 0x000fda0003f25270 */
[----:B------:R-:W-:Y:S05]  /*bfe0*/  @!P1 BRA `(.L_x_676) ;  /* 0x0000000000049947 */ /* 0x000fea0003800000 */
[----:B---3--:R-:W-:Y:S01]  /*bff0*/  BPT.TRAP 0x1 ;  /* 0x000000040000795c */ /* 0x008fe20000300000 */
.L_x_676:
        /* <DEDUP_REMOVED lines=8> */
.L_x_686:
        /* <DEDUP_REMOVED lines=9> */
.L_x_687:
[----:B------:R-:W-:Y:S05]  /*c110*/  @!P1 BRA `(.L_x_679) ;  /* 0x0000000000049947 */ /* 0x000fea0003800000 */
[----:B---3--:R-:W-:Y:S01]  /*c120*/  BPT.TRAP 0x1 ;  /* 0x000000040000795c */ /* 0x008fe20000300000 */
.L_x_679:
[----:B------:R-:W-:-:S07]  /*c130*/  SHF.L.U32 R13, R13, 0x1f, RZ ;  /* 0x0000001f0d0d7819 */ /* 0x000fce00000006ff */
.L_x_680:
[----:B------:R1:W1:Y:S02]  /*c140*/  SYNCS.PHASECHK.TRANS64.TRYWAIT P0, [R2+URZ+0x31838], R13 ;  /* 0x0318380d020075a7 */ /* 0x000264000800017f */
[----:B-1----:R-:W-:Y:S05]  /*c150*/  @!P0 NANOSLEEP.SYNCS 0x989680 ;  /* 0x009896800000895d */ /* 0x002fea0003900000 */
[----:B------:R-:W1:Y:S02]  /*c160*/  @!P0 SYNCS.PHASECHK.TRANS64 P0, [R2+URZ+0x31838], R13 ;  /* 0x0318380d020085a7 */ /* 0x000e64000800007f */
[----:B-1----:R-:W-:Y:S05]  /*c170*/  @!P0 BRA `(.L_x_680) ;  /* 0xfffffffc00f08947 */ /* 0x002fea000383ffff */
.L_x_627:
[----:B---3--:R-:W-:Y:S05]  /*c180*/  BSYNC B0 ;  /* 0x0000000000007941 */ /* 0x008fea0003800000 */
.L_x_621:
[----:B------:R-:W-:Y:S05]  /*c190*/  EXIT ;  /* 0x000000000000794d */ /* 0x000fea0003800000 */
.L_x_634:
[----:B-1----:R1:W2:Y:S02]  /*c1a0*/  SYNCS.PHASECHK.TRANS64.TRYWAIT P0, [R17+URZ+0x31800], R14 ;  /* 0x0318000e110075a7 */ /* 0x0022a4000800017f */
[----:B--2---:R-:W-:Y:S05]  /*c1b0*/  @!P0 NANOSLEEP.SYNCS 0x989680 ;  /* 0x009896800000895d */ /* 0x004fea0003900000 */
[----:B------:R-:W2:Y:S02]  /*c1c0*/  @!P0 SYNCS.PHASECHK.TRANS64 P0, [R17+URZ+0x31800], R14 ;  /* 0x0318000e110085a7 */ /* 0x000ea4000800007f */
[----:B--2---:R-:W-:Y:S05]  /*c1d0*/  @!P0 BRA `(.L_x_634) ;  /* 0xfffffffc00f08947 */ /* 0x004fea000383ffff */
[----:B------:R-:W-:Y:S05]  /*c1e0*/  BRA `(.L_x_633) ;  /* 0xffffff5000187947 */ /* 0x000fea000383ffff */
.L_x_638:
[----:B--2---:R2:W3:Y:S02]  /*c1f0*/  SYNCS.PHASECHK.TRANS64.TRYWAIT P0, [R16+URZ+0x31810], R9 ;  /* 0x03181009100075a7 */ /* 0x0044e4000800017f */
[----:B---3--:R-:W-:Y:S05]  /*c200*/  @!P0 NANOSLEEP.SYNCS 0x989680 ;  /* 0x009896800000895d */ /* 0x008fea0003900000 */
[----:B------:R-:W3:Y:S02]  /*c210*/  @!P0 SYNCS.PHASECHK.TRANS64 P0, [R16+URZ+0x31810], R9 ;  /* 0x03181009100085a7 */ /* 0x000ee4000800007f */
[----:B---3--:R-:W-:Y:S05]  /*c220*/  @!P0 BRA `(.L_x_638) ;  /* 0xfffffffc00f08947 */ /* 0x008fea000383ffff */
[----:B------:R-:W-:Y:S05]  /*c230*/  BRA `(.L_x_637) ;  /* 0xffffff5800a87947 */ /* 0x000fea000383ffff */
.L_x_642:
[----:B----4-:R4:W1:Y:S02]  /*c240*/  SYNCS.PHASECHK.TRANS64.TRYWAIT P0, [R17+URZ+0x31830], R10 ;  /* 0x0318300a110075a7 */ /* 0x010864000800017f */
[----:B-1----:R-:W-:Y:S05]  /*c250*/  @!P0 NANOSLEEP.SYNCS 0x989680 ;  /* 0x009896800000895d */ /* 0x002fea0003900000 */
[----:B------:R-:W1:Y:S02]  /*c260*/  @!P0 SYNCS.PHASECHK.TRANS64 P0, [R17+URZ+0x31830], R10 ;  /* 0x0318300a110085a7 */ /* 0x000e64000800007f */
[----:B-1----:R-:W-:Y:S05]  /*c270*/  @!P0 BRA `(.L_x_642) ;  /* 0xfffffffc00f08947 */ /* 0x002fea000383ffff */
[----:B------:R-:W-:Y:S05]  /*c280*/  BRA `(.L_x_641) ;  /* 0xffffff7400b47947 */ /* 0x000fea000383ffff */
.L_x_666:
[----:B-1----:R1:W2:Y:S02]  /*c290*/  SYNCS.PHASECHK.TRANS64.TRYWAIT P1, [R6+URZ+0x31820], R3 ;  /* 0x03182003060075a7 */ /* 0x0022a4000802017f */
[----:B--2---:R-:W-:Y:S05]  /*c2a0*/  @!P1 NANOSLEEP.SYNCS 0x989680 ;  /* 0x009896800000995d */ /* 0x004fea0003900000 */
[----:B------:R-:W2:Y:S02]  /*c2b0*/  @!P1 SYNCS.PHASECHK.TRANS64 P1, [R6+URZ+0x31820], R3 ;  /* 0x03182003060095a7 */ /* 0x000ea4000802007f */
[----:B--2---:R-:W-:Y:S05]  /*c2c0*/  @!P1 BRA `(.L_x_666) ;  /* 0xfffffffc00f09947 */ /* 0x004fea000383ffff */
[----:B------:R-:W-:Y:S05]  /*c2d0*/  BRA `(.L_x_681) ;  /* 0xffffffe400987947 */ /* 0x000fea000383ffff */
.L_x_669:
[----:B-1----:R1:W2:Y:S02]  /*c2e0*/  SYNCS.PHASECHK.TRANS64.TRYWAIT P1, [R6+URZ+0x31838], R5 ;  /* 0x03183805060075a7 */ /* 0x0022a4000802017f */
[----:B--2---:R-:W-:Y:S05]  /*c2f0*/  @!P1 NANOSLEEP.SYNCS 0x989680 ;  /* 0x009896800000995d */ /* 0x004fea0003900000 */
[----:B------:R-:W2:Y:S02]  /*c300*/  @!P1 SYNCS.PHASECHK.TRANS64 P1, [R6+URZ+0x31838], R5 ;  /* 0x03183805060095a7 */ /* 0x000ea4000802007f */
[----:B--2---:R-:W-:Y:S05]  /*c310*/  @!P1 BRA `(.L_x_669) ;  /* 0xfffffffc00f09947 */ /* 0x004fea000383ffff */
[----:B------:R-:W-:Y:S05]  /*c320*/  BRA `(.L_x_682) ;  /* 0xfffffff000147947 */ /* 0x000fea000383ffff */
.L_x_671:
[----:B------:R-:W-:-:S07]  /*c330*/  SHF.L.U32 R2, R4, 0x1f, RZ ;  /* 0x0000001f04027819 */ /* 0x000fce00000006ff */
.L_x_683:
[----:B-1----:R1:W2:Y:S02]  /*c340*/  SYNCS.PHASECHK.TRANS64.TRYWAIT P1, [R20+URZ+0x31820], R2 ;  /* 0x03182002140075a7 */ /* 0x0022a4000802017f */
[----:B--2---:R-:W-:Y:S05]  /*c350*/  @!P1 NANOSLEEP.SYNCS 0x989680 ;  /* 0x009896800000995d */ /* 0x004fea0003900000 */
[----:B------:R-:W2:Y:S02]  /*c360*/  @!P1 SYNCS.PHASECHK.TRANS64 P1, [R20+URZ+0x31820], R2 ;  /* 0x03182002140095a7 */ /* 0x000ea4000802007f */
[----:B--2---:R-:W-:Y:S05]  /*c370*/  @!P1 BRA `(.L_x_683) ;  /* 0xfffffffc00f09947 */ /* 0x004fea000383ffff */
[----:B------:R-:W-:Y:S05]  /*c380*/  BRA `(.L_x_684) ;  /* 0xfffffff000d07947 */ /* 0x000fea000383ffff */
.L_x_674:
[----:B-1----:R1:W2:Y:S02]  /*c390*/  SYNCS.PHASECHK.TRANS64.TRYWAIT P1, [R6+URZ+0x31838], R16 ;  /* 0x03183810060075a7 */ /* 0x0022a4000802017f */
[----:B--2---:R-:W-:Y:S05]  /*c3a0*/  @!P1 NANOSLEEP.SYNCS 0x989680 ;  /* 0x009896800000995d */ /* 0x004fea0003900000 */
[----:B------:R-:W2:Y:S02]  /*c3b0*/  @!P1 SYNCS.PHASECHK.TRANS64 P1, [R6+URZ+0x31838], R16 ;  /* 0x03183810060095a7 */ /* 0x000ea4000802007f */
[----:B--2---:R-:W-:Y:S05]  /*c3c0*/  @!P1 BRA `(.L_x_674) ;  /* 0xfffffffc00f09947 */ /* 0x004fea000383ffff */
[----:B------:R-:W-:Y:S05]  /*c3d0*/  BRA `(.L_x_685) ;  /* 0xfffffff400f07947 */ /* 0x000fea000383ffff */
.L_x_677:
[----:B----4-:R4:W1:Y:S02]  /*c3e0*/  SYNCS.PHASECHK.TRANS64.TRYWAIT P0, [R5+URZ], R0 ;  /* 0x00000000050075a7 */ /* 0x010864000800017f */
[----:B-1----:R-:W-:Y:S05]  /*c3f0*/  @!P0 NANOSLEEP.SYNCS 0x989680 ;  /* 0x009896800000895d */ /* 0x002fea0003900000 */
[----:B------:R-:W1:Y:S02]  /*c400*/  @!P0 SYNCS.PHASECHK.TRANS64 P0, [R5+URZ], R0 ;  /* 0x00000000050085a7 */ /* 0x000e64000800007f */
[----:B-1----:R-:W-:Y:S05]  /*c410*/  @!P0 BRA `(.L_x_677) ;  /* 0xfffffffc00f08947 */ /* 0x002fea000383ffff */
[----:B------:R-:W-:Y:S05]  /*c420*/  BRA `(.L_x_686) ;  /* 0xfffffffc00147947 */ /* 0x000fea000383ffff */
.L_x_678:
[----:B----4-:R4:W1:Y:S02]  /*c430*/  SYNCS.PHASECHK.TRANS64.TRYWAIT P0, [R3+URZ], R0 ;  /* 0x00000000030075a7 */ /* 0x010864000800017f */
[----:B-1----:R-:W-:Y:S05]  /*c440*/  @!P0 NANOSLEEP.SYNCS 0x989680 ;  /* 0x009896800000895d */ /* 0x002fea0003900000 */
[----:B------:R-:W1:Y:S02]  /*c450*/  @!P0 SYNCS.PHASECHK.TRANS64 P0, [R3+URZ], R0 ;  /* 0x00000000030085a7 */ /* 0x000e64000800007f */
[----:B-1----:R-:W-:Y:S05]  /*c460*/  @!P0 BRA `(.L_x_678) ;  /* 0xfffffffc00f08947 */ /* 0x002fea000383ffff */
[----:B------:R-:W-:Y:S05]  /*c470*/  BRA `(.L_x_687) ;  /* 0xfffffffc00247947 */ /* 0x000fea000383ffff */
.L_x_688:
        /* <DEDUP_REMOVED lines=16> */
.L_x_1152:


//--------------------- .text._ZN7cutlass13device_kernelIN5flash11enable_sm90INS1_16FlashAttnBwdSm90INS1_25CollectiveMainloopBwdSm90ILi2ELi1ELi1EN4cute5tupleIJNS5_1CILi1EEES8_S8_EEENS6_IJNS7_ILi64EEENS7_ILi80EEENS7_ILi256EEEEEENS_10bfloat16_tEfNS_4arch4Sm90ELb1ELb0ELb1ELb0ELb0ELb0ELb1ELb1ELi2ELi1ELi1ELi1ELb0EEENS1_21CollectiveEpilogueBwdISD_SE_SG_Li256ELb0ELb1ELi2EEENS1_25SingleTileBwdLPTSchedulerILb0ELi80ELb0EEEEEEEEEvNT_6ParamsE --------------------------
	.section	.text._ZN7cutlass13device_kernelIN5flash11enable_sm90INS1_16FlashAttnBwdSm90INS1_25CollectiveMainloopBwdSm90ILi2ELi1ELi1EN4cute5tupleIJNS5_1CILi1EEES8_S8_EEENS6_IJNS7_ILi64EEENS7_ILi80EEENS7_ILi256EEEEEENS_10bfloat16_tEfNS_4arch4Sm90ELb1ELb0ELb1ELb0ELb0ELb0ELb1ELb1ELi2ELi1ELi1ELi1ELb0EEENS1_21CollectiveEpilogueBwdISD_SE_SG_Li256ELb0ELb1ELi2EEENS1_25SingleTileBwdLPTSchedulerILb0ELi80ELb0EEEEEEEEEvNT_6ParamsE,"ax",@progbits
	.align	128
.text._ZN7cutlass13device_kernelIN5flash11enable_sm90INS1_16FlashAttnBwdSm90INS1_25CollectiveMainloopBwdSm90ILi2ELi1ELi1EN4cute5tupleIJNS5_1CILi1EEES8_S8_EEENS6_IJNS7_ILi64EEENS7_ILi80EEENS7_ILi256EEEEEENS_10bfloat16_tEfNS_4arch4Sm90ELb1ELb0ELb1ELb0ELb0ELb0ELb1ELb1ELi2ELi1ELi1ELi1ELb0EEENS1_21CollectiveEpilogueBwdISD_SE_SG_Li256ELb0ELb1ELi2EEENS1_25SingleTileBwdLPTSchedulerILb0ELi80ELb0EEEEEEEEEvNT_6ParamsE:
        .type           _ZN7cutlass13device_kernelIN5flash11enable_sm90INS1_16FlashAttnBwdSm90INS1_25CollectiveMainloopBwdSm90ILi2ELi1ELi1EN4cute5tupleIJNS5_1CILi1EEES8_S8_EEENS6_IJNS7_ILi64EEENS7_ILi80EEENS7_ILi256EEEEEENS_10bfloat16_tEfNS_4arch4Sm90ELb1ELb0ELb1ELb0ELb0ELb0ELb1ELb1ELi2ELi1ELi1ELi1ELb0EEENS1_21CollectiveEpilogueBwdISD_SE_SG_Li256ELb0ELb1ELi2EEENS1_25SingleTileBwdLPTSchedulerILb0ELi80ELb0EEEEEEEEEvNT_6ParamsE,@function
        .size           _ZN7cutlass13device_kernelIN5flash11enable_sm90INS1_16FlashAttnBwdSm90INS1_25CollectiveMainloopBwdSm90ILi2ELi1ELi1EN4cute5tupleIJNS5_1CILi1EEES8_S8_EEENS6_IJNS7_ILi64EEENS7_ILi80EEENS7_ILi256EEEEEENS_10bfloat16_tEfNS_4arch4Sm90ELb1ELb0ELb1ELb0ELb0ELb0ELb1ELb1ELi2ELi1ELi1ELi1ELb0EEENS1_21CollectiveEpilogueBwdISD_SE_SG_Li256ELb0ELb1ELi2EEENS1_25SingleTileBwdLPTSchedulerILb0ELi80ELb0EEEEEEEEEvNT_6ParamsE,(.L_x_1153 - _ZN7cutlass13device_kernelIN5flash11enable_sm90INS1_16FlashAttnBwdSm90INS1_25CollectiveMainloopBwdSm90ILi2ELi1ELi1EN4cute5tupleIJNS5_1CILi1EEES8_S8_EEENS6_IJNS7_ILi64EEENS7_ILi80EEENS7_ILi256EEEEEENS_10bfloat16_tEfNS_4arch4Sm90ELb1ELb0ELb1ELb0ELb0ELb0ELb1ELb1ELi2ELi1ELi1ELi1ELb0EEENS1_21CollectiveEpilogueBwdISD_SE_SG_Li256ELb0ELb1ELi2EEENS1_25SingleTileBwdLPTSchedulerILb0ELi80ELb0EEEEEEEEEvNT_6ParamsE)
        .other          _ZN7cutlass13device_kernelIN5flash11enable_sm90INS1_16FlashAttnBwdSm90INS1_25CollectiveMainloopBwdSm90ILi2ELi1ELi1EN4cute5tupleIJNS5_1CILi1EEES8_S8_EEENS6_IJNS7_ILi64EEENS7_ILi80EEENS7_ILi256EEEEEENS_10bfloat16_tEfNS_4arch4Sm90ELb1ELb0ELb1ELb0ELb0ELb0ELb1ELb1ELi2ELi1ELi1ELi1ELb0EEENS1_21CollectiveEpilogueBwdISD_SE_SG_Li256ELb0ELb1ELi2EEENS1_25SingleTileBwdLPTSchedulerILb0ELi80ELb0EEEEEEEEEvNT_6ParamsE,@"STO_CUDA_ENTRY STV_DEFAULT"
_ZN7cutlass13device_kernelIN5flash11enable_sm90INS1_16FlashAttnBwdSm90INS1_25CollectiveMainloopBwdSm90ILi2ELi1ELi1EN4cute5tupleIJNS5_1CILi1EEES8_S8_EEENS6_IJNS7_ILi64EEENS7_ILi80EEENS7_ILi256EEEEEENS_10bfloat16_tEfNS_4arch4Sm90ELb1ELb0ELb1ELb0ELb0ELb0ELb1ELb1ELi2ELi1ELi1ELi1ELb0EEENS1_21CollectiveEpilogueBwdISD_SE_SG_Li256ELb0ELb1ELi2EEENS1_25SingleTileBwdLPTSchedulerILb0ELi80ELb0EEEEEEEEEvNT_6ParamsE:
        /* <DEDUP_REMOVED lines=29> */
.L_x_690:
[----:B------:R-:W-:Y:S05]  /*01d0*/  BSYNC B0 ;  /* 0x0000000000007941 */ /* 0x000fea0003800000 */
.L_x_689:
        /* <DEDUP_REMOVED lines=34> */
.L_x_691:
        /* <DEDUP_REMOVED lines=20> */
.L_x_692:
[----:B-1----:R-:W-:Y:S01]  /*0540*/  ISETP.NE.AND P0, PT, R0, RZ, PT ;  /* 0x000000ff0000720c */ /* 0x002fe20003f05270 */
[----:B------:R-:W-:Y:S01]  /*0550*/  IMAD.MOV.U32 R0, RZ, RZ, 0x1 ;  /* 0x00000001ff007424 */ /* 0x000fe200078e00ff */
[----:B------:R-:W-:Y:S01]  /*0560*/  NOP ;  /* 0x0000000000007918 */ /* 0x000fe20000000000 */
[----:B------:R-:W-:-:S03]  /*0570*/  LOP3.LUT R21, R4, 0x7f, RZ, 0xc0, !PT ;  /* 0x0000007f04157812 */ /* 0x000fc600078ec0ff */
[----:B------:R-:W-:Y:S01]  /*0580*/  SEL R0, R0, 0x2, !P0 ;  /* 0x0000000200007807 */ /* 0x000fe20004000000 */
[----:B--23--:R-:W-:Y:S06]  /*0590*/  BAR.SYNC.DEFER_BLOCKING 0x0 ;  /* 0x0000000000007b1d */ /* 0x00cfec0000010000 */
[----:B------:R-:W-:Y:S05]  /*05a0*/  @!P0 BRA `(.L_x_693) ;  /* 0x000000d000488947 */ /* 0x000fea0003800000 */
.L_x_694:
[----:B------:R-:W-:-:S08]  /*05b0*/  NOP ;  /* 0x0000000000007918 */ /* 0x000fd00000000000 */
[----:B------:R-:W1:Y:S02]  /*05c0*/  USETMAXREG.TRY_ALLOC.CTAPOOL UP0, 0xf0 ;  /* 0x000000f0000079c8 */ /* 0x000e640008000600 */
[----:B-1----:R-:W-:-:S13]  /*05d0*/  PLOP3.LUT P0, PT, PT, PT, UP0, 0x80, 0x0 ;  /* 0x000000000000781c */ /* 0x002fda0003f0f008 */
[----:B------:R-:W-:Y:S05]  /*05e0*/  @!P0 BRA `(.L_x_694) ;  /* 0xfffffffc00f08947 */ /* 0x000fea000383ffff */
[----:B------:R-:W1:Y:S01]  /*05f0*/  S2UR UR7, SR_CTAID.X ;  /* 0x00000000000779c3 */ /* 0x000e620000002500 */
[----:B------:R-:W-:Y:S02]  /*0600*/  ULDC UR8, c[0x0][0xb50] ;  /* 0x0002d40000087ab9 */ /* 0x000fe40000000800 */
[----:B------:R-:W-:-:S05]  /*0610*/  UISETP.NE.AND UP0, UPT, UR8, 0x1, UPT ;  /* 0x000000010800788c */ /* 0x000fca000bf05270 */
[----:B------:R-:W2:Y:S06]  /*0620*/  LDC R2, c[0x0][0xb68] ;  /* 0x0002da00ff027b82 */ /* 0x000eac0000000800 */
[----:B------:R-:W-:Y:S01]  /*0630*/  @UP0 ULDC UR4, c[0x0][0xb54] ;  /* 0x0002d50000040ab9 */ /* 0x000fe20000000800 */
[----:B------:R-:W-:Y:S01]  /*0640*/  @UP0 ULDC UR9, c[0x0][0xb58] ;  /* 0x0002d60000090ab9 */ /* 0x000fe20000000800 */
[----:B-1----:R-:W-:Y:S02]  /*0650*/  UIMAD.WIDE.U32 UR4, UR7, UR4, URZ ;  /* 0x00000004070472a5 */ /* 0x002fe4000f8e003f */
[----:B------:R-:W-:-:S02]  /*0660*/  UMOV UR6, UR7 ;  /* 0x0000000700067c82 */ /* 0x000fc40008000000 */
[----:B------:R-:W-:-:S04]  /*0670*/  @UP0 USHF.R.U32.HI UR6, URZ, UR9, UR5 ;  /* 0x000000093f060299 */ /* 0x000fc80008011605 */
[----:B------:R-:W-:Y:S02]  /*0680*/  UIADD3 UR4, -UR6, URZ, URZ ;  /* 0x0000003f06047290 */ /* 0x000fe4000fffe13f */
[----:B--2---:R-:W-:Y:S02]  /*0690*/  ISETP.LE.AND P0, PT, R2, UR6, PT ;  /* 0x0000000602007c0c */ /* 0x004fe4000bf03270 */
[----:B------:R-:W-:-:S11]  /*06a0*/  UIMAD UR10, UR8, UR4, UR7 ;  /* 0x00000004080a72a4 */ /* 0x000fd6000f8e0207 */
[----:B------:R-:W-:Y:S05]  /*06b0*/  @!P0 BRA `(.L_x_695) ;  /* 0x0000000000208947 */ /* 0x000fea0003800000 */
[----:B------:R-:W-:Y:S01]  /*06c0*/  ULDC UR7, c[0x0][0xb5c] ;  /* 0x0002d70000077ab9 */ /* 0x000fe20000000800 */
[----:B------:R-:W-:Y:S01]  /*06d0*/  UMOV UR45, UR10 ;  /* 0x0000000a002d7c82 */ /* 0x000fe20008000000 */
[----:B------:R-:W-:-:S11]  /*06e0*/  UISETP.NE.AND UP0, UPT, UR7, 0x1, UPT ;  /* 0x000000010700788c */ /* 0x000fd6000bf05270 */
[----:B------:R-:W-:Y:S02]  /*06f0*/  @UP0 ULDC.64 UR8, c[0x0][0xb60] ;  /* 0x0002d80000080ab9 */ /* 0x000fe40000000a00 */
[----:B------:R-:W-:-:S04]  /*0700*/  UIMAD.WIDE.U32 UR4, UR10, UR8, URZ ;  /* 0x000000080a0472a5 */ /* 0x000fc8000f8e003f */
[----:B------:R-:W-:-:S04]  /*0710*/  @UP0 USHF.R.U32.HI UR45, URZ, UR9, UR5 ;  /* 0x000000093f2d0299 */ /* 0x000fc80008011605 */
[----:B------:R-:W-:Y:S01]  /*0720*/  UIMAD UR4, UR45, UR7, URZ ;  /* 0x000000072d0472a4 */ /* 0x000fe2000f8e023f */
[----:B------:R-:W-:Y:S11]  /*0730*/  BRA `(.L_x_696) ;  /* 0x00000000001c7947 */ /* 0x000ff60003800000 */
.L_x_695:
[----:B------:R-:W-:Y:S01]  /*0740*/  ULDC UR7, c[0x0][0xb44] ;  /* 0x0002d10000077ab9 */ /* 0x000fe20000000800 */
[----:B------:R-:W-:Y:S01]  /*0750*/  UMOV UR45, UR10 ;  /* 0x0000000a002d7c82 */ /* 0x000fe20008000000 */
[----:B------:R-:W-:-:S11]  /*0760*/  UISETP.NE.AND UP0, UPT, UR7, 0x1, UPT ;  /* 0x000000010700788c */ /* 0x000fd6000bf05270 */
[----:B------:R-:W-:Y:S02]  /*0770*/  @UP0 ULDC.64 UR8, c[0x0][0xb48] ;  /* 0x0002d20000080ab9 */ /* 0x000fe40000000a00 */
[----:B------:R-:W-:-:S04]  /*0780*/  UIMAD.WIDE.U32 UR4, UR10, UR8, URZ ;  /* 0x000000080a0472a5 */ /* 0x000fc8000f8e003f */
[----:B------:R-:W-:-:S04]  /*0790*/  @UP0 USHF.R.U32.HI UR45, URZ, UR9, UR5 ;  /* 0x000000093f2d0299 */ /* 0x000fc80008011605 */
[----:B------:R-:W-:-:S12]  /*07a0*/  UIMAD UR4, UR45, UR7, URZ ;  /* 0x000000072d0472a4 */ /* 0x000fd8000f8e023f */
.L_x_696:
[----:B------:R-:W-:Y:S01]  /*07b0*/  ULDC UR43, c[0x0][0xb38] ;  /* 0x0002ce00002b7ab9 */ /* 0x000fe20000000800 */
[----:B------:R-:W-:Y:S02]  /*07c0*/  UIADD3 UR4, UR10, -UR4, URZ ;  /* 0x800000040a047290 */ /* 0x000fe4000fffe03f */
[----:B------:R-:W-:Y:S01]  /*07d0*/  UISETP.NE.AND UP0, UPT, UR43, 0x1, UPT ;  /* 0x000000012b00788c */ /* 0x000fe2000bf05270 */
[----:B------:R-:W-:Y:S02]  /*07e0*/  ULDC UR5, c[0x0][0xb44] ;  /* 0x0002d10000057ab9 */ /* 0x000fe40000000800 */
[----:B------:R-:W-:-:S08]  /*07f0*/  UIMAD UR6, UR6, UR5, UR4 ;  /* 0x00000005060672a4 */ /* 0x000fd0000f8e0204 */
[----:B------:R-:W-:Y:S01]  /*0800*/  @UP0 ULDC UR4, c[0x0][0xb3c] ;  /* 0x0002cf0000040ab9 */ /* 0x000fe20000000800 */
[----:B------:R-:W-:Y:S01]  /*0810*/  @UP0 ULDC UR7, c[0x0][0xb40] ;  /* 0x0002d00000070ab9 */ /* 0x000fe20000000800 */
[----:B------:R-:W-:Y:S02]  /*0820*/  UIMAD.WIDE.U32 UR4, UR6, UR4, URZ ;  /* 0x00000004060472a5 */ /* 0x000fe4000f8e003f */
[----:B------:R-:W-:Y:S02]  /*0830*/  UMOV UR44, UR6 ;  /* 0x00000006002c7c82 */ /* 0x000fe40008000000 */
[----:B------:R-:W-:-:S04]  /*0840*/  @UP0 USHF.R.U32.HI UR44, URZ, UR7, UR5 ;  /* 0x000000073f2c0299 */ /* 0x000fc80008011605 */
[----:B------:R-:W-:Y:S02]  /*0850*/  UIADD3 UR4, -UR44, URZ, URZ ;  /* 0x0000003f2c047290 */ /* 0x000fe4000fffe13f */
[----:B------:R-:W-:Y:S02]  /*0860*/  ISETP.LE.AND P0, PT, RZ, UR44, PT ;  /* 0x0000002cff007c0c */ /* 0x000fe4000bf03270 */
[----:B------:R-:W-:-:S11]  /*0870*/  UIMAD UR43, UR43, UR4, UR6 ;  /* 0x000000042b2b72a4 */ /* 0x000fd6000f8e0206 */
[----:B------:R-:W-:Y:S05]  /*0880*/  @!P0 EXIT ;  /* 0x000000000000894d */ /* 0x000fea0003800000 */
[----:B------:R-:W-:Y:S01]  /*0890*/  ULDC UR8, c[0x0][0x280] ;  /* 0x0000a00000087ab9 */ /* 0x000fe20000000800 */
[----:B------:R-:W-:Y:S01]  /*08a0*/  ULDC UR9, c[0x0][0x290] ;  /* 0x0000a40000097ab9 */ /* 0x000fe20000000800 */
[----:B------:R-:W-:Y:S01]  /*08b0*/  UIMAD UR4, UR45, 0x50, UR8 ;  /* 0x000000502d0478a4 */ /* 0x000fe2000f8e0208 */
[----:B------:R-:W-:Y:S01]  /*08c0*/  PLOP3.LUT P0, PT, PT, PT, PT, 0x80, 0x0 ;  /* 0x000000000000781c */ /* 0x000fe20003f0f070 */
[----:B------:R-:W-:Y:S01]  /*08d0*/  ULDC UR6, c[0x0][0x74c] ;  /* 0x0001d30000067ab9 */ /* 0x000fe20000000800 */
[----:B------:R-:W-:Y:S01]  /*08e0*/  ULDC.64 UR46, c[0x0][0x208] ;  /* 0x00008200002e7ab9 */ /* 0x000fe20000000a00 */
[----:B------:R-:W-:Y:S01]  /*08f0*/  UIADD3 UR6, -UR6, UR4, -UR9 ;  /* 0x0000000406067290 */ /* 0x000fe2000fffe909 */
[----:B------:R-:W-:Y:S01]  /*0900*/  CS2R R134, SRZ ;  /* 0x0000000000867805 */ /* 0x000fe2000001ff00 */
[----:B------:R-:W-:Y:S01]  /*0910*/  UIADD3 UR4, UR8, 0x3f, URZ ;  /* 0x0000003f08047890 */ /* 0x000fe2000fffe03f */
[----:B------:R-:W-:Y:S01]  /*0920*/  CS2R R132, SRZ ;  /* 0x0000000000847805 */ /* 0x000fe2000001ff00 */
[----:B------:R-:W-:Y:S01]  /*0930*/  USHF.R.S32.HI UR7, URZ, 0x1f, UR6 ;  /* 0x0000001f3f077899 */ /* 0x000fe20008011406 */
[----:B------:R-:W-:Y:S01]  /*0940*/  CS2R R130, SRZ ;  /* 0x0000000000827805 */ /* 0x000fe2000001ff00 */
[----:B------:R-:W-:Y:S01]  /*0950*/  USHF.R.S32.HI UR5, URZ, 0x1f, UR4 ;  /* 0x0000001f3f057899 */ /* 0x000fe20008011404 */
[----:B------:R-:W-:Y:S01]  /*0960*/  CS2R R128, SRZ ;  /* 0x0000000000807805 */ /* 0x000fe2000001ff00 */
[----:B------:R-:W-:Y:S01]  /*0970*/  ULEA.HI UR7, UR7, UR6, URZ, 0x6 ;  /* 0x0000000607077291 */ /* 0x000fe2000f8f303f */
[----:B------:R-:W-:Y:S01]  /*0980*/  CS2R R94, SRZ ;  /* 0x00000000005e7805 */ /* 0x000fe2000001ff00 */
[----:B------:R-:W-:Y:S01]  /*0990*/  ULEA.HI UR5, UR5, UR4, URZ, 0x6 ;  /* 0x0000000405057291 */ /* 0x000fe2000f8f303f */
[----:B------:R-:W-:Y:S01]  /*09a0*/  CS2R R92, SRZ ;  /* 0x00000000005c7805 */ /* 0x000fe2000001ff00 */
[----:B------:R-:W-:Y:S01]  /*09b0*/  USHF.R.S32.HI UR7, URZ, 0x6, UR7 ;  /* 0x000000063f077899 */ /* 0x000fe20008011407 */
[----:B------:R-:W-:Y:S01]  /*09c0*/  CS2R R90, SRZ ;  /* 0x00000000005a7805 */ /* 0x000fe2000001ff00 */
[----:B------:R-:W-:Y:S01]  /*09d0*/  USHF.R.S32.HI UR40, URZ, 0x6, UR5 ;  /* 0x000000063f287899 */ /* 0x000fe20008011405 */
[----:B------:R-:W-:-:S02]  /*09e0*/  CS2R R88, SRZ ;  /* 0x0000000000587805 */ /* 0x000fc4000001ff00 */
[----:B------:R-:W-:Y:S02]  /*09f0*/  CS2R R126, SRZ ;  /* 0x00000000007e7805 */ /* 0x000fe4000001ff00 */
[----:B------:R-:W-:Y:S02]  /*0a00*/  CS2R R124, SRZ ;  /* 0x00000000007c7805 */ /* 0x000fe4000001ff00 */
[----:B------:R-:W-:Y:S02]  /*0a10*/  VIMNMX R4, RZ, UR7, !PT ;  /* 0x00000007ff047c48 */ /* 0x000fe4000ffe0100 */
[----:B------:R-:W-:Y:S02]  /*0a20*/  CS2R R122, SRZ ;  /* 0x00000000007a7805 */ /* 0x000fe4000001ff00 */
[----:B------:R-:W-:Y:S02]  /*0a30*/  CS2R R120, SRZ ;  /* 0x0000000000787805 */ /* 0x000fe4000001ff00 */
[----:B------:R-:W-:-:S02]  /*0a40*/  CS2R R86, SRZ ;  /* 0x0000000000567805 */ /* 0x000fc4000001ff00 */
[----:B------:R-:W-:Y:S02]  /*0a50*/  ISETP.LT.AND P1, PT, R4, UR40, PT ;  /* 0x0000002804007c0c */ /* 0x000fe4000bf21270 */
        /* <DEDUP_REMOVED lines=67> */
[----:B------:R-:W-:Y:S06]  /*0e90*/  @!P1 BRA `(.L_x_697) ;  /* 0x0000009c00bc9947 */ /* 0x000fec0003800000 */
[----:B------:R-:W1:Y:S01]  /*0ea0*/  S2R R2, SR_CgaCtaId ;  /* 0x0000000000027919 */ /* 0x000e620000008800 */
[----:B------:R-:W-:Y:S01]  /*0eb0*/  MOV R17, 0x400 ;  /* 0x0000040000117802 */ /* 0x000fe20000000f00 */
[----:B------:R-:W2:Y:S01]  /*0ec0*/  LDC.64 R20, c[0x0][0x2d8] ;  /* 0x0000b600ff147b82 */ /* 0x000ea20000000a00 */
[----:B------:R-:W-:Y:S01]  /*0ed0*/  SHF.L.U32 R10, RZ, 0x1f, RZ ;  /* 0x0000001fff0a7819 */ /* 0x000fe200000006ff */
[----:B------:R-:W3:Y:S01]  /*0ee0*/  S2R R3, SR_TID.X ;  /* 0x0000000000037919 */ /* 0x000ee20000002100 */
[----:B-1----:R-:W-:-:S04]  /*0ef0*/  LEA R17, R2, R17, 0x18 ;  /* 0x0000001102117211 */ /* 0x002fc800078ec0ff */
[----:B------:R-:W1:Y:S01]  /*0f00*/  SYNCS.PHASECHK.TRANS64.TRYWAIT P0, [R17+URZ+0x31800], R10 ;  /* 0x0318000a110075a7 */ /* 0x000e62000800017f */
[----:B---3--:R-:W-:-:S05]  /*0f10*/  VIADD R2, R3, 0xffffff80 ;  /* 0xffffff8003027836 */ /* 0x008fca0000000000 */
[----:B------:R-:W-:-:S04]  /*0f20*/  SHF.R.S32.HI R3, RZ, 0x1f, R2 ;  /* 0x0000001fff037819 */ /* 0x000fc80000011402 */
[CC--:B------:R-:W-:Y:S02]  /*0f30*/  LEA.HI R5, R3.reuse, R2.reuse, RZ, 0x7 ;  /* 0x0000000203057211 */ /* 0x0c0fe400078f38ff */
[-C--:B------:R-:W-:Y:S02]  /*0f40*/  LEA.HI R7, R3, R2.reuse, RZ, 0x4 ;  /* 0x0000000203077211 */ /* 0x080fe400078f20ff */
[----:B------:R-:W-:Y:S02]  /*0f50*/  SHF.R.S32.HI R6, RZ, 0x7, R5 ;  /* 0x00000007ff067819 */ /* 0x000fe40000011405 */
[----:B------:R-:W-:Y:S02]  /*0f60*/  LOP3.LUT R5, R5, 0xffffff80, RZ, 0xc0, !PT ;  /* 0xffffff8005057812 */ /* 0x000fe400078ec0ff */
[----:B------:R-:W-:Y:S01]  /*0f70*/  LOP3.LUT R7, R7, 0xffffff0, RZ, 0xc0, !PT ;  /* 0x0ffffff007077812 */ /* 0x000fe200078ec0ff */
[----:B------:R3:W4:Y:S01]  /*0f80*/  SHFL.IDX PT, R13, R6, RZ, 0x1f ;  /* 0x00001fff060d7589 */ /* 0x00072200000e0000 */
[----:B------:R-:W-:Y:S01]  /*0f90*/  LEA.HI R3, R3, R2, RZ, 0x5 ;  /* 0x0000000203037211 */ /* 0x000fe200078f28ff */
[----:B------:R-:W-:Y:S01]  /*0fa0*/  IMAD.IADD R5, R2, 0x1, -R5 ;  /* 0x0000000102057824 */ /* 0x000fe200078e0a05 */
[----:B------:R-:W-:Y:S01]  /*0fb0*/  LEA.HI R8, R6, R6, RZ, 0x1 ;  /* 0x0000000606087211 */ /* 0x000fe200078f08ff */
[----:B------:R-:W-:Y:S01]  /*0fc0*/  IMAD.IADD R7, R2, 0x1, -R7 ;  /* 0x0000000102077824 */ /* 0x000fe200078e0a07 */
[----:B------:R-:W-:-:S02]  /*0fd0*/  SHF.R.S32.HI R11, RZ, 0x5, R3 ;  /* 0x00000005ff0b7819 */ /* 0x000fc40000011403 */
[----:B------:R-:W-:Y:S01]  /*0fe0*/  SHF.R.S32.HI R2, RZ, 0x1f, R3 ;  /* 0x0000001fff027819 */ /* 0x000fe20000011403 */
[----:B-123--:R-:W-:Y:S06]  /*0ff0*/  @P0 BRA `(.L_x_698) ;  /* 0x0000000000080947 */ /* 0x00efec0003800000 */
[----:B------:R-:W1:Y:S02]  /*1000*/  SYNCS.PHASECHK.TRANS64.TRYWAIT P0, [R17+URZ+0x31800], R10 ;  /* 0x0318000a110075a7 */ /* 0x000e64000800017f */
[----:B-1----:R-:W-:Y:S05]  /*1010*/  @!P0 BRA `(.L_x_699) ;  /* 0x000000e000e08947 */ /* 0x002fea0003800000 */
.L_x_698:
[----:B------:R-:W-:Y:S01]  /*1020*/  LOP3.LUT R9, R8, 0x1ffffffe, RZ, 0xc0, !PT ;  /* 0x1ffffffe08097812 */ /* 0x000fe200078ec0ff */
[----:B------:R-:W2:Y:S01]  /*1030*/  LDC.64 R22, c[0x0][0x2e0] ;  /* 0x0000b800ff167b82 */ /* 0x000ea20000000a00 */
[----:B------:R-:W-:Y:S01]  /*1040*/  SHF.R.S32.HI R8, RZ, 0x1f, R5 ;  /* 0x0000001fff087819 */ /* 0x000fe20000011405 */
[----:B------:R-:W-:Y:S01]  /*1050*/  IMAD R19, R6, 0x40, R7 ;  /* 0x0000004006137824 */ /* 0x000fe200078e0207 */
[----:B------:R-:W-:Y:S01]  /*1060*/  LEA.HI R3, R2, R11, RZ, 0x2 ;  /* 0x0000000b02037211 */ /* 0x000fe200078f10ff */
[C---:B------:R-:W-:Y:S01]  /*1070*/  IMAD.IADD R15, R6.reuse, 0x1, -R9 ;  /* 0x00000001060f7824 */ /* 0x040fe200078e0a09 */
[----:B----4-:R-:W-:Y:S01]  /*1080*/  LEA.HI R2, R13, R13, RZ, 0x1 ;  /* 0x0000000d0d027211 */ /* 0x010fe200078f08ff */
[----:B------:R-:W-:Y:S01]  /*1090*/  IMAD R9, R6, 0x800, R5 ;  /* 0x0000080006097824 */ /* 0x000fe200078e0205 */
[----:B------:R-:W-:Y:S01]  /*10a0*/  LEA.HI R7, R8, R5, RZ, 0x2 ;  /* 0x0000000508077211 */ /* 0x000fe200078f10ff */
[----:B------:R-:W-:Y:S01]  /*10b0*/  USHF.R.S32.HI UR4, URZ, 0x1f, UR43 ;  /* 0x0000001f3f047899 */ /* 0x000fe2000801142b */
[----:B------:R-:W-:Y:S01]  /*10c0*/  LOP3.LUT R6, R2, 0xfffffffe, RZ, 0xc0, !PT ;  /* 0xfffffffe02067812 */ /* 0x000fe200078ec0ff */
[----:B------:R-:W-:Y:S01]  /*10d0*/  IMAD.SHL.U32 R2, R9, 0x4, RZ ;  /* 0x0000000409027824 */ /* 0x000fe200078e00ff */
[--C-:B------:R-:W-:Y:S01]  /*10e0*/  SHF.R.S32.HI R9, RZ, 0x2, R7.reuse ;  /* 0x00000002ff097819 */ /* 0x100fe20000011407 */
[----:B------:R-:W-:Y:S01]  /*10f0*/  IMAD.MOV.U32 R232, RZ, RZ, RZ ;  /* 0x000000ffffe87224 */ /* 0x000fe200078e00ff */
[----:B-1----:R-:W-:Y:S01]  /*1100*/  SHF.R.S32.HI R10, RZ, 0x1f, R7 ;  /* 0x0000001fff0a7819 */ /* 0x002fe20000011407 */
[----:B------:R-:W-:Y:S01]  /*1110*/  IMAD.IADD R13, R13, 0x1, -R6 ;  /* 0x000000010d0d7824 */ /* 0x000fe200078e0a06 */
[----:B------:R-:W-:Y:S01]  /*1120*/  LOP3.LUT R12, R3, 0xfffffc, RZ, 0xc0, !PT ;  /* 0x00fffffc030c7812 */ /* 0x000fe200078ec0ff */
[----:B------:R-:W-:Y:S01]  /*1130*/  IMAD R6, R20, UR4, RZ ;  /* 0x0000000414067c24 */ /* 0x000fe2000f8e02ff */
[----:B------:R-:W-:Y:S01]  /*1140*/  LEA.HI R10, R10, R9, RZ, 0x3 ;  /* 0x000000090a0a7211 */ /* 0x000fe200078f18ff */
[----:B------:R-:W-:Y:S01]  /*1150*/  USHF.R.S32.HI UR4, URZ, 0x1f, UR44 ;  /* 0x0000001f3f047899 */ /* 0x000fe2000801142c */
[----:B------:R-:W-:Y:S01]  /*1160*/  SHF.R.S32.HI R3, RZ, 0x1f, R2 ;  /* 0x0000001fff037819 */ /* 0x000fe20000011402 */
[----:B------:R-:W-:Y:S01]  /*1170*/  IMAD.IADD R12, R11, 0x1, -R12 ;  /* 0x000000010b0c7824 */ /* 0x000fe200078e0a0c */
[----:B------:R-:W-:Y:S01]  /*1180*/  LOP3.LUT R10, R10, 0xfffffff8, RZ, 0xc0, !PT ;  /* 0xfffffff80a0a7812 */ /* 0x000fe200078ec0ff */
[----:B------:R-:W-:Y:S01]  /*1190*/  IMAD R11, R21, UR43, R6 ;  /* 0x0000002b150b7c24 */ /* 0x000fe2000f8e0206 */
[----:B------:R-:W-:Y:S01]  /*11a0*/  LOP3.LUT R6, R7, 0x7ffffffc, RZ, 0xc0, !PT ;  /* 0x7ffffffc07067812 */ /* 0x000fe200078ec0ff */
[----:B------:R-:W-:Y:S01]  /*11b0*/  IMAD.WIDE.U32 R2, R20, UR43, R2 ;  /* 0x0000002b14027c25 */ /* 0x000fe2000f8e0002 */
[----:B------:R-:W-:-:S02]  /*11c0*/  LEA.HI R8, R8, R5, RZ, 0x5 ;  /* 0x0000000508087211 */ /* 0x000fc400078f28ff */
[----:B------:R-:W-:Y:S02]  /*11d0*/  CS2R R134, SRZ ;  /* 0x0000000000867805 */ /* 0x000fe4000001ff00 */
[----:B------:R-:W-:Y:S01]  /*11e0*/  LOP3.LUT R235, R0, 0x1, RZ, 0xfc, !PT ;  /* 0x0000000100eb7812 */ /* 0x000fe200078efcff */
[----:B------:R-:W-:Y:S01]  /*11f0*/  IMAD.IADD R231, R9, 0x1, -R10 ;  /* 0x0000000109e77824 */ /* 0x000fe200078e0a0a */
[----:B------:R-:W-:Y:S01]  /*1200*/  SHF.R.S32.HI R8, RZ, 0x5, R8 ;  /* 0x00000005ff087819 */ /* 0x000fe20000011408 */
[----:B------:R-:W-:Y:S01]  /*1210*/  IMAD.IADD R3, R3, 0x1, R11 ;  /* 0x0000000103037824 */ /* 0x000fe200078e020b */
[----:B------:R-:W-:Y:S01]  /*1220*/  CS2R R132, SRZ ;  /* 0x0000000000847805 */ /* 0x000fe2000001ff00 */
[C---:B--2---:R-:W-:Y:S01]  /*1230*/  IMAD R10, R22.reuse, UR4, RZ ;  /* 0x00000004160a7c24 */ /* 0x044fe2000f8e02ff */
[----:B------:R-:W-:Y:S01]  /*1240*/  UIMAD UR4, UR45, -0x50, UR9 ;  /* 0xffffffb02d0478a4 */ /* 0x000fe2000f8e0209 */
[----:B------:R-:W-:Y:S01]  /*1250*/  IMAD.WIDE.U32 R24, R22, UR44, R2 ;  /* 0x0000002c16187c25 */ /* 0x000fe2000f8e0002 */
[----:B------:R-:W-:-:S02]  /*1260*/  CS2R R130, SRZ ;  /* 0x0000000000827805 */ /* 0x000fc4000001ff00 */
[----:B------:R-:W-:Y:S01]  /*1270*/  CS2R R128, SRZ ;  /* 0x0000000000807805 */ /* 0x000fe2000001ff00 */
[----:B------:R-:W-:Y:S01]  /*1280*/  UIADD3 UR5, UR4, 0x1, -UR8 ;  /* 0x0000000104057890 */ /* 0x000fe2000fffe808 */
[----:B------:R-:W-:Y:S01]  /*1290*/  IMAD R10, R23, UR44, R10 ;  /* 0x0000002c170a7c24 */ /* 0x000fe2000f8e020a */
[----:B------:R1:W-:Y:S01]  /*12a0*/  STL.64 [R1], R24 ;  /* 0x0000001801007387 */ /* 0x0003e20000100a00 */
[----:B------:R-:W-:Y:S01]  /*12b0*/  IMAD.MOV.U32 R3, RZ, RZ, R4 ;  /* 0x000000ffff037224 */ /* 0x000fe200078e0004 */
[----:B------:R-:W-:Y:S01]  /*12c0*/  CS2R R126, SRZ ;  /* 0x00000000007e7805 */ /* 0x000fe2000001ff00 */
[----:B------:R-:W-:Y:S01]  /*12d0*/  IMAD.IADD R4, R25, 0x1, R10 ;  /* 0x0000000119047824 */ /* 0x000fe200078e020a */
[----:B------:R-:W-:Y:S01]  /*12e0*/  CS2R R124, SRZ ;  /* 0x00000000007c7805 */ /* 0x000fe2000001ff00 */
[----:B------:R-:W-:Y:S01]  /*12f0*/  IMAD.IADD R6, R5, 0x1, -R6 ;  /* 0x0000000105067824 */ /* 0x000fe200078e0a06 */
[----:B------:R-:W-:Y:S01]  /*1300*/  CS2R R122, SRZ ;  /* 0x00000000007a7805 */ /* 0x000fe2000001ff00 */
[----:B------:R-:W-:Y:S01]  /*1310*/  IMAD R12, R12, 0x10, R19 ;  /* 0x000000100c0c7824 */ /* 0x000fe200078e0213 */
[----:B------:R1:W-:Y:S01]  /*1320*/  STL [R1+0x8], R4 ;  /* 0x0000080401007387 */ /* 0x0003e20000100800 */
[----:B------:R-:W-:Y:S01]  /*1330*/  IMAD R6, R15, 0x4, R6 ;  /* 0x000000040f067824 */ /* 0x000fe200078e0206 */
[----:B------:R-:W-:Y:S01]  /*1340*/  CS2R R120, SRZ ;  /* 0x0000000000787805 */ /* 0x000fe2000001ff00 */
[----:B------:R-:W-:Y:S01]  /*1350*/  IMAD.SHL.U32 R0, R12, 0x8, RZ ;  /* 0x000000080c007824 */ /* 0x000fe200078e00ff */
[----:B------:R-:W-:Y:S01]  /*1360*/  CS2R R118, SRZ ;  /* 0x0000000000767805 */ /* 0x000fe2000001ff00 */
[----:B------:R-:W-:Y:S01]  /*1370*/  IMAD.SHL.U32 R233, R6, 0x2, RZ ;  /* 0x0000000206e97824 */ /* 0x000fe200078e00ff */
[----:B------:R-:W-:Y:S01]  /*1380*/  CS2R R116, SRZ ;  /* 0x0000000000747805 */ /* 0x000fe2000001ff00 */
[----:B------:R-:W-:Y:S01]  /*1390*/  IMAD R231, R8, 0x10, R231 ;  /* 0x0000001008e77824 */ /* 0x000fe200078e02e7 */
[----:B------:R-:W-:Y:S01]  /*13a0*/  CS2R R114, SRZ ;  /* 0x0000000000727805 */ /* 0x000fe2000001ff00 */
[----:B------:R-:W-:Y:S01]  /*13b0*/  IMAD.MOV.U32 R2, RZ, RZ, RZ ;  /* 0x000000ffff027224 */ /* 0x000fe200078e00ff */
[----:B------:R-:W-:Y:S01]  /*13c0*/  IADD3 R234, -R233, UR4, RZ ;  /* 0x00000004e9ea7c10 */ /* 0x000fe2000fffe1ff */
        /* <DEDUP_REMOVED lines=70> */
[----:B------:R-:W-:Y:S01]  /*1830*/  IMAD R0, R0, 0x2, R17 ;  /* 0x0000000200007824 */ /* 0x000fe200078e0211 */
[----:B-1----:R-:W-:-:S07]  /*1840*/  IADD3 R233, -R233, UR5, RZ ;  /* 0x00000005e9e97c10 */ /* 0x002fce000fffe1ff */
.L_x_710:
[----:B------:R-:W-:-:S13]  /*1850*/  ISETP.NE.AND P0, PT, R235, 0x3, PT ;  /* 0x00000003eb00780c */ /* 0x000fda0003f05270 */
[----:B-1----:R-:W-:Y:S05]  /*1860*/  @!P0 BRA `(.L_x_700) ;  /* 0x0000000000048947 */ /* 0x002fea0003800000 */
[----:B------:R-:W-:Y:S01]  /*1870*/  BPT.TRAP 0x1 ;  /* 0x000000040000795c */ /* 0x000fe20000300000 */
.L_x_700:
[----:B------:R-:W-:Y:S01]  /*1880*/  IMAD R16, R2, 0x8, R17 ;  /* 0x0000000802107824 */ /* 0x000fe200078e0211 */
[----:B------:R-:W-:-:S04]  /*1890*/  SHF.L.U32 R7, R232, 0x1f, RZ ;  /* 0x0000001fe8077819 */ /* 0x000fc800000006ff */
[----:B------:R1:W2:Y:S01]  /*18a0*/  SYNCS.PHASECHK.TRANS64.TRYWAIT P1, [R16+URZ+0x31810], R7 ;  /* 0x03181007100075a7 */ /* 0x0002a2000802017f */
[----:B------:R-:W-:Y:S05]  /*18b0*/  @!P0 BRA `(.L_x_701) ;  /* 0x0000000000048947 */ /* 0x000fea0003800000 */
[----:B------:R-:W-:Y:S01]  /*18c0*/  BPT.TRAP 0x1 ;  /* 0x000000040000795c */ /* 0x000fe20000300000 */
.L_x_701:
        /* <DEDUP_REMOVED lines=12> */
.L_x_702:
        /* <DEDUP_REMOVED lines=566> */
[----:B------:R-:W-:-:S04]  /*3cf0*/  IMAD R4, R2, 0x40, R231 ;  /* 0x0000004002047824 */ /* 0x000fc800078e02e7 */
[----:B------:R-:W-:Y:S01]  /*3d00*/  IMAD R6, R4, 0x4, R17 ;  /* 0x0000000404067824 */ /* 0x000fe200078e0211 */
        /* <DEDUP_REMOVED lines=28> */
.L_x_704:
[----:B-1----:R-:W-:-:S04]  /*3ed0*/  SHF.L.U32 R6, R230, 0x1f, RZ ;  /* 0x0000001fe6067819 */ /* 0x002fc800000006ff */
[----:B------:R1:W4:Y:S01]  /*3ee0*/  SYNCS.PHASECHK.TRANS64.TRYWAIT P1, [R17+URZ+0x31830], R6 ;  /* 0x03183006110075a7 */ /* 0x000322000802017f */
[----:B------:R-:W-:Y:S05]  /*3ef0*/  @!P0 BRA `(.L_x_705) ;  /* 0x0000000000048947 */ /* 0x000fea0003800000 */
[----:B------:R-:W-:Y:S01]  /*3f00*/  BPT.TRAP 0x1 ;  /* 0x000000040000795c */ /* 0x000fe20000300000 */
.L_x_705:
[----:B----4-:R-:W-:Y:S05]  /*3f10*/  @P1 BRA `(.L_x_706) ;  /* 0x0000000000081947 */ /* 0x010fea0003800000 */
[----:B------:R-:W4:Y:S02]  /*3f20*/  SYNCS.PHASECHK.TRANS64.TRYWAIT P1, [R17+URZ+0x31830], R6 ;  /* 0x03183006110075a7 */ /* 0x000f24000802017f */
[----:B----4-:R-:W-:Y:S05]  /*3f30*/  @!P1 BRA `(.L_x_707) ;  /* 0x000000b400409947 */ /* 0x010fea0003800000 */
.L_x_706:
[----:B------:R-:W-:Y:S01]  /*3f40*/  VIADD R12, R12, 0xa000 ;  /* 0x0000a0000c0c7836 */ /* 0x000fe20000000000 */
[----:B------:R-:W-:Y:S01]  /*3f50*/  WARPGROUP.ARRIVE ;  /* 0x00000000000079c5 */ /* 0x000fe20000000000 */
[----:B------:R-:W-:Y:S01]  /*3f60*/  VIADD R14, R17, 0x24100 ;  /* 0x00024100110e7836 */ /* 0x000fe20000000000 */
[----:B------:R-:W-:Y:S01]  /*3f70*/  UMOV UR9, 0x40000040 ;  /* 0x4000004000097882 */ /* 0x000fe20000000000 */
[----:B------:R-:W-:Y:S01]  /*3f80*/  UMOV UR11, 0x40000000 ;  /* 0x40000000000b7882 */ /* 0x000fe20000000000 */
[----:B------:R-:W-:Y:S01]  /*3f90*/  SHF.R.U32.HI R12, RZ, 0x4, R12 ;  /* 0x00000004ff0c7819 */ /* 0x000fe2000001160c */
[----:B------:R-:W-:Y:S01]  /*3fa0*/  ULDC UR5, c[0x0][0x75c] ;  /* 0x0001d70000057ab9 */ /* 0x000fe20000000800 */
[----:B------:R-:W-:Y:S01]  /*3fb0*/  SHF.R.U32.HI R14, RZ, 0x4, R14 ;  /* 0x00000004ff0e7819 */ /* 0x000fe2000001160e */
[----:B------:R-:W-:Y:S01]  /*3fc0*/  FMUL.FTZ R10, R24, UR5 ;  /* 0x00000005180a7c20 */ /* 0x000fe20008410000 */
[----:B------:R-:W-:Y:S01]  /*3fd0*/  LOP3.LUT R15, R12, 0x3fff, RZ, 0xc0, !PT ;  /* 0x00003fff0c0f7812 */ /* 0x000fe200078ec0ff */
[----:B------:R-:W-:Y:S01]  /*3fe0*/  FMUL.FTZ R236, R25, UR5 ;  /* 0x0000000519ec7c20 */ /* 0x000fe20008410000 */
[----:B------:R-:W-:Y:S01]  /*3ff0*/  LOP3.LUT R22, R14, 0x3fff, RZ, 0xc0, !PT ;  /* 0x00003fff0e167812 */ /* 0x000fe200078ec0ff */
[----:B------:R-:W-:Y:S01]  /*4000*/  FMUL.FTZ R11, R28, UR5 ;  /* 0x000000051c0b7c20 */ /* 0x000fe20008410000 */
[----:B------:R-:W-:Y:S01]  /*4010*/  LOP3.LUT R15, R15, 0x10000, RZ, 0xfc, !PT ;  /* 0x000100000f0f7812 */ /* 0x000fe200078efcff */
[----:B------:R-:W-:Y:S01]  /*4020*/  FMUL.FTZ R237, R29, UR5 ;  /* 0x000000051ded7c20 */ /* 0x000fe20008410000 */
[----:B------:R-:W-:Y:S01]  /*4030*/  LOP3.LUT R22, R22, 0x10000, RZ, 0xfc, !PT ;  /* 0x0001000016167812 */ /* 0x000fe200078efcff */
[----:B------:R-:W1:Y:S01]  /*4040*/  MUFU.TANH R10, R10 ;  /* 0x0000000a000a7308 */ /* 0x000e620000002400 */
[----:B------:R-:W-:Y:S01]  /*4050*/  R2UR UR10, R15 ;  /* 0x000000000f0a72ca */ /* 0x000fe200000e0000 */
[----:B------:R-:W-:Y:S01]  /*4060*/  IMAD R28, R3, 0x40, R231 ;  /* 0x00000040031c7824 */ /* 0x000fe200078e02e7 */
[----:B------:R-:W-:Y:S01]  /*4070*/  R2UR UR8, R22 ;  /* 0x00000000160872ca */ /* 0x000fe200000e0000 */
[C---:B------:R-:W-:Y:S01]  /*4080*/  VIADD R24, R15.reuse, 0x100 ;  /* 0x000001000f187836 */ /* 0x040fe20000000000 */
[----:B------:R-:W-:Y:S01]  /*4090*/  UMOV UR19, 0x40000000 ;  /* 0x4000000000137882 */ /* 0x000fe20000000000 */
[C---:B------:R-:W-:Y:S01]  /*40a0*/  VIADD R25, R15.reuse, 0x180 ;  /* 0x000001800f197836 */ /* 0x040fe20000000000 */
[----:B------:R-:W-:Y:S01]  /*40b0*/  VIADDMNMX R23, R28, R233, R234, PT ;  /* 0x000000e91c177246 */ /* 0x000fe200038001ea */
[----:B------:R-:W4:Y:S01]  /*40c0*/  MUFU.TANH R236, R236 ;  /* 0x000000ec00ec7308 */ /* 0x000f220000002400 */
[----:B------:R-:W-:Y:S01]  /*40d0*/  R2UR UR13, R24 ;  /* 0x00000000180d72ca */ /* 0x000fe200000e0000 */
[----:B------:R-:W-:Y:S01]  /*40e0*/  VIADD R24, R15, 0x2 ;  /* 0x000000020f187836 */ /* 0x000fe20000000000 */
[C---:B------:R-:W-:Y:S01]  /*40f0*/  ISETP.GT.AND P6, PT, R23.reuse, RZ, PT ;  /* 0x000000ff1700720c */ /* 0x040fe20003fc4270 */
[----:B------:R-:W-:Y:S01]  /*4100*/  UMOV UR17, 0x40000040 ;  /* 0x4000004000117882 */ /* 0x000fe20000000000 */
[----:B------:R-:W-:Y:S01]  /*4110*/  ISETP.GT.AND P1, PT, R23, 0x1, PT ;  /* 0x000000011700780c */ /* 0x000fe20003f24270 */
[----:B------:R-:W-:Y:S01]  /*4120*/  VIADD R29, R15, 0x82 ;  /* 0x000000820f1d7836 */ /* 0x000fe20000000000 */
[C---:B------:R-:W-:Y:S01]  /*4130*/  ISETP.GT.AND P2, PT, R23.reuse, 0x10, PT ;  /* 0x000000101700780c */ /* 0x040fe20003f44270 */
[----:B------:R-:W-:Y:S01]  /*4140*/  HGMMA.64x8x16.F32.BF16 R44, gdesc[UR8], RZ, !UPT, gsb0 ;  /* 0x00000000082c79f0 */ /* 0x000fe2000c0018ff */
[----:B------:R-:W2:Y:S01]  /*4150*/  MUFU.TANH R11, R11 ;  /* 0x0000000b000b7308 */ /* 0x000ea20000002400 */
[C---:B------:R-:W-:Y:S01]  /*4160*/  ISETP.GT.AND P3, PT, R23.reuse, 0x11, PT ;  /* 0x000000111700780c */ /* 0x040fe20003f64270 */
[----:B------:R-:W-:Y:S01]  /*4170*/  UMOV UR11, 0x40000000 ;  /* 0x40000000000b7882 */ /* 0x000fe20000000000 */
[----:B-1----:R-:W-:Y:S01]  /*4180*/  FSEL R14, R10, -INF , P6 ;  /* 0xff8000000a0e7808 */ /* 0x002fe20003000000 */
[----:B------:R-:W-:Y:S01]  /*4190*/  FMUL.FTZ R26, R26, UR5 ;  /* 0x000000051a1a7c20 */ /* 0x000fe20008410000 */
[C---:B------:R-:W-:Y:S01]  /*41a0*/  ISETP.GT.AND P4, PT, R23.reuse, 0x20, PT ;  /* 0x000000201700780c */ /* 0x040fe20003f84270 */
[----:B------:R-:W-:Y:S01]  /*41b0*/  STL [R1+0x14], R97 ;  /* 0x0000146101007387 */ /* 0x000fe20000100800 */
[C---:B------:R-:W-:Y:S01]  /*41c0*/  ISETP.GT.AND P5, PT, R23.reuse, 0x21, PT ;  /* 0x000000211700780c */ /* 0x040fe20003fa4270 */
[----:B------:R-:W1:Y:S01]  /*41d0*/  MUFU.TANH R237, R237 ;  /* 0x000000ed00ed7308 */ /* 0x000e620000002400 */
[----:B----4-:R-:W-:Y:S01]  /*41e0*/  FSEL R12, R236, -INF , P1 ;  /* 0xff800000ec0c7808 */ /* 0x010fe20000800000 */
[----:B------:R-:W-:Y:S01]  /*41f0*/  STL [R1+0x10], R96 ;  /* 0x0000106001007387 */ /* 0x000fe20000100800 */
[C---:B------:R-:W-:Y:S01]  /*4200*/  ISETP.GT.AND P6, PT, R23.reuse, 0x30, PT ;  /* 0x000000301700780c */ /* 0x040fe20003fc4270 */
[----:B------:R-:W-:Y:S01]  /*4210*/  FMUL.FTZ R32, R32, UR5 ;  /* 0x0000000520207c20 */ /* 0x000fe20008410000 */
[----:B------:R-:W-:Y:S01]  /*4220*/  ISETP.GT.AND P1, PT, R23, 0x31, PT ;  /* 0x000000311700780c */ /* 0x000fe20003f24270 */
[----:B------:R4:W-:Y:S01]  /*4230*/  STL [R1+0xc], R16 ;  /* 0x00000c1001007387 */ /* 0x0009e20000100800 */
[----:B------:R-:W-:Y:S01]  /*4240*/  R2UR UR14, R25 ;  /* 0x00000000190e72ca */ /* 0x000fe200000e0000 */
[----:B------:R-:W-:Y:S01]  /*4250*/  VIADD R25, R22, 0x2 ;  /* 0x0000000216197836 */ /* 0x000fe20000000000 */
[----:B--2---:R-:W-:Y:S01]  /*4260*/  FSEL R19, R11, -INF , P2 ;  /* 0xff8000000b137808 */ /* 0x004fe20001000000 */
[----:B------:R-:W-:Y:S01]  /*4270*/  FMUL.FTZ R33, R33, UR5 ;  /* 0x0000000521217c20 */ /* 0x000fe20008410000 */
[----:B------:R-:W-:Y:S01]  /*4280*/  ISETP.GT.AND P2, PT, R23, 0x40, PT ;  /* 0x000000401700780c */ /* 0x000fe20003f44270 */
[----:B------:R-:W-:Y:S01]  /*4290*/  FMUL.FTZ R36, R36, UR5 ;  /* 0x0000000524247c20 */ /* 0x000fe20008410000 */
[----:B------:R-:W-:Y:S01]  /*42a0*/  R2UR UR18, R24 ;  /* 0x00000000181272ca */ /* 0x000fe200000e0000 */
[----:B------:R-:W-:Y:S01]  /*42b0*/  VIADD R24, R15, 0x182 ;  /* 0x000001820f187836 */ /* 0x000fe20000000000 */
[----:B------:R-:W-:Y:S01]  /*42c0*/  R2UR UR16, R25 ;  /* 0x00000000191072ca */ /* 0x000fe200000e0000 */
[----:B------:R-:W-:Y:S01]  /*42d0*/  VIADD R25, R15, 0x202 ;  /* 0x000002020f197836 */ /* 0x000fe20000000000 */
[----:B-1----:R-:W-:Y:S01]  /*42e0*/  FSEL R18, R237, -INF , P3 ;  /* 0xff800000ed127808 */ /* 0x002fe20001800000 */
[----:B----4-:R1:W-:Y:S01]  /*42f0*/  MUFU.TANH R16, R26 ;  /* 0x0000001a00107308 */ /* 0x0103e20000002400 */
[----:B------:R-:W-:Y:S01]  /*4300*/  ISETP.GT.AND P3, PT, R23, 0x41, PT ;  /* 0x000000411700780c */ /* 0x000fe20003f64270 */
[----:B------:R-:W-:Y:S01]  /*4310*/  VIADD R23, R15, 0x80 ;  /* 0x000000800f177836 */ /* 0x000fe20000000000 */
[----:B------:R-:W-:Y:S01]  /*4320*/  R2UR UR30, R29 ;  /* 0x000000001d1e72ca */ /* 0x000fe200000e0000 */
[C---:B------:R-:W-:Y:S01]  /*4330*/  VIADD R29, R15.reuse, 0x4 ;  /* 0x000000040f1d7836 */ /* 0x040fe20000000000 */
[----:B------:R-:W-:Y:S01]  /*4340*/  R2UR UR7, R24 ;  /* 0x00000000180772ca */ /* 0x000fe200000e0000 */
[----:B------:R-:W-:Y:S01]  /*4350*/  VIADD R24, R15, 0x84 ;  /* 0x000000840f187836 */ /* 0x000fe20000000000 */
[----:B------:R-:W-:Y:S01]  /*4360*/  R2UR UR4, R23 ;  /* 0x00000000170472ca */ /* 0x000fe200000e0000 */
[----:B------:R-:W-:Y:S01]  /*4370*/  VIADD R23, R15, 0x200 ;  /* 0x000002000f177836 */ /* 0x000fe20000000000 */
[----:B------:R-:W-:Y:S01]  /*4380*/  R2UR UR6, R25 ;  /* 0x00000000190672ca */ /* 0x000fe200000e0000 */
[----:B------:R-:W-:Y:S01]  /*4390*/  VIADD R25, R15, 0x104 ;  /* 0x000001040f197836 */ /* 0x000fe20000000000 */
[----:B------:R-:W-:Y:S01]  /*43a0*/  R2UR UR29, R29 ;  /* 0x000000001d1d72ca */ /* 0x000fe200000e0000 */
        /* <DEDUP_REMOVED lines=8> */
[----:B------:R-:W-:Y:S01]  /*4430*/  UMOV UR10, UR4 ;  /* 0x00000004000a7c82 */ /* 0x000fe20008000000 */
[----:B------:R-:W-:-:S02]  /*4440*/  WARPGROUP.DEPBAR.LE gsb0, 0x0 ;  /* 0x00008000000079c5 */ /* 0x000fc40000010000 */
[----:B------:R-:W-:Y:S01]  /*4450*/  WARPGROUP.ARRIVE ;  /* 0x00000000000079c5 */ /* 0x000fe20000000000 */
[----:B------:R-:W-:Y:S01]  /*4460*/  VIADD R23, R22, 0x4 ;  /* 0x0000000416177836 */ /* 0x000fe20000000000 */
[----:B------:R-:W-:Y:S01]  /*4470*/  R2UR UR24, R29 ;  /* 0x000000001d1872ca */ /* 0x000fe200000e0000 */
[----:B------:R-:W-:Y:S01]  /*4480*/  VIADD R29, R15, 0x86 ;  /* 0x000000860f1d7836 */ /* 0x000fe20000000000 */
[----:B------:R-:W-:Y:S01]  /*4490*/  R2UR UR23, R24 ;  /* 0x00000000181772ca */ /* 0x000fe200000e0000 */
[C---:B------:R-:W-:Y:S01]  /*44a0*/  VIADD R24, R22.reuse, 0x406 ;  /* 0x0000040616187836 */ /* 0x040fe20000000000 */
[----:B------:R-:W-:Y:S01]  /*44b0*/  HGMMA.64x8x16.F32.BF16 R48, gdesc[UR8], RZ, !UPT, gsb0 ;  /* 0x00000000083079f0 */ /* 0x000fe2000c0018ff */
[----:B------:R-:W-:Y:S01]  /*44c0*/  UMOV UR10, UR13 ;  /* 0x0000000d000a7c82 */ /* 0x000fe20008000000 */
[----:B------:R-:W-:Y:S01]  /*44d0*/  UMOV UR11, 0x40000000 ;  /* 0x40000000000b7882 */ /* 0x000fe20000000000 */
[----:B------:R-:W-:Y:S01]  /*44e0*/  R2UR UR12, R23 ;  /* 0x00000000170c72ca */ /* 0x000fe200000e0000 */
[----:B------:R-:W-:Y:S01]  /*44f0*/  VIADD R23, R15, 0x204 ;  /* 0x000002040f177836 */ /* 0x000fe20000000000 */
[----:B------:R-:W-:Y:S01]  /*4500*/  R2UR UR22, R25 ;  /* 0x00000000191672ca */ /* 0x000fe200000e0000 */
[----:B-1----:R-:W-:Y:S01]  /*4510*/  VIADD R26, R22, 0x602 ;  /* 0x00000602161a7836 */ /* 0x002fe20000000000 */
[----:B------:R-:W-:Y:S01]  /*4520*/  R2UR UR27, R29 ;  /* 0x000000001d1b72ca */ /* 0x000fe200000e0000 */
[----:B------:R-:W-:Y:S01]  /*4530*/  FMUL.FTZ R25, R40, UR5 ;  /* 0x0000000528197c20 */ /* 0x000fe20008410000 */
[----:B------:R-:W-:Y:S01]  /*4540*/  R2UR UR21, R23 ;  /* 0x00000000171572ca */ /* 0x000fe200000e0000 */
[----:B------:R-:W-:Y:S01]  /*4550*/  VIADD R23, R15, 0x106 ;  /* 0x000001060f177836 */ /* 0x000fe20000000000 */
[----:B------:R-:W-:Y:S01]  /*4560*/  IADD3 R225, R233, 0x8, R28 ;  /* 0x00000008e9e17810 */ /* 0x000fe20007ffe01c */
[----:B------:R-:W-:Y:S01]  /*4570*/  FMUL.FTZ R28, R31, UR5 ;  /* 0x000000051f1c7c20 */ /* 0x000fe20008410000 */
[----:B------:R1:W2:Y:S01]  /*4580*/  MUFU.TANH R97, R32 ;  /* 0x0000002000617308 */ /* 0x0002a20000002400 */
[----:B------:R-:W-:Y:S01]  /*4590*/  FMUL.FTZ R41, R41, UR5 ;  /* 0x0000000529297c20 */ /* 0x000fe20008410000 */
[----:B------:R-:W-:Y:S01]  /*45a0*/  R2UR UR26, R23 ;  /* 0x00000000171a72ca */ /* 0x000fe200000e0000 */
[----:B------:R-:W-:Y:S01]  /*45b0*/  VIADD R23, R15, 0x186 ;  /* 0x000001860f177836 */ /* 0x000fe20000000000 */
[----:B------:R-:W-:Y:S01]  /*45c0*/  VIMNMX R225, R234, R225, PT ;  /* 0x000000e1eae17248 */ /* 0x000fe20003fe0100 */
[----:B------:R-:W-:-:S02]  /*45d0*/  VIADD R226, R22, 0x606 ;  /* 0x0000060616e27836 */ /* 0x000fc40000000000 */
[----:B------:R-:W-:Y:S01]  /*45e0*/  FMUL.FTZ R39, R39, UR5 ;  /* 0x0000000527277c20 */ /* 0x000fe20008410000 */
[----:B------:R-:W-:Y:S01]  /*45f0*/  FMUL.FTZ R34, R34, UR5 ;  /* 0x0000000522227c20 */ /* 0x000fe20008410000 */
[----:B------:R-:W-:Y:S01]  /*4600*/  R2UR UR20, R23 ;  /* 0x00000000171472ca */ /* 0x000fe200000e0000 */
[----:B------:R-:W-:Y:S01]  /*4610*/  VIADD R23, R15, 0x206 ;  /* 0x000002060f177836 */ /* 0x000fe20000000000 */
[----:B------:R2:W4:Y:S01]  /*4620*/  MUFU.TANH R96, R36 ;  /* 0x0000002400607308 */ /* 0x0005220000002400 */
[----:B-1----:R-:W-:Y:S01]  /*4630*/  FMUL.FTZ R32, R27, UR5 ;  /* 0x000000051b207c20 */ /* 0x002fe20008410000 */
[----:B------:R-:W-:Y:S01]  /*4640*/  FMUL.FTZ R35, R35, UR5 ;  /* 0x0000000523237c20 */ /* 0x000fe20008410000 */
[----:B------:R-:W-:Y:S01]  /*4650*/  FMUL.FTZ R38, R38, UR5 ;  /* 0x0000000526267c20 */ /* 0x000fe20008410000 */
[----:B------:R-:W-:Y:S01]  /*4660*/  FMUL.FTZ R43, R43, UR5 ;  /* 0x000000052b2b7c20 */ /* 0x000fe20008410000 */
[----:B------:R-:W-:Y:S02]  /*4670*/  IMAD R228, R231, 0x4, R17 ;  /* 0x00000004e7e47824 */ /* 0x000fe400078e0211 */
[----:B------:R-:W-:Y:S01]  /*4680*/  FFMA.FTZ R11, -R11, R11, 1 ;  /* 0x3f8000000b0b7423 */ /* 0x000fe2000001010b */
[----:B------:R-:W-:Y:S01]  /*4690*/  FFMA.FTZ R10, -R10, R10, 1 ;  /* 0x3f8000000a0a7423 */ /* 0x000fe2000001010a */
[----:B------:R-:W-:Y:S01]  /*46a0*/  MUFU.TANH R25, R25 ;  /* 0x0000001900197308 */ /* 0x000fe20000002400 */
[----:B--2---:R-:W-:Y:S01]  /*46b0*/  FSEL R36, R97, -INF , P4 ;  /* 0xff80000061247808 */ /* 0x004fe20002000000 */
[----:B------:R-:W-:Y:S01]  /*46c0*/  FFMA.FTZ R236, -R236, R236, 1 ;  /* 0x3f800000ecec7423 */ /* 0x000fe200000101ec */
[----:B------:R-:W-:Y:S01]  /*46d0*/  ISETP.GT.AND P4, PT, R225, RZ, PT ;  /* 0x000000ffe100720c */ /* 0x000fe20003f84270 */
[----:B------:R-:W-:Y:S01]  /*46e0*/  FFMA.FTZ R237, -R237, R237, 1 ;  /* 0x3f800000eded7423 */ /* 0x000fe200000101ed */
[----:B------:R-:W-:-:S02]  /*46f0*/  MOV R7, UR45 ;  /* 0x0000002d00077c02 */ /* 0x000fc40008000f00 */
[----:B------:R-:W-:Y:S01]  /*4700*/  MOV R6, UR44 ;  /* 0x0000002c00067c02 */ /* 0x000fe20008000f00 */
[----:B------:R-:W1:Y:S01]  /*4710*/  MUFU.TANH R27, R41 ;  /* 0x00000029001b7308 */ /* 0x000e620000002400 */
[----:B----4-:R-:W-:Y:S02]  /*4720*/  FSEL R29, R96, -INF , P6 ;  /* 0xff800000601d7808 */ /* 0x010fe40003000000 */
[----:B------:R-:W-:Y:S02]  /*4730*/  ISETP.GT.AND P6, PT, R225, 0x10, PT ;  /* 0x00000010e100780c */ /* 0x000fe40003fc4270 */
[----:B------:R-:W-:Y:S02]  /*4740*/  MOV R21, UR43 ;  /* 0x0000002b00157c02 */ /* 0x000fe40008000f00 */
[----:B------:R-:W-:Y:S01]  /*4750*/  MOV R20, UR40 ;  /* 0x0000002800147c02 */ /* 0x000fe20008000f00 */
[----:B------:R-:W-:Y:S01]  /*4760*/  MUFU.TANH R28, R28 ;  /* 0x0000001c001c7308 */ /* 0x000fe20000002400 */
[----:B------:R-:W-:-:S02]  /*4770*/  WARPGROUP.DEPBAR.LE gsb0, 0x0 ;  /* 0x00008000000079c5 */ /* 0x000fc40000010000 */
[----:B------:R-:W-:Y:S01]  /*4780*/  WARPGROUP.ARRIVE ;  /* 0x00000000000079c5 */ /* 0x000fe20000000000 */
[----:B------:R-:W-:Y:S02]  /*4790*/  MOV R8, UR46 ;  /* 0x0000002e00087c02 */ /* 0x000fe40008000f00 */
[----:B------:R-:W-:Y:S02]  /*47a0*/  MOV R9, UR47 ;  /* 0x0000002f00097c02 */ /* 0x000fe40008000f00 */
[----:B------:R-:W-:Y:S01]  /*47b0*/  MUFU.TANH R34, R34 ;  /* 0x0000002200227308 */ /* 0x000fe20000002400 */
[----:B------:R-:W-:Y:S01]  /*47c0*/  HGMMA.64x8x16.F32.BF16 R52, gdesc[UR8], RZ, !UPT, gsb0 ;  /* 0x00000000083479f0 */ /* 0x000fe2000c0018ff */
[----:B------:R-:W-:Y:S01]  /*47d0*/  UMOV UR10, UR14 ;  /* 0x0000000e000a7c82 */ /* 0x000fe20008000000 */
[----:B------:R-:W-:Y:S01]  /*47e0*/  UMOV UR11, 0x40000000 ;  /* 0x40000000000b7882 */ /* 0x000fe20000000000 */
[----:B-1----:R-:W-:Y:S02]  /*47f0*/  FSEL R41, R27, -INF , P3 ;  /* 0xff8000001b297808 */ /* 0x002fe40001800000 */
[----:B------:R-:W-:-:S02]  /*4800*/  ISETP.GT.AND P3, PT, R225, 0x21, PT ;  /* 0x00000021e100780c */ /* 0x000fc40003f64270 */
[----:B------:R-:W-:Y:S08]  /*4810*/  MUFU.TANH R35, R35 ;  /* 0x0000002300237308 */ /* 0x000ff00000002400 */
[----:B------:R-:W-:Y:S08]  /*4820*/  MUFU.TANH R38, R38 ;  /* 0x0000002600267308 */ /* 0x000ff00000002400 */
[----:B------:R-:W-:Y:S01]  /*4830*/  MUFU.TANH R43, R43 ;  /* 0x0000002b002b7308 */ /* 0x000fe20000002400 */
[----:B------:R-:W-:-:S02]  /*4840*/  WARPGROUP.DEPBAR.LE gsb0, 0x0 ;  /* 0x00008000000079c5 */ /* 0x000fc40000010000 */
        /* <DEDUP_REMOVED lines=16> */
[----:B------:R-:W-:Y:S01]  /*4950*/  UMOV UR9, UR17 ;  /* 0x0000001100097c82 */ /* 0x000fe20008000000 */
        /* <DEDUP_REMOVED lines=11> */
[----:B------:R-:W-:Y:S01]  /*4a10*/  UMOV UR9, UR17 ;  /* 0x0000001100097c82 */ /* 0x000fe20008000000 */
        /* <DEDUP_REMOVED lines=9> */
[----:B------:R-:W-:Y:S01]  /*4ab0*/  UMOV UR9, UR17 ;  /* 0x0000001100097c82 */ /* 0x000fe20008000000 */
[----:B------:R-:W-:Y:S01]  /*4ac0*/  R2UR UR7, R23 ;  /* 0x00000000170772ca */ /* 0x000fe200000e0000 */
[----:B------:R-:W-:-:S05]  /*4ad0*/  VIADD R23, R15, 0x400 ;  /* 0x000004000f177836 */ /* 0x000fca0000000000 */
[----:B------:R-:W-:Y:S01]  /*4ae0*/  R2UR UR6, R23 ;  /* 0x00000000170672ca */ /* 0x000fe200000e0000 */
[----:B------:R-:W-:Y:S01]  /*4af0*/  VIADD R23, R15, 0x480 ;  /* 0x000004800f177836 */ /* 0x000fe20000000000 */
[----:B------:R-:W-:Y:S02]  /*4b00*/  WARPGROUP.DEPBAR.LE gsb0, 0x0 ;  /* 0x00008000000079c5 */ /* 0x000fe40000010000 */
[----:B------:R-:W-:-:S06]  /*4b10*/  WARPGROUP.ARRIVE ;  /* 0x00000000000079c5 */ /* 0x000fcc0000000000 */
[----:B------:R-:W-:Y:S03]  /*4b20*/  HGMMA.64x8x16.F32.BF16 R216, gdesc[UR8], R216, gsb0 ;  /* 0x0000000008d879f0 */ /* 0x000fe600080018d8 */
        /* <DEDUP_REMOVED lines=9> */
[----:B------:R-:W-:-:S04]  /*4bc0*/  UMOV UR29, 0x40000040 ;  /* 0x40000040001d7882 */ /* 0x000fc80000000000 */
        /* <DEDUP_REMOVED lines=42> */
[----:B------:R-:W-:Y:S01]  /*4e70*/  FMUL.FTZ R24, R37, UR5 ;  /* 0x0000000525187c20 */ /* 0x000fe20008410000 */
[----:B------:R-:W-:Y:S02]  /*4e80*/  FMUL.FTZ R37, R30, UR5 ;  /* 0x000000051e257c20 */ /* 0x000fe40008410000 */
[----:B------:R-:W-:-:S02]  /*4e90*/  R2UR UR25, R23 ;  /* 0x00000000171972ca */ /* 0x000fc400000e0000 */
[----:B------:R1:W2:Y:S08]  /*4ea0*/  MUFU.TANH R23, R33 ;  /* 0x0000002100177308 */ /* 0x0002b00000002400 */
[----:B------:R-:W4:Y:S01]  /*4eb0*/  MUFU.TANH R24, R24 ;  /* 0x0000001800187308 */ /* 0x000f220000002400 */
[----:B-1----:R-:W-:Y:S02]  /*4ec0*/  FSEL R33, R25, -INF , P2 ;  /* 0xff80000019217808 */ /* 0x002fe40001000000 */
[----:B------:R-:W-:-:S05]  /*4ed0*/  ISETP.GT.AND P2, PT, R225, 0x20, PT ;  /* 0x00000020e100780c */ /* 0x000fca0003f44270 */
[----:B------:R-:W1:Y:S01]  /*4ee0*/  MUFU.TANH R37, R37 ;  /* 0x0000002500257308 */ /* 0x000e620000002400 */
[----:B--2---:R-:W-:Y:S02]  /*4ef0*/  FSEL R31, R23, -INF , P5 ;  /* 0xff800000171f7808 */ /* 0x004fe40002800000 */
[C---:B------:R-:W-:Y:S02]  /*4f00*/  ISETP.GT.AND P5, PT, R225.reuse, 0x1, PT ;  /* 0x00000001e100780c */ /* 0x040fe40003fa4270 */
[----:B----4-:R-:W-:Y:S02]  /*4f10*/  FSEL R30, R24, -INF , P1 ;  /* 0xff800000181e7808 */ /* 0x010fe40000800000 */
[----:B------:R-:W-:Y:S02]  /*4f20*/  ISETP.GT.AND P1, PT, R225, 0x11, PT ;  /* 0x00000011e100780c */ /* 0x000fe40003f24270 */
[----:B-1----:R-:W-:Y:S01]  /*4f30*/  FSEL R224, R37, -INF , P6 ;  /* 0xff80000025e07808 */ /* 0x002fe20003000000 */
[----:B------:R-:W-:-:S02]  /*4f40*/  WARPGROUP.DEPBAR.LE gsb0, 0x0 ;  /* 0x00008000000079c5 */ /* 0x000fc40000010000 */
[----:B------:R-:W-:Y:S01]  /*4f50*/  WARPGROUP.ARRIVE ;  /* 0x00000000000079c5 */ /* 0x000fe20000000000 */
[----:B------:R-:W-:-:S05]  /*4f60*/  ISETP.GT.AND P6, PT, R225, 0x40, PT ;  /* 0x00000040e100780c */ /* 0x000fca0003fc4270 */
        /* <DEDUP_REMOVED lines=21> */
[----:B------:R-:W-:Y:S02]  /*50c0*/  FSEL R22, R28, -INF , P1 ;  /* 0xff8000001c167808 */ /* 0x000fe40000800000 */
[----:B------:R-:W-:-:S04]  /*50d0*/  ISETP.GT.AND P1, PT, R225, 0x41, PT ;  /* 0x00000041e100780c */ /* 0x000fc80003f24270 */
[----:B------:R-:W-:Y:S01]  /*50e0*/  FSEL R229, R43, -INF , P1 ;  /* 0xff8000002be57808 */ /* 0x000fe20000800000 */
        /* <DEDUP_REMOVED lines=8> */
[----:B------:R1:W2:Y:S02]  /*5170*/  MUFU.TANH R26, R32 ;  /* 0x00000020001a7308 */ /* 0x0002a40000002400 */
[----:B-1----:R-:W-:Y:S02]  /*5180*/  FSEL R32, R16, -INF , P4 ;  /* 0xff80000010207808 */ /* 0x002fe40002000000 */
[----:B------:R-:W-:-:S02]  /*5190*/  ISETP.GT.AND P4, PT, R225, 0x30, PT ;  /* 0x00000030e100780c */ /* 0x000fc40003f84270 */
[----:B--2---:R-:W-:Y:S02]  /*51a0*/  FSEL R40, R26, -INF , P5 ;  /* 0xff8000001a287808 */ /* 0x004fe40002800000 */
[----:B------:R-:W-:Y:S01]  /*51b0*/  ISETP.GT.AND P5, PT, R225, 0x31, PT ;  /* 0x00000031e100780c */ /* 0x000fe20003fa4270 */
[----:B------:R-:W-:Y:S01]  /*51c0*/  VIADD R225, R15, 0x302 ;  /* 0x000003020fe17836 */ /* 0x000fe20000000000 */
[----:B------:R-:W-:Y:S02]  /*51d0*/  WARPGROUP.DEPBAR.LE gsb0, 0x0 ;  /* 0x00008000000079c5 */ /* 0x000fe40000010000 */
[----:B------:R-:W-:-:S06]  /*51e0*/  WARPGROUP.ARRIVE ;  /* 0x00000000000079c5 */ /* 0x000fcc0000000000 */
[----:B------:R-:W-:Y:S01]  /*51f0*/  HGMMA.64x8x16.F32.BF16 R44, gdesc[UR16], R44, gsb0 ;  /* 0x00000000102c79f0 */ /* 0x000fe2000800182c */
[----:B------:R-:W-:Y:S01]  /*5200*/  UMOV UR18, UR4 ;  /* 0x0000000400127c82 */ /* 0x000fe20008000000 */
[----:B------:R-:W-:Y:S01]  /*5210*/  UMOV UR19, 0x40000000 ;  /* 0x4000000000137882 */ /* 0x000fe20000000000 */
[----:B------:R-:W-:Y:S02]  /*5220*/  R2UR UR4, R226 ;  /* 0x00000000e20472ca */ /* 0x000fe400000e0000 */
[----:B------:R-:W-:-:S11]  /*5230*/  FSEL R226, R34, -INF , P2 ;  /* 0xff80000022e27808 */ /* 0x000fd60001000000 */
        /* <DEDUP_REMOVED lines=98> */
[----:B------:R-:W-:Y:S01]  /*5860*/  R2UR UR12, R225 ;  /* 0x00000000e10c72ca */ /* 0x000fe200000e0000 */
[----:B------:R-:W-:Y:S01]  /*5870*/  VIADD R225, R15, 0x500 ;  /* 0x000005000fe17836 */ /* 0x000fe20000000000 */
[----:B------:R-:W-:Y:S02]  /*5880*/  WARPGROUP.DEPBAR.LE gsb0, 0x0 ;  /* 0x00008000000079c5 */ /* 0x000fe40000010000 */
[----:B------:R-:W-:-:S06]  /*5890*/  WARPGROUP.ARRIVE ;  /* 0x00000000000079c5 */ /* 0x000fcc0000000000 */
[----:B------:R-:W-:Y:S01]  /*58a0*/  HGMMA.64x8x16.F32.BF16 R220, gdesc[UR16], R220, gsb0 ;  /* 0x0000000010dc79f0 */ /* 0x000fe200080018dc */
        /* <DEDUP_REMOVED lines=215> */
[----:B------:R-:W-:Y:S01]  /*6620*/  R2UR UR16, R225 ;  /* 0x00000000e11072ca */ /* 0x000fe200000e0000 */
[----:B------:R-:W-:Y:S01]  /*6630*/  VIADD R225, R15, 0x984 ;  /* 0x000009840fe17836 */ /* 0x000fe20000000000 */
[----:B------:R-:W-:Y:S02]  /*6640*/  ULDC UR19, c[0x0][0x744] ;  /* 0x0001d10000137ab9 */ /* 0x000fe40000000800 */
[--C-:B------:R-:W-:Y:S01]  /*6650*/  FFMA.FTZ R14, R14, UR19, -R5.reuse ;  /* 0x000000130e0e7c23 */ /* 0x100fe20008010805 */
[--C-:B------:R-:W-:Y:S01]  /*6660*/  FFMA.FTZ R12, R12, UR19, -R5.reuse ;  /* 0x000000130c0c7c23 */ /* 0x100fe20008010805 */
[----:B------:R-:W-:Y:S01]  /*6670*/  R2UR UR17, R225 ;  /* 0x00000000e11172ca */ /* 0x000fe200000e0000 */
[----:B------:R-:W-:Y:S02]  /*6680*/  VIADD R225, R15, 0x786 ;  /* 0x000007860fe17836 */ /* 0x000fe40000000000 */
[--C-:B------:R-:W-:Y:S01]  /*6690*/  FFMA.FTZ R19, R19, UR19, -R5.reuse ;  /* 0x0000001313137c23 */ /* 0x100fe20008010805 */
[--C-:B------:R-:W-:Y:S01]  /*66a0*/  FFMA.FTZ R18, R18, UR19, -R5.reuse ;  /* 0x0000001312127c23 */ /* 0x100fe20008010805 */
[--C-:B------:R-:W-:Y:S01]  /*66b0*/  FFMA.FTZ R36, R36, UR19, -R5.reuse ;  /* 0x0000001324247c23 */ /* 0x100fe20008010805 */
[----:B------:R-:W-:Y:S01]  /*66c0*/  FFMA.FTZ R31, R31, UR19, -R5 ;  /* 0x000000131f1f7c23 */ /* 0x000fe20008010805 */
[----:B------:R-:W-:Y:S01]  /*66d0*/  R2UR UR30, R225 ;  /* 0x00000000e11e72ca */ /* 0x000fe200000e0000 */
[----:B------:R-:W-:-:S02]  /*66e0*/  VIADD R225, R15, 0x806 ;  /* 0x000008060fe17836 */ /* 0x000fc40000000000 */
[--C-:B------:R-:W-:Y:S01]  /*66f0*/  FFMA.FTZ R29, R29, UR19, -R5.reuse ;  /* 0x000000131d1d7c23 */ /* 0x100fe20008010805 */
[--C-:B------:R-:W-:Y:S01]  /*6700*/  FFMA.FTZ R30, R30, UR19, -R5.reuse ;  /* 0x000000131e1e7c23 */ /* 0x100fe20008010805 */
[--C-:B------:R-:W-:Y:S01]  /*6710*/  FFMA.FTZ R33, R33, UR19, -R5.reuse ;  /* 0x0000001321217c23 */ /* 0x100fe20008010805 */
[----:B------:R-:W-:Y:S01]  /*6720*/  FFMA.FTZ R41, R41, UR19, -R5 ;  /* 0x0000001329297c23 */ /* 0x000fe20008010805 */
[----:B------:R-:W-:Y:S01]  /*6730*/  R2UR UR26, R225 ;  /* 0x00000000e11a72ca */ /* 0x000fe200000e0000 */
[----:B------:R-:W-:Y:S02]  /*6740*/  VIADD R225, R15, 0x886 ;  /* 0x000008860fe17836 */ /* 0x000fe40000000000 */
[--C-:B---3--:R-:W-:Y:S01]  /*6750*/  FFMA.FTZ R227, R22, UR19, -R4.reuse ;  /* 0x0000001316e37c23 */ /* 0x108fe20008010804 */
[----:B------:R-:W-:Y:S01]  /*6760*/  FSEL R22, R35, -INF , P3 ;  /* 0xff80000023167808 */ /* 0x000fe20001800000 */
[--C-:B------:R-:W-:Y:S01]  /*6770*/  FFMA.FTZ R32, R32, UR19, -R4.reuse ;  /* 0x0000001320207c23 */ /* 0x100fe20008010804 */
[----:B------:R-:W-:Y:S01]  /*6780*/  FSEL R5, R38, -INF , P4 ;  /* 0xff80000026057808 */ /* 0x000fe20002000000 */
[----:B------:R-:W-:Y:S01]  /*6790*/  FFMA.FTZ R40, R40, UR19, -R4 ;  /* 0x0000001328287c23 */ /* 0x000fe20008010804 */
[----:B------:R-:W-:Y:S01]  /*67a0*/  R2UR UR24, R225 ;  /* 0x00000000e11872ca */ /* 0x000fe200000e0000 */
[----:B------:R-:W-:-:S02]  /*67b0*/  VIADD R225, R15, 0x906 ;  /* 0x000009060fe17836 */ /* 0x000fc40000000000 */
[--C-:B------:R-:W-:Y:S01]  /*67c0*/  FFMA.FTZ R224, R224, UR19, -R4.reuse ;  /* 0x00000013e0e07c23 */ /* 0x100fe20008010804 */
[----:B------:R-:W-:Y:S02]  /*67d0*/  VIADD R15, R15, 0x986 ;  /* 0x000009860f0f7836 */ /* 0x000fe40000000000 */
[--C-:B------:R-:W-:Y:S01]  /*67e0*/  FFMA.FTZ R226, R226, UR19, -R4.reuse ;  /* 0x00000013e2e27c23 */ /* 0x100fe20008010804 */
[--C-:B------:R-:W-:Y:S01]  /*67f0*/  FFMA.FTZ R22, R22, UR19, -R4.reuse ;  /* 0x0000001316167c23 */ /* 0x100fe20008010804 */
[----:B------:R-:W-:Y:S01]  /*6800*/  R2UR UR18, R225 ;  /* 0x00000000e11272ca */ /* 0x000fe200000e0000 */
[--C-:B------:R-:W-:Y:S01]  /*6810*/  FFMA.FTZ R5, R5, UR19, -R4.reuse ;  /* 0x0000001305057c23 */ /* 0x100fe20008010804 */
[----:B------:R-:W-:Y:S01]  /*6820*/  FFMA.FTZ R229, R229, UR19, -R4 ;  /* 0x00000013e5e57c23 */ /* 0x000fe20008010804 */
[----:B------:R-:W-:Y:S08]  /*6830*/  MUFU.EX2 R31, R31 ;  /* 0x0000001f001f7308 */ /* 0x000ff00000000800 */
[----:B------:R-:W-:Y:S01]  /*6840*/  MUFU.EX2 R30, R30 ;  /* 0x0000001e001e7308 */ /* 0x000fe20000000800 */
[----:B------:R-:W-:-:S02]  /*6850*/  WARPGROUP.DEPBAR.LE gsb0, 0x0 ;  /* 0x00008000000079c5 */ /* 0x000fc40000010000 */
[----:B------:R-:W-:-:S05]  /*6860*/  WARPGROUP.ARRIVE ;  /* 0x00000000000079c5 */ /* 0x000fca0000000000 */
[----:B------:R-:W-:Y:S01]  /*6870*/  MUFU.EX2 R41, R41 ;  /* 0x0000002900297308 */ /* 0x000fe20000000800 */
[----:B------:R-:W-:Y:S01]  /*6880*/  HGMMA.64x8x16.F32.BF16 R216, gdesc[UR8], R216, gsb0 ;  /* 0x0000000008d879f0 */ /* 0x000fe200080018d8 */
[----:B------:R-:W-:Y:S01]  /*6890*/  UMOV UR10, UR21 ;  /* 0x00000015000a7c82 */ /* 0x000fe20008000000 */
[----:B------:R-:W-:Y:S01]  /*68a0*/  UMOV UR11, 0x40000000 ;  /* 0x40000000000b7882 */ /* 0x000fe20000000000 */
[----:B------:R-:W-:Y:S01]  /*68b0*/  FFMA.FTZ R23, -R23, R23, 1 ;  /* 0x3f80000017177423 */ /* 0x000fe20000010117 */
[----:B------:R-:W-:Y:S01]  /*68c0*/  FFMA.FTZ R24, -R24, R24, 1 ;  /* 0x3f80000018187423 */ /* 0x000fe20000010118 */
[----:B------:R-:W-:Y:S02]  /*68d0*/  FFMA.FTZ R27, -R27, R27, 1 ;  /* 0x3f8000001b1b7423 */ /* 0x000fe4000001011b */
[----:B------:R-:W-:Y:S01]  /*68e0*/  MUFU.EX2 R14, R14 ;  /* 0x0000000e000e7308 */ /* 0x000fe20000000800 */
[----:B------:R-:W-:-:S07]  /*68f0*/  FFMA.FTZ R28, -R28, R28, 1 ;  /* 0x3f8000001c1c7423 */ /* 0x000fce000001011c */
[----:B------:R-:W-:Y:S01]  /*6900*/  MUFU.EX2 R12, R12 ;  /* 0x0000000c000c7308 */ /* 0x000fe20000000800 */
[----:B------:R-:W-:-:S07]  /*6910*/  FFMA.FTZ R34, -R34, R34, 1 ;  /* 0x3f80000022227423 */ /* 0x000fce0000010122 */
[----:B------:R-:W-:Y:S08]  /*6920*/  MUFU.EX2 R18, R18 ;  /* 0x0000001200127308 */ /* 0x000ff00000000800 */
[----:B------:R-:W-:Y:S01]  /*6930*/  MUFU.EX2 R19, R19 ;  /* 0x0000001300137308 */ /* 0x000fe20000000800 */
[----:B------:R-:W-:-:S07]  /*6940*/  FFMA.FTZ R26, -R26, R26, 1 ;  /* 0x3f8000001a1a7423 */ /* 0x000fce000001011a */
[----:B------:R-:W-:Y:S08]  /*6950*/  MUFU.EX2 R36, R36 ;  /* 0x0000002400247308 */ /* 0x000ff00000000800 */
[----:B------:R-:W-:Y:S01]  /*6960*/  MUFU.EX2 R29, R29 ;  /* 0x0000001d001d7308 */ /* 0x000fe20000000800 */
[----:B------:R-:W-:Y:S02]  /*6970*/  WARPGROUP.DEPBAR.LE gsb0, 0x0 ;  /* 0x00008000000079c5 */ /* 0x000fe40000010000 */
[----:B------:R-:W-:-:S05]  /*6980*/  WARPGROUP.ARRIVE ;  /* 0x00000000000079c5 */ /* 0x000fca0000000000 */
[----:B------:R-:W-:Y:S01]  /*6990*/  MUFU.EX2 R33, R33 ;  /* 0x0000002100217308 */ /* 0x000fe20000000800 */
[----:B------:R-:W-:Y:S01]  /*69a0*/  HGMMA.64x8x16.F32.BF16 R220, gdesc[UR8], R220, gsb0 ;  /* 0x0000000008dc79f0 */ /* 0x000fe200080018dc */
[----:B------:R-:W-:Y:S01]  /*69b0*/  UMOV UR10, UR7 ;  /* 0x00000007000a7c82 */ /* 0x000fe20008000000 */
[----:B------:R-:W-:Y:S01]  /*69c0*/  UMOV UR11, 0x40000000 ;  /* 0x40000000000b7882 */ /* 0x000fe20000000000 */
[----:B------:R-:W-:Y:S01]  /*69d0*/  UMOV UR8, UR15 ;  /* 0x0000000f00087c82 */ /* 0x000fe20008000000 */
[----:B------:R-:W-:Y:S01]  /*69e0*/  UMOV UR9, 0x40000040 ;  /* 0x4000004000097882 */ /* 0x000fe20000000000 */
        /* <DEDUP_REMOVED lines=9> */
[----:B------:R-:W-:Y:S02]  /*6a80*/  WARPGROUP.DEPBAR.LE gsb0, 0x0 ;  /* 0x00008000000079c5 */ /* 0x000fe40000010000 */
[----:B------:R-:W-:-:S06]  /*6a90*/  WARPGROUP.ARRIVE ;  /* 0x00000000000079c5 */ /* 0x000fcc0000000000 */
[----:B------:R-:W-:Y:S01]  /*6aa0*/  HGMMA.64x8x16.F32.BF16 R48, gdesc[UR8], R48, gsb0 ;  /* 0x00000000083079f0 */ /* 0x000fe20008001830 */
[----:B------:R-:W-:Y:S01]  /*6ab0*/  UMOV UR10, UR25 ;  /* 0x00000019000a7c82 */ /* 0x000fe20008000000 */
[----:B------:R-:W-:Y:S01]  /*6ac0*/  UMOV UR11, 0x40000000 ;  /* 0x40000000000b7882 */ /* 0x000fe20000000000 */
[----:B------:R-:W-:Y:S02]  /*6ad0*/  R2UR UR25, R15 ;  /* 0x000000000f1972ca */ /* 0x000fe400000e0000 */
[----:B------:R1:W2:Y:S02]  /*6ae0*/  MUFU.TANH R15, R39 ;  /* 0x00000027000f7308 */ /* 0x0002a40000002400 */
[----:B-1----:R-:W-:-:S06]  /*6af0*/  FMUL.FTZ R39, R42, UR5 ;  /* 0x000000052a277c20 */ /* 0x002fcc0008410000 */
[----:B------:R-:W1:Y:S01]  /*6b00*/  MUFU.TANH R39, R39 ;  /* 0x0000002700277308 */ /* 0x000e620000002400 */
[----:B--2---:R-:W-:-:S05]  /*6b10*/  FSEL R42, R15, -INF , P5 ;  /* 0xff8000000f2a7808 */ /* 0x004fca0002800000 */
[----:B------:R-:W-:Y:S01]  /*6b20*/  FFMA.FTZ R42, R42, UR19, -R4 ;  /* 0x000000132a2a7c23 */ /* 0x000fe20008010804 */
[----:B-1----:R-:W-:-:S05]  /*6b30*/  FSEL R225, R39, -INF , P6 ;  /* 0xff80000027e17808 */ /* 0x002fca0003000000 */
[----:B------:R-:W-:Y:S01]  /*6b40*/  FFMA.FTZ R225, R225, UR19, -R4 ;  /* 0x00000013e1e17c23 */ /* 0x000fe20008010804 */
        /* <DEDUP_REMOVED lines=24> */
[----:B------:R-:W-:Y:S01]  /*6cd0*/  UMOV UR21, UR9 ;  /* 0x0000000900157c82 */ /* 0x000fe20008000000 */
[----:B------:R-:W-:-:S02]  /*6ce0*/  WARPGROUP.DEPBAR.LE gsb0, 0x0 ;  /* 0x00008000000079c5 */ /* 0x000fc40000010000 */
[----:B------:R-:W-:-:S06]  /*6cf0*/  WARPGROUP.ARRIVE ;  /* 0x00000000000079c5 */ /* 0x000fcc0000000000 */
[----:B------:R-:W-:Y:S01]  /*6d00*/  HGMMA.64x8x16.F32.BF16 R44, gdesc[UR8], R44, gsb0 ;  /* 0x00000000082c79f0 */ /* 0x000fe2000800182c */
[----:B------:R-:W-:Y:S01]  /*6d10*/  UMOV UR10, UR12 ;  /* 0x0000000c000a7c82 */ /* 0x000fe20008000000 */
[----:B------:R-:W-:Y:S01]  /*6d20*/  UMOV UR11, 0x40000000 ;  /* 0x40000000000b7882 */ /* 0x000fe20000000000 */
[----:B------:R-:W-:Y:S01]  /*6d30*/  UMOV UR12, UR8 ;  /* 0x00000008000c7c82 */ /* 0x000fe20008000000 */
[----:B------:R-:W-:Y:S02]  /*6d40*/  WARPGROUP.DEPBAR.LE gsb0, 0x0 ;  /* 0x00008000000079c5 */ /* 0x000fe40000010000 */
[----:B------:R-:W-:-:S06]  /*6d50*/  WARPGROUP.ARRIVE ;  /* 0x00000000000079c5 */ /* 0x000fcc0000000000 */
[----:B------:R-:W-:Y:S03]  /*6d60*/  HGMMA.64x8x16.F32.BF16 R48, gdesc[UR8], R48, gsb0 ;  /* 0x00000000083079f0 */ /* 0x000fe60008001830 */
        /* <DEDUP_REMOVED lines=20> */
[----:B------:R-:W-:Y:S08]  /*6eb0*/  MUFU.EX2 R32, R32 ;  /* 0x0000002000207308 */ /* 0x000ff00000000800 */
[----:B------:R-:W-:Y:S08]  /*6ec0*/  MUFU.EX2 R224, R224 ;  /* 0x000000e000e07308 */ /* 0x000ff00000000800 */
[----:B------:R-:W2:Y:S01]  /*6ed0*/  MUFU.EX2 R227, R227 ;  /* 0x000000e300e37308 */ /* 0x000ea20000000800 */
[--C-:B-1----:R-:W-:Y:S01]  /*6ee0*/  FADD.FTZ R44, R44, -R4.reuse ;  /* 0x800000042c2c7221 */ /* 0x102fe20000010000 */
[----:B------:R-:W-:-:S06]  /*6ef0*/  FADD.FTZ R45, R45, -R4 ;  /* 0x800000042d2d7221 */ /* 0x000fcc0000010000 */
[----:B------:R-:W1:Y:S01]  /*6f00*/  MUFU.EX2 R22, R22 ;  /* 0x0000001600167308 */ /* 0x000e620000000800 */
[----:B------:R-:W-:Y:S01]  /*6f10*/  FFMA.FTZ R35, -R35, R35, 1 ;  /* 0x3f80000023237423 */ /* 0x000fe20000010123 */
[----:B------:R-:W-:Y:S01]  /*6f20*/  FMUL.FTZ R44, R14, R44 ;  /* 0x0000002c0e2c7220 */ /* 0x000fe20000410000 */
[----:B------:R-:W-:-:S05]  /*6f30*/  FMUL.FTZ R45, R12, R45 ;  /* 0x0000002d0c2d7220 */ /* 0x000fca0000410000 */
[----:B------:R-:W3:Y:S01]  /*6f40*/  MUFU.EX2 R40, R40 ;  /* 0x0000002800287308 */ /* 0x000ee20000000800 */
[----:B------:R-:W-:Y:S01]  /*6f50*/  FFMA.FTZ R43, -R43, R43, 1 ;  /* 0x3f8000002b2b7423 */ /* 0x000fe2000001012b */
[----:B------:R-:W-:Y:S01]  /*6f60*/  FMUL.FTZ R10, R10, R44 ;  /* 0x0000002c0a0a7220 */ /* 0x000fe20000410000 */
[----:B------:R-:W-:-:S05]  /*6f70*/  FFMA.FTZ R44, -R97, R97, 1 ;  /* 0x3f800000612c7423 */ /* 0x000fca0000010161 */
[----:B------:R-:W4:Y:S01]  /*6f80*/  MUFU.EX2 R226, R226 ;  /* 0x000000e200e27308 */ /* 0x000f220000000800 */
[----:B------:R-:W-:Y:S02]  /*6f90*/  WARPGROUP.DEPBAR.LE gsb0, 0x0 ;  /* 0x00008000000079c5 */ /* 0x000fe40000010000 */
[----:B------:R-:W-:Y:S01]  /*6fa0*/  WARPGROUP.ARRIVE ;  /* 0x00000000000079c5 */ /* 0x000fe20000000000 */
[--C-:B------:R-:W-:Y:S01]  /*6fb0*/  FADD.FTZ R48, R48, -R4.reuse ;  /* 0x8000000430307221 */ /* 0x100fe20000010000 */
[----:B------:R-:W-:Y:S01]  /*6fc0*/  FADD.FTZ R49, R49, -R4 ;  /* 0x8000000431317221 */ /* 0x000fe20000010000 */
[----:B------:R-:W-:Y:S01]  /*6fd0*/  FFMA.FTZ R15, -R15, R15, 1 ;  /* 0x3f8000000f0f7423 */ /* 0x000fe2000001010f */
[----:B------:R-:W-:Y:S01]  /*6fe0*/  FMUL.FTZ R236, R236, R45 ;  /* 0x0000002decec7220 */ /* 0x000fe20000410000 */
[----:B------:R-:W4:Y:S01]  /*6ff0*/  MUFU.EX2 R225, R225 ;  /* 0x000000e100e17308 */ /* 0x000f220000000800 */
[----:B------:R-:W-:Y:S01]  /*7000*/  HGMMA.64x8x16.F32.BF16 R52, gdesc[UR28], R52, gsb0 ;  /* 0x000000001c3479f0 */ /* 0x000fe20008001834 */
[----:B------:R-:W-:Y:S01]  /*7010*/  UMOV UR30, UR25 ;  /* 0x00000019001e7c82 */ /* 0x000fe20008000000 */
[----:B------:R-:W-:Y:S01]  /*7020*/  UMOV UR31, 0x40000000 ;  /* 0x40000000001f7882 */ /* 0x000fe20000000000 */
[----:B------:R-:W-:Y:S01]  /*7030*/  FMUL.FTZ R49, R18, R49 ;  /* 0x0000003112317220 */ /* 0x000fe20000410000 */
[----:B------:R-:W-:Y:S01]  /*7040*/  FMUL.FTZ R48, R19, R48 ;  /* 0x0000003013307220 */ /* 0x000fe20000410000 */
[----:B------:R-:W-:Y:S01]  /*7050*/  FFMA.FTZ R25, -R25, R25, 1 ;  /* 0x3f80000019197423 */ /* 0x000fe20000010119 */
[----:B------:R-:W-:Y:S01]  /*7060*/  FFMA.FTZ R38, -R38, R38, 1 ;  /* 0x3f80000026267423 */ /* 0x000fe20000010126 */
[----:B------:R-:W-:Y:S01]  /*7070*/  UMOV UR57, 0x40000040 ;  /* 0x4000004000397882 */ /* 0x000fe20000000000 */
        /* <DEDUP_REMOVED lines=11> */
[----:B------:R1:W5:Y:S01]  /*7130*/  LDL.LU R97, [R1+0x14] ;  /* 0x0000140001617983 */ /* 0x0003620000300800 */
[----:B------:R-:W-:-:S02]  /*7140*/  WARPGROUP.DEPBAR.LE gsb0, 0x0 ;  /* 0x00008000000079c5 */ /* 0x000fc40000010000 */
[----:B------:R-:W-:Y:S01]  /*7150*/  WARPGROUP.ARRIVE ;  /* 0x00000000000079c5 */ /* 0x000fe20000000000 */
[----:B------:R-:W-:Y:S01]  /*7160*/  F2FP.BF16.F32.PACK_AB R18, R18, R19 ;  /* 0x000000131212723e */ /* 0x000fe200000010ff */
[----:B------:R-:W-:Y:S01]  /*7170*/  FMUL.FTZ R11, R11, R48 ;  /* 0x000000300b0b7220 */ /* 0x000fe20000410000 */
[----:B------:R-:W-:Y:S01]  /*7180*/  FFMA.FTZ R45, -R96, R96, 1 ;  /* 0x3f800000602d7423 */ /* 0x000fe20000010160 */
[----:B------:R-:W-:Y:S02]  /*7190*/  FMUL.FTZ R49, R237, R49 ;  /* 0x00000031ed317220 */ /* 0x000fe40000410000 */
[----:B------:R-:W-:Y:S01]  /*71a0*/  HGMMA.64x8x16.F32.BF16 R216, gdesc[UR16], R216, gsb0 ;  /* 0x0000000010d879f0 */ /* 0x000fe200080018d8 */
[--C-:B------:R-:W-:Y:S01]  /*71b0*/  FADD.FTZ R53, R53, -R4.reuse ;  /* 0x8000000435357221 */ /* 0x100fe20000010000 */
[----:B------:R-:W-:Y:S01]  /*71c0*/  FADD.FTZ R52, R52, -R4 ;  /* 0x8000000434347221 */ /* 0x000fe20000010000 */
[----:B--2---:R-:W-:Y:S01]  /*71d0*/  F2FP.BF16.F32.PACK_AB R19, R227, R224 ;  /* 0x000000e0e313723e */ /* 0x004fe200000010ff */
[----:B------:R-:W-:Y:S01]  /*71e0*/  VIADD R48, R17, 0x24100 ;  /* 0x0002410011307836 */ /* 0x000fe20000000000 */
[----:B------:R-:W-:Y:S01]  /*71f0*/  F2FP.BF16.F32.PACK_AB R10, R236, R10 ;  /* 0x0000000aec0a723e */ /* 0x000fe200000010ff */
[----:B------:R-:W-:Y:S01]  /*7200*/  UMOV UR33, UR57 ;  /* 0x0000003900217c82 */ /* 0x000fe20008000000 */
[----:B------:R-:W-:Y:S01]  /*7210*/  UMOV UR9, UR57 ;  /* 0x0000003900097c82 */ /* 0x000fe20008000000 */
[----:B------:R-:W-:Y:S01]  /*7220*/  UMOV UR13, UR57 ;  /* 0x00000039000d7c82 */ /* 0x000fe20008000000 */
[----:B------:R-:W-:Y:S01]  /*7230*/  UMOV UR47, UR35 ;  /* 0x00000023002f7c82 */ /* 0x000fe20008000000 */
[----:B------:R2:W5:Y:S01]  /*7240*/  LDL.LU R96, [R1+0x10] ;  /* 0x0000100001607983 */ /* 0x0005620000300800 */
[----:B------:R-:W-:-:S02]  /*7250*/  WARPGROUP.DEPBAR.LE gsb0, 0x0 ;  /* 0x00008000000079c5 */ /* 0x000fc40000010000 */
[----:B------:R-:W-:-:S06]  /*7260*/  WARPGROUP.ARRIVE ;  /* 0x00000000000079c5 */ /* 0x000fcc0000000000 */
[----:B------:R-:W-:Y:S01]  /*7270*/  HGMMA.64x8x16.F32.BF16 R220, gdesc[UR28], R220, gsb0 ;  /* 0x000000001cdc79f0 */ /* 0x000fe200080018dc */
[----:B------:R-:W-:Y:S01]  /*7280*/  FMUL.FTZ R53, R31, R53 ;  /* 0x000000351f357220 */ /* 0x000fe20000410000 */
[--C-:B------:R-:W-:Y:S01]  /*7290*/  FADD.FTZ R217, R217, -R4.reuse ;  /* 0x80000004d9d97221 */ /* 0x100fe20000010000 */
[--C-:B------:R-:W-:Y:S02]  /*72a0*/  FADD.FTZ R216, R216, -R4.reuse ;  /* 0x80000004d8d87221 */ /* 0x100fe40000010000 */
[----:B------:R-:W-:Y:S01]  /*72b0*/  FMUL.FTZ R23, R23, R53 ;  /* 0x0000003517177220 */ /* 0x000fe20000410000 */
[----:B------:R-:W-:Y:S01]  /*72c0*/  FMUL.FTZ R217, R30, R217 ;  /* 0x000000d91ed97220 */ /* 0x000fe20000410000 */
[----:B------:R-:W-:Y:S02]  /*72d0*/  WARPGROUP.DEPBAR.LE gsb0, 0x0 ;  /* 0x00008000000079c5 */ /* 0x000fe40000010000 */
[----:B------:R-:W3:Y:S01]  /*72e0*/  LDS R228, [R228+0x2c320] ;  /* 0x02c32000e4e47984 */ /* 0x000ee20000000800 */
[--C-:B------:R-:W-:Y:S01]  /*72f0*/  FADD.FTZ R220, R220, -R4.reuse ;  /* 0x80000004dcdc7221 */ /* 0x100fe20000010000 */
[----:B------:R-:W-:Y:S01]  /*7300*/  FADD.FTZ R4, R221, -R4 ;  /* 0x80000004dd047221 */ /* 0x000fe20000010000 */
[----:B------:R-:W-:-:S03]  /*7310*/  FMUL.FTZ R24, R24, R217 ;  /* 0x000000d918187220 */ /* 0x000fc60000410000 */
[----:B------:R-:W-:-:S04]  /*7320*/  FMUL.FTZ R4, R41, R4 ;  /* 0x0000000429047220 */ /* 0x000fc80000410000 */
[----:B------:R-:W-:Y:S01]  /*7330*/  FMUL.FTZ R27, R27, R4 ;  /* 0x000000041b1b7220 */ /* 0x000fe20000410000 */
[--C-:B---3--:R-:W-:Y:S01]  /*7340*/  FADD.FTZ R53, R46, -R228.reuse ;  /* 0x800000e42e357221 */ /* 0x108fe20000010000 */
[----:B------:R-:W-:Y:S01]  /*7350*/  FFMA.FTZ R46, -R16, R16, 1 ;  /* 0x3f800000102e7423 */ /* 0x000fe20000010110 */
[--C-:B------:R-:W-:Y:S01]  /*7360*/  FADD.FTZ R217, R50, -R228.reuse ;  /* 0x800000e432d97221 */ /* 0x100fe20000010000 */
[--C-:B------:R-:W-:Y:S01]  /*7370*/  FADD.FTZ R55, R55, -R228.reuse ;  /* 0x800000e437377221 */ /* 0x100fe20000010000 */
[----:B------:R-:W-:Y:S01]  /*7380*/  FMUL.FTZ R53, R32, R53 ;  /* 0x0000003520357220 */ /* 0x000fe20000410000 */
[--C-:B------:R-:W-:Y:S01]  /*7390*/  FADD.FTZ R222, R222, -R228.reuse ;  /* 0x800000e4dede7221 */ /* 0x100fe20000010000 */
[----:B------:R-:W-:Y:S01]  /*73a0*/  FMUL.FTZ R4, R224, R217 ;  /* 0x000000d9e0047220 */ /* 0x000fe20000410000 */
[----:B------:R-:W-:Y:S01]  /*73b0*/  FMUL.FTZ R52, R36, R52 ;  /* 0x0000003424347220 */ /* 0x000fe20000410000 */
[----:B------:R-:W-:Y:S01]  /*73c0*/  FMUL.FTZ R46, R46, R53 ;  /* 0x000000352e2e7220 */ /* 0x000fe20000410000 */
[--C-:B------:R-:W-:Y:S01]  /*73d0*/  FADD.FTZ R53, R47, -R228.reuse ;  /* 0x800000e42f357221 */ /* 0x100fe20000010000 */
[----:B------:R-:W-:Y:S01]  /*73e0*/  FFMA.FTZ R47, -R37, R37, 1 ;  /* 0x3f800000252f7423 */ /* 0x000fe20000010125 */
[----:B------:R-:W-:Y:S01]  /*73f0*/  F2FP.BF16.F32.PACK_AB R30, R30, R29 ;  /* 0x0000001d1e1e723e */ /* 0x000fe200000010ff */
[--C-:B------:R-:W-:Y:S01]  /*7400*/  FADD.FTZ R223, R223, -R228.reuse ;  /* 0x800000e4dfdf7221 */ /* 0x100fe20000010000 */
[----:B------:R-:W-:Y:S01]  /*7410*/  FMUL.FTZ R216, R29, R216 ;  /* 0x000000d81dd87220 */ /* 0x000fe20000410000 */
[----:B------:R-:W-:Y:S01]  /*7420*/  FMUL.FTZ R47, R47, R4 ;  /* 0x000000042f2f7220 */ /* 0x000fe20000410000 */
[----:B------:R-:W-:Y:S01]  /*7430*/  FADD.FTZ R4, R51, -R228 ;  /* 0x800000e433047221 */ /* 0x000fe20000010000 */
[----:B------:R-:W-:Y:S01]  /*7440*/  FMUL.FTZ R220, R33, R220 ;  /* 0x000000dc21dc7220 */ /* 0x000fe20000410000 */
[----:B------:R-:W-:Y:S01]  /*7450*/  UMOV UR29, 0x40000040 ;  /* 0x40000040001d7882 */ /* 0x000fe20000000000 */
[----:B------:R-:W-:Y:S01]  /*7460*/  UMOV UR31, 0x40 ;  /* 0x00000040001f7882 */ /* 0x000fe20000000000 */
[----:B------:R-:W-:Y:S01]  /*7470*/  FMUL.FTZ R37, R227, R4 ;  /* 0x00000004e3257220 */ /* 0x000fe20000410000 */
[----:B------:R-:W-:Y:S01]  /*7480*/  UMOV UR17, UR21 ;  /* 0x0000001500117c82 */ /* 0x000fe20008000000 */
[----:B------:R-:W-:Y:S01]  /*7490*/  UMOV UR19, 0x40 ;  /* 0x0000004000137882 */ /* 0x000fe20000000000 */
[----:B------:R2:W5:Y:S01]  /*74a0*/  LDL.LU R16, [R1+0xc] ;  /* 0x00000c0001107983 */ /* 0x0005620000300800 */
[----:B------:R-:W-:Y:S01]  /*74b0*/  FMUL.FTZ R28, R28, R37 ;  /* 0x000000251c1c7220 */ /* 0x000fe20000410000 */
[----:B------:R-:W-:-:S02]  /*74c0*/  VIADD R37, R17, 0x2c500 ;  /* 0x0002c50011257836 */ /* 0x000fc40000000000 */
[----:B-1----:R-:W-:-:S03]  /*74d0*/  FMUL.FTZ R4, R22, R55 ;  /* 0x0000003716047220 */ /* 0x002fc60000410000 */
[----:B------:R-:W-:Y:S01]  /*74e0*/  SHF.R.U32.HI R37, RZ, 0x4, R37 ;  /* 0x00000004ff257819 */ /* 0x000fe20000011625 */
[----:B------:R-:W-:-:S03]  /*74f0*/  FMUL.FTZ R35, R35, R4 ;  /* 0x0000000423237220 */ /* 0x000fc60000410000 */
[----:B------:R-:W-:Y:S02]  /*7500*/  LOP3.LUT R37, R37, 0x3fff, RZ, 0xc0, !PT ;  /* 0x00003fff25257812 */ /* 0x000fe400078ec0ff */
[----:B------:R-:W-:Y:S02]  /*7510*/  F2FP.BF16.F32.PACK_AB R4, R12, R14 ;  /* 0x0000000e0c04723e */ /* 0x000fe400000010ff */
[----:B------:R-:W-:Y:S01]  /*7520*/  LOP3.LUT R12, R37, 0x80000, RZ, 0xfc, !PT ;  /* 0x00080000250c7812 */ /* 0x000fe200078efcff */
[----:B------:R1:W3:Y:S01]  /*7530*/  MUFU.EX2 R14, R5 ;  /* 0x00000005000e7308 */ /* 0x0002e20000000800 */
[----:B------:R-:W-:Y:S01]  /*7540*/  FADD.FTZ R51, R54, -R228 ;  /* 0x800000e436337221 */ /* 0x000fe20000010000 */
[----:B-1----:R-:W-:Y:S02]  /*7550*/  F2FP.BF16.F32.PACK_AB R5, R40, R32 ;  /* 0x000000202805723e */ /* 0x002fe400000010ff */
[----:B------:R-:W-:Y:S01]  /*7560*/  VIADD R32, R12, 0x80 ;  /* 0x000000800c207836 */ /* 0x000fe20000000000 */
[----:B------:R-:W-:Y:S04]  /*7570*/  BAR.SYNC.DEFER_BLOCKING 0x9, 0x100 ;  /* 0x0244000000007b1d */ /* 0x000fe80000010000 */
[----:B------:R-:W-:Y:S01]  /*7580*/  R2UR UR4, R32 ;  /* 0x00000000200472ca */ /* 0x000fe200000e0000 */
[----:B------:R-:W-:-:S02]  /*7590*/  VIADD R32, R12, 0x100 ;  /* 0x000001000c207836 */ /* 0x000fc40000000000 */
[----:B----4-:R-:W-:-:S03]  /*75a0*/  FMUL.FTZ R51, R226, R51 ;  /* 0x00000033e2337220 */ /* 0x010fc60000410000 */
[----:B------:R-:W-:Y:S01]  /*75b0*/  R2UR UR5, R32 ;  /* 0x00000000200572ca */ /* 0x000fe200000e0000 */
[----:B------:R-:W-:Y:S02]  /*75c0*/  VIADD R32, R12, 0x200 ;  /* 0x000002000c207836 */ /* 0x000fe40000000000 */
[----:B------:R-:W-:Y:S01]  /*75d0*/  FMUL.FTZ R34, R34, R51 ;  /* 0x0000003322227220 */ /* 0x000fe20000410000 */
[----:B------:R-:W-:Y:S01]  /*75e0*/  VIADD R37, R12, 0x180 ;  /* 0x000001800c257836 */ /* 0x000fe20000000000 */
[----:B------:R-:W1:Y:S01]  /*75f0*/  MUFU.EX2 R51, R42 ;  /* 0x0000002a00337308 */ /* 0x000e620000000800 */
[----:B------:R-:W-:Y:S01]  /*7600*/  R2UR UR7, R32 ;  /* 0x00000000200772ca */ /* 0x000fe200000e0000 */
[----:B------:R-:W-:Y:S02]  /*7610*/  FMUL.FTZ R53, R40, R53 ;  /* 0x0000003528357220 */ /* 0x000fe40000410000 */
[----:B------:R-:W-:-:S04]  /*7620*/  R2UR UR6, R37 ;  /* 0x00000000250672ca */ /* 0x000fc800000e0000 */
[----:B------:R-:W4:Y:S01]  /*7630*/  MUFU.EX2 R32, R229 ;  /* 0x000000e500207308 */ /* 0x000f220000000800 */
[----:B------:R-:W-:Y:S01]  /*7640*/  FADD.FTZ R37, R218, -R228 ;  /* 0x800000e4da257221 */ /* 0x000fe20000010000 */
[----:B------:R-:W-:Y:S01]  /*7650*/  FMUL.FTZ R26, R26, R53 ;  /* 0x000000351a1a7220 */ /* 0x000fe20000410000 */
[----:B------:R-:W-:Y:S02]  /*7660*/  FMUL.FTZ R222, R225, R222 ;  /* 0x000000dee1de7220 */ /* 0x000fe40000410000 */
[----:B---3--:R-:W-:Y:S01]  /*7670*/  FMUL.FTZ R53, R14, R37 ;  /* 0x000000250e357220 */ /* 0x008fe20000410000 */
[----:B------:R-:W-:Y:S01]  /*7680*/  FFMA.FTZ R37, -R39, R39, 1 ;  /* 0x3f80000027257423 */ /* 0x000fe20000010127 */
[----:B------:R-:W-:Y:S01]  /*7690*/  F2FP.BF16.F32.PACK_AB R36, R31, R36 ;  /* 0x000000241f24723e */ /* 0x000fe200000010ff */
[----:B------:R3:W-:Y:S02]  /*76a0*/  STSM.16.M88.2 [R0+0x2c500], R4 ;  /* 0x02c5000400007844 */ /* 0x0007e40000000100 */
[----:B------:R-:W-:Y:S01]  /*76b0*/  FMUL.FTZ R222, R37, R222 ;  /* 0x000000de25de7220 */ /* 0x000fe20000410000 */
[----:B------:R-:W-:-:S02]  /*76c0*/  F2FP.BF16.F32.PACK_AB R37, R22, R226 ;  /* 0x000000e21625723e */ /* 0x000fc400000010ff */
[----:B-1----:R-:W-:Y:S01]  /*76d0*/  F2FP.BF16.F32.PACK_AB R31, R51, R14 ;  /* 0x0000000e331f723e */ /* 0x002fe200000010ff */
[----:B------:R-:W-:Y:S01]  /*76e0*/  STSM.16.M88.2 [R0+0x2cd00], R18 ;  /* 0x02cd001200007844 */ /* 0x000fe20000000100 */
[----:B---3--:R-:W-:Y:S02]  /*76f0*/  F2FP.BF16.F32.PACK_AB R4, R41, R33 ;  /* 0x000000212904723e */ /* 0x008fe400000010ff */
[C---:B----4-:R-:W-:Y:S01]  /*7700*/  F2FP.BF16.F32.PACK_AB R5, R32.reuse, R225 ;  /* 0x000000e12005723e */ /* 0x050fe200000010ff */
[----:B------:R-:W-:Y:S04]  /*7710*/  STSM.16.M88.2 [R0+0x2d500], R36 ;  /* 0x02d5002400007844 */ /* 0x000fe80000000100 */
[----:B------:R-:W-:Y:S04]  /*7720*/  STSM.16.M88.2 [R0+0x2dd00], R30 ;  /* 0x02dd001e00007844 */ /* 0x000fe80000000100 */
[----:B------:R1:W-:Y:S01]  /*7730*/  STSM.16.M88.2 [R0+0x2e500], R4 ;  /* 0x02e5000400007844 */ /* 0x0003e20000000100 */
[----:B------:R-:W-:Y:S01]  /*7740*/  @!PT LDS RZ, [RZ] ;  /* 0x00000000fffff984 */ /* 0x000fe20000000800 */
[----:B------:R-:W-:Y:S01]  /*7750*/  @!PT LDS RZ, [RZ] ;  /* 0x00000000fffff984 */ /* 0x000fe20000000800 */
[----:B------:R-:W-:Y:S01]  /*7760*/  @!PT LDS RZ, [RZ] ;  /* 0x00000000fffff984 */ /* 0x000fe20000000800 */
[----:B------:R-:W-:Y:S01]  /*7770*/  @!PT LDS RZ, [RZ] ;  /* 0x00000000fffff984 */ /* 0x000fe20000000800 */
[----:B------:R3:W-:Y:S06]  /*7780*/  MEMBAR.ALL.CTA ;  /* 0x0000000000007992 */ /* 0x0007ec0000008000 */
[----:B---3--:R-:W3:Y:S01]  /*7790*/  FENCE.VIEW.ASYNC.S ;  /* 0x00000000000073c6 */ /* 0x008ee20000000000 */
[----:B------:R-:W-:Y:S01]  /*77a0*/  FMUL.FTZ R22, R32, R223 ;  /* 0x000000df20167220 */ /* 0x000fe20000410000 */
[----:B------:R-:W-:Y:S01]  /*77b0*/  FADD.FTZ R40, R219, -R228 ;  /* 0x800000e4db287221 */ /* 0x000fe20000010000 */
[----:B------:R-:W-:Y:S01]  /*77c0*/  FMUL.FTZ R44, R44, R52 ;  /* 0x000000342c2c7220 */ /* 0x000fe20000410000 */
[----:B------:R-:W-:Y:S01]  /*77d0*/  FMUL.FTZ R45, R45, R216 ;  /* 0x000000d82d2d7220 */ /* 0x000fe20000410000 */
[----:B------:R-:W-:Y:S01]  /*77e0*/  FMUL.FTZ R43, R43, R22 ;  /* 0x000000162b2b7220 */ /* 0x000fe20000410000 */
[----:B------:R-:W-:Y:S01]  /*77f0*/  FMUL.FTZ R40, R51, R40 ;  /* 0x0000002833287220 */ /* 0x000fe20000410000 */
[----:B------:R-:W-:-:S02]  /*7800*/  IMAD R22, R13, 0x2000, R48 ;  /* 0x000020000d167824 */ /* 0x000fc400078e0230 */
[----:B------:R-:W-:Y:S01]  /*7810*/  FMUL.FTZ R25, R25, R220 ;  /* 0x000000dc19197220 */ /* 0x000fe20000410000 */
[----:B------:R-:W-:Y:S01]  /*7820*/  FMUL.FTZ R38, R38, R53 ;  /* 0x0000003526267220 */ /* 0x000fe20000410000 */
[----:B------:R-:W-:Y:S01]  /*7830*/  FMUL.FTZ R39, R15, R40 ;  /* 0x000000280f277220 */ /* 0x000fe20000410000 */
[----:B------:R-:W-:Y:S02]  /*7840*/  F2FP.BF16.F32.PACK_AB R14, R49, R11 ;  /* 0x0000000b310e723e */ /* 0x000fe400000010ff */
[C---:B------:R-:W-:Y:S01]  /*7850*/  R2UR UR58, R12.reuse ;  /* 0x000000000c3a72ca */ /* 0x040fe200000e0000 */
[----:B------:R-:W-:Y:S01]  /*7860*/  UMOV UR34, UR4 ;  /* 0x0000000400227c82 */ /* 0x000fe20008000000 */
[----:B------:R-:W-:Y:S01]  /*7870*/  SHF.R.U32.HI R15, RZ, 0x4, R22 ;  /* 0x00000004ff0f7819 */ /* 0x000fe20000011616 */
[----:B------:R-:W-:Y:S01]  /*7880*/  UMOV UR10, UR5 ;  /* 0x00000005000a7c82 */ /* 0x000fe20008000000 */
[----:B------:R-:W-:Y:S01]  /*7890*/  F2FP.BF16.F32.PACK_AB R44, R23, R44 ;  /* 0x0000002c172c723e */ /* 0x000fe200000010ff */
[----:B------:R-:W-:Y:S01]  /*78a0*/  UMOV UR14, UR6 ;  /* 0x00000006000e7c82 */ /* 0x000fe20008000000 */
[----:B------:R-:W-:Y:S01]  /*78b0*/  LOP3.LUT R23, R15, 0x3fff, RZ, 0xc0, !PT ;  /* 0x00003fff0f177812 */ /* 0x000fe200078ec0ff */
[----:B-1----:R-:W-:Y:S01]  /*78c0*/  VIADD R5, R12, 0x10 ;  /* 0x000000100c057836 */ /* 0x002fe20000000000 */
[----:B------:R-:W-:Y:S01]  /*78d0*/  F2FP.BF16.F32.PACK_AB R11, R26, R46 ;  /* 0x0000002e1a0b723e */ /* 0x000fe200000010ff */
[----:B------:R-:W-:Y:S01]  /*78e0*/  UMOV UR49, UR29 ;  /* 0x0000001d00317c82 */ /* 0x000fe20008000000 */
[----:B------:R-:W-:Y:S01]  /*78f0*/  UMOV UR37, UR29 ;  /* 0x0000001d00257c82 */ /* 0x000fe20008000000 */
[----:B---3--:R-:W-:Y:S01]  /*7900*/  BAR.SYNC.DEFER_BLOCKING 0x9, 0x100 ;  /* 0x0244000000007b1d */ /* 0x008fe20000010000 */
[----:B------:R-:W-:-:S02]  /*7910*/  F2FP.BF16.F32.PACK_AB R24, R24, R45 ;  /* 0x0000002d1818723e */ /* 0x000fc400000010ff */
[----:B------:R-:W-:Y:S02]  /*7920*/  F2FP.BF16.F32.PACK_AB R15, R28, R47 ;  /* 0x0000002f1c0f723e */ /* 0x000fe400000010ff */
[----:B------:R-:W-:Y:S02]  /*7930*/  F2FP.BF16.F32.PACK_AB R42, R27, R25 ;  /* 0x000000191b2a723e */ /* 0x000fe400000010ff */
[----:B------:R-:W-:Y:S01]  /*7940*/  F2FP.BF16.F32.PACK_AB R45, R35, R34 ;  /* 0x00000022232d723e */ /* 0x000fe200000010ff */
[----:B------:R-:W-:Y:S01]  /*7950*/  UMOV UR25, UR29 ;  /* 0x0000001d00197c82 */ /* 0x000fe20008000000 */
[----:B------:R-:W-:Y:S01]  /*7960*/  R2UR UR56, R23 ;  /* 0x00000000173872ca */ /* 0x000fe200000e0000 */
[----:B------:R-:W3:Y:S01]  /*7970*/  LDL.64 R224, [R1] ;  /* 0x0000000001e07983 */ /* 0x000ee20000100a00 */
[----:B------:R-:W-:Y:S02]  /*7980*/  F2FP.BF16.F32.PACK_AB R25, R39, R38 ;  /* 0x000000262719723e */ /* 0x000fe400000010ff */
[----:B------:R-:W-:Y:S01]  /*7990*/  F2FP.BF16.F32.PACK_AB R43, R43, R222 ;  /* 0x000000de2b2b723e */ /* 0x000fe200000010ff */
[----:B------:R-:W4:Y:S04]  /*79a0*/  LDL R223, [R1+0x8] ;  /* 0x0000080001df7983 */ /* 0x000f280000100800 */
[----:B------:R-:W-:Y:S04]  /*79b0*/  STSM.16.M88.2 [R0+0x2ed00], R10 ;  /* 0x02ed000a00007844 */ /* 0x000fe80000000100 */
[----:B------:R1:W-:Y:S04]  /*79c0*/  STSM.16.M88.2 [R0+0x2f500], R14 ;  /* 0x02f5000e00007844 */ /* 0x0003e80000000100 */
[----:B------:R-:W-:Y:S04]  /*79d0*/  STSM.16.M88.2 [R0+0x2fd00], R44 ;  /* 0x02fd002c00007844 */ /* 0x000fe80000000100 */
[----:B------:R-:W-:Y:S04]  /*79e0*/  STSM.16.M88.2 [R0+0x30500], R24 ;  /* 0x0305001800007844 */ /* 0x000fe80000000100 */
[----:B------:R2:W-:Y:S01]  /*79f0*/  STSM.16.M88.2 [R0+0x30d00], R42 ;  /* 0x030d002a00007844 */ /* 0x0005e20000000100 */
[----:B------:R-:W-:-:S06]  /*7a00*/  WARPGROUP.ARRIVE ;  /* 0x00000000000079c5 */ /* 0x000fcc0000000000 */
[----:B------:R-:W-:Y:S01]  /*7a10*/  HGMMA.64x16x16.F32.BF16 R136, gdesc[UR56].tnspA.tnspB, R136, gsb0 ;  /* 0x60200000388879f0 */ /* 0x000fe20008001888 */
[----:B------:R-:W-:Y:S02]  /*7a20*/  UMOV UR32, UR56 ;  /* 0x0000003800207c82 */ /* 0x000fe40008000000 */
[----:B------:R-:W-:Y:S02]  /*7a30*/  WARPGROUP.DEPBAR.LE gsb0, 0x0 ;  /* 0x00008000000079c5 */ /* 0x000fe40000010000 */
        /* <DEDUP_REMOVED lines=15> */
[----:B------:R-:W-:Y:S01]  /*7b30*/  UMOV UR15, 0x40 ;  /* 0x00000040000f7882 */ /* 0x000fe20000000000 */
[----:B------:R-:W-:Y:S02]  /*7b40*/  WARPGROUP.DEPBAR.LE gsb0, 0x0 ;  /* 0x00008000000079c5 */ /* 0x000fe40000010000 */
[----:B------:R-:W-:-:S06]  /*7b50*/  WARPGROUP.ARRIVE ;  /* 0x00000000000079c5 */ /* 0x000fcc0000000000 */
[----:B------:R-:W-:Y:S01]  /*7b60*/  HGMMA.64x16x16.F32.BF16 R200, gdesc[UR12].tnspA.tnspB, R200, gsb0 ;  /* 0x602000000cc879f0 */ /* 0x000fe200080018c8 */
[----:B------:R-:W-:Y:S01]  /*7b70*/  VIADD R4, R23, 0x80 ;  /* 0x0000008017047836 */ /* 0x000fe20000000000 */
[----:B------:R-:W-:-:S04]  /*7b80*/  R2UR UR54, R5 ;  /* 0x00000000053672ca */ /* 0x000fc800000e0000 */
[----:B------:R-:W-:Y:S01]  /*7b90*/  R2UR UR52, R4 ;  /* 0x00000000043472ca */ /* 0x000fe200000e0000 */
[----:B------:R-:W-:Y:S02]  /*7ba0*/  WARPGROUP.DEPBAR.LE gsb0, 0x0 ;  /* 0x00008000000079c5 */ /* 0x000fe40000010000 */
[----:B------:R-:W-:-:S10]  /*7bb0*/  WARPGROUP.ARRIVE ;  /* 0x00000000000079c5 */ /* 0x000fd40000000000 */
[----:B------:R-:W-:Y:S01]  /*7bc0*/  HGMMA.64x16x16.F32.BF16 R136, gdesc[UR52].tnspA.tnspB, R136, gsb0 ;  /* 0x60200000348879f0 */ /* 0x000fe20008001888 */
[----:B------:R-:W-:-:S05]  /*7bd0*/  VIADD R4, R12, 0x90 ;  /* 0x000000900c047836 */ /* 0x000fca0000000000 */
[----:B------:R-:W-:Y:S01]  /*7be0*/  R2UR UR4, R4 ;  /* 0x00000000040472ca */ /* 0x000fe200000e0000 */
[----:B------:R-:W-:Y:S01]  /*7bf0*/  UMOV UR44, UR14 ;  /* 0x0000000e002c7c82 */ /* 0x000fe20008000000 */
[----:B------:R-:W-:Y:S01]  /*7c00*/  UMOV UR45, UR15 ;  /* 0x0000000f002d7c82 */ /* 0x000fe20008000000 */
[----:B------:R-:W-:Y:S01]  /*7c10*/  UMOV UR12, UR52 ;  /* 0x00000034000c7c82 */ /* 0x000fe20008000000 */
        /* <DEDUP_REMOVED lines=39> */
[----:B------:R-:W-:Y:S02]  /*7e90*/  VIADD R4, R23, 0x100 ;  /* 0x0000010017047836 */ /* 0x000fe40000000000 */
[----:B------:R-:W-:-:S03]  /*7ea0*/  VIADD R5, R12, 0x20 ;  /* 0x000000200c057836 */ /* 0x000fc60000000000 */
[----:B------:R-:W-:Y:S02]  /*7eb0*/  R2UR UR28, R4 ;  /* 0x00000000041c72ca */ /* 0x000fe400000e0000 */
[----:B------:R-:W-:Y:S01]  /*7ec0*/  R2UR UR30, R5 ;  /* 0x00000000051e72ca */ /* 0x000fe200000e0000 */
[----:B------:R-:W-:Y:S02]  /*7ed0*/  WARPGROUP.DEPBAR.LE gsb0, 0x0 ;  /* 0x00008000000079c5 */ /* 0x000fe40000010000 */
[----:B------:R-:W-:-:S10]  /*7ee0*/  WARPGROUP.ARRIVE ;  /* 0x00000000000079c5 */ /* 0x000fd40000000000 */
[----:B------:R-:W-:Y:S01]  /*7ef0*/  HGMMA.64x16x16.F32.BF16 R136, gdesc[UR28].tnspA.tnspB, R136, gsb0 ;  /* 0x602000001c8879f0 */ /* 0x000fe20008001888 */
[----:B------:R-:W-:-:S05]  /*7f00*/  VIADD R4, R12, 0xa0 ;  /* 0x000000a00c047836 */ /* 0x000fca0000000000 */
[----:B------:R-:W-:Y:S01]  /*7f10*/  R2UR UR50, R4 ;  /* 0x00000000043272ca */ /* 0x000fe200000e0000 */
[----:B------:R-:W-:Y:S01]  /*7f20*/  UMOV UR48, UR28 ;  /* 0x0000001c00307c82 */ /* 0x000fe20008000000 */
[----:B------:R-:W-:Y:S02]  /*7f30*/  WARPGROUP.DEPBAR.LE gsb0, 0x0 ;  /* 0x00008000000079c5 */ /* 0x000fe40000010000 */
[----:B------:R-:W-:-:S09]  /*7f40*/  WARPGROUP.ARRIVE ;  /* 0x00000000000079c5 */ /* 0x000fd20000000000 */
[----:B------:R-:W-:Y:S01]  /*7f50*/  HGMMA.64x16x16.F32.BF16 R152, gdesc[UR48].tnspA.tnspB, R152, gsb0 ;  /* 0x60200000309879f0 */ /* 0x000fe20008001898 */
[----:B------:R-:W-:-:S05]  /*7f60*/  VIADD R5, R12, 0x120 ;  /* 0x000001200c057836 */ /* 0x000fca0000000000 */
[----:B------:R-:W-:Y:S01]  /*7f70*/  R2UR UR38, R5 ;  /* 0x00000000052672ca */ /* 0x000fe200000e0000 */
[----:B------:R-:W-:Y:S01]  /*7f80*/  UMOV UR36, UR28 ;  /* 0x0000001c00247c82 */ /* 0x000fe20008000000 */
[----:B------:R-:W-:Y:S02]  /*7f90*/  WARPGROUP.DEPBAR.LE gsb0, 0x0 ;  /* 0x00008000000079c5 */ /* 0x000fe40000010000 */
[----:B------:R-:W-:-:S09]  /*7fa0*/  WARPGROUP.ARRIVE ;  /* 0x00000000000079c5 */ /* 0x000fd20000000000 */
[----:B------:R-:W-:Y:S01]  /*7fb0*/  HGMMA.64x16x16.F32.BF16 R168, gdesc[UR36].tnspA.tnspB, R168, gsb0 ;  /* 0x6020000024a879f0 */ /* 0x000fe200080018a8 */
[----:B------:R-:W-:Y:S01]  /*7fc0*/  VIADD R4, R12, 0x1a0 ;  /* 0x000001a00c047836 */ /* 0x000fe20000000000 */
[----:B------:R-:W-:-:S04]  /*7fd0*/  UMOV UR46, UR34 ;  /* 0x00000022002e7c82 */ /* 0x000fc80008000000 */
        /* <DEDUP_REMOVED lines=10> */
[----:B------:R-:W-:Y:S02]  /*8080*/  WARPGROUP.DEPBAR.LE gsb0, 0x0 ;  /* 0x00008000000079c5 */ /* 0x000fe40000010000 */
[----:B------:R-:W-:-:S09]  /*8090*/  WARPGROUP.ARRIVE ;  /* 0x00000000000079c5 */ /* 0x000fd20000000000 */
        /* <DEDUP_REMOVED lines=8> */
[----:B-1----:R-:W-:Y:S01]  /*8120*/  VIADD R14, R12, 0xb0 ;  /* 0x000000b00c0e7836 */ /* 0x002fe20000000000 */
[----:B------:R-:W-:Y:S01]  /*8130*/  MOV R219, UR44 ;  /* 0x0000002c00db7c02 */ /* 0x000fe20008000f00 */
[----:B------:R-:W-:-:S03]  /*8140*/  UMOV UR44, UR10 ;  /* 0x0000000a002c7c82 */ /* 0x000fc60008000000 */
[----:B------:R-:W-:Y:S01]  /*8150*/  R2UR UR10, R14 ;  /* 0x000000000e0a72ca */ /* 0x000fe200000e0000 */
[----:B------:R-:W-:Y:S01]  /*8160*/  UMOV UR52, UR8 ;  /* 0x0000000800347c82 */ /* 0x000fe20008000000 */
[----:B------:R-:W-:Y:S01]  /*8170*/  MOV R218, UR45 ;  /* 0x0000002d00da7c02 */ /* 0x000fe20008000f00 */
        /* <DEDUP_REMOVED lines=16> */
[----:B------:R-:W-:Y:S01]  /*8280*/  VIADD R14, R12, 0x1b0 ;  /* 0x000001b00c0e7836 */ /* 0x000fe20000000000 */
[----:B------:R-:W-:-:S04]  /*8290*/  UMOV UR60, UR14 ;  /* 0x0000000e003c7c82 */ /* 0x000fc80008000000 */
[----:B------:R-:W-:Y:S01]  /*82a0*/  R2UR UR14, R14 ;  /* 0x000000000e0e72ca */ /* 0x000fe200000e0000 */
[----:B------:R-:W-:Y:S01]  /*82b0*/  UMOV UR61, UR15 ;  /* 0x0000000f003d7c82 */ /* 0x000fe20008000000 */
[----:B------:R-:W-:Y:S01]  /*82c0*/  UMOV UR12, UR20 ;  /* 0x00000014000c7c82 */ /* 0x000fe20008000000 */
[----:B------:R-:W-:Y:S01]  /*82d0*/  UMOV UR13, UR21 ;  /* 0x00000015000d7c82 */ /* 0x000fe20008000000 */
[----:B------:R-:W-:Y:S01]  /*82e0*/  UMOV UR15, 0x40 ;  /* 0x00000040000f7882 */ /* 0x000fe20000000000 */
[----:B------:R-:W-:Y:S01]  /*82f0*/  IMAD R4, R13, 0x2800, R17 ;  /* 0x000028000d047824 */ /* 0x000fe200078e0211 */
[----:B------:R-:W-:Y:S02]  /*8300*/  WARPGROUP.DEPBAR.LE gsb0, 0x0 ;  /* 0x00008000000079c5 */ /* 0x000fe40000010000 */
[----:B------:R-:W-:-:S06]  /*8310*/  WARPGROUP.ARRIVE ;  /* 0x00000000000079c5 */ /* 0x000fcc0000000000 */
[----:B------:R-:W-:Y:S01]  /*8320*/  HGMMA.64x16x16.F32.BF16 R184, gdesc[UR12].tnspA.tnspB, R184, gsb0 ;  /* 0x602000000cb879f0 */ /* 0x000fe200080018b8 */
[----:B------:R-:W-:Y:S01]  /*8330*/  SHF.R.U32.HI R5, RZ, 0x4, R4 ;  /* 0x00000004ff057819 */ /* 0x000fe20000011604 */
[----:B------:R-:W-:-:S03]  /*8340*/  VIADD R4, R12, 0x230 ;  /* 0x000002300c047836 */ /* 0x000fc60000000000 */
[----:B------:R-:W-:-:S04]  /*8350*/  LOP3.LUT R12, R5, 0x3fff, RZ, 0xc0, !PT ;  /* 0x00003fff050c7812 */ /* 0x000fc800078ec0ff */
[----:B------:R-:W-:Y:S02]  /*8360*/  R2UR UR16, R12 ;  /* 0x000000000c1072ca */ /* 0x000fe400000e0000 */
[----:B------:R-:W-:Y:S02]  /*8370*/  R2UR UR18, R4 ;  /* 0x00000000041272ca */ /* 0x000fe400000e0000 */
[----:B------:R-:W-:-:S09]  /*8380*/  MOV R221, UR40 ;  /* 0x0000002800dd7c02 */ /* 0x000fd20008000f00 */
[----:B------:R-:W-:Y:S01]  /*8390*/  UMOV UR40, UR16 ;  /* 0x0000001000287c82 */ /* 0x000fe20008000000 */
[----:B------:R-:W-:Y:S01]  /*83a0*/  UMOV UR16, UR20 ;  /* 0x0000001400107c82 */ /* 0x000fe20008000000 */
[----:B------:R-:W-:Y:S02]  /*83b0*/  WARPGROUP.DEPBAR.LE gsb0, 0x0 ;  /* 0x00008000000079c5 */ /* 0x000fe40000010000 */
[----:B------:R-:W-:-:S06]  /*83c0*/  WARPGROUP.ARRIVE ;  /* 0x00000000000079c5 */ /* 0x000fcc0000000000 */
[----:B------:R-:W-:Y:S01]  /*83d0*/  HGMMA.64x16x16.F32.BF16 R200, gdesc[UR16].tnspA.tnspB, R200, gsb0 ;  /* 0x6020000010c879f0 */ /* 0x000fe200080018c8 */
[----:B------:R-:W-:-:S05]  /*83e0*/  VIADD R10, R17, 0x2ed00 ;  /* 0x0002ed00110a7836 */ /* 0x000fca0000000000 */
[----:B------:R-:W-:-:S04]  /*83f0*/  SHF.R.U32.HI R10, RZ, 0x4, R10 ;  /* 0x00000004ff0a7819 */ /* 0x000fc8000001160a */
[----:B------:R-:W-:-:S04]  /*8400*/  LOP3.LUT R216, R10, 0x3fff, RZ, 0xc0, !PT ;  /* 0x00003fff0ad87812 */ /* 0x000fc800078ec0ff */
[----:B------:R-:W-:Y:S01]  /*8410*/  LOP3.LUT R217, R216, 0x400000, RZ, 0xfc, !PT ;  /* 0x00400000d8d97812 */ /* 0x000fe200078efcff */
[----:B------:R-:W-:Y:S02]  /*8420*/  WARPGROUP.DEPBAR.LE gsb0, 0x0 ;  /* 0x00008000000079c5 */ /* 0x000fe40000010000 */
[----:B------:R-:W-:Y:S01]  /*8430*/  @!PT LDS RZ, [RZ] ;  /* 0x00000000fffff984 */ /* 0x000fe20000000800 */
[----:B------:R-:W-:Y:S01]  /*8440*/  @!PT LDS RZ, [RZ] ;  /* 0x00000000fffff984 */ /* 0x000fe20000000800 */
[----:B------:R-:W-:Y:S01]  /*8450*/  @!PT LDS RZ, [RZ] ;  /* 0x00000000fffff984 */ /* 0x000fe20000000800 */
[----:B------:R-:W-:Y:S01]  /*8460*/  @!PT LDS RZ, [RZ] ;  /* 0x00000000fffff984 */ /* 0x000fe20000000800 */
[----:B------:R1:W-:Y:S06]  /*8470*/  MEMBAR.ALL.CTA ;  /* 0x0000000000007992 */ /* 0x0003ec0000008000 */
[----:B-1----:R-:W1:Y:S01]  /*8480*/  FENCE.VIEW.ASYNC.S ;  /* 0x00000000000073c6 */ /* 0x002e620000000000 */
[----:B------:R-:W-:Y:S01]  /*8490*/  R2UR UR24, R217 ;  /* 0x00000000d91872ca */ /* 0x000fe200000e0000 */
[----:B-1----:R-:W-:Y:S01]  /*84a0*/  BAR.SYNC.DEFER_BLOCKING 0x9, 0x100 ;  /* 0x0244000000007b1d */ /* 0x002fe20000010000 */
[----:B------:R-:W-:-:S02]  /*84b0*/  MOV R11, UR43 ;  /* 0x0000002b000b7c02 */ /* 0x000fc40008000f00 */
[----:B------:R-:W-:Y:S02]  /*84c0*/  MOV R222, UR42 ;  /* 0x0000002a00de7c02 */ /* 0x000fe40008000f00 */
[----:B------:R-:W-:Y:S01]  /*84d0*/  MOV R220, UR41 ;  /* 0x0000002900dc7c02 */ /* 0x000fe20008000f00 */
[----:B------:R-:W-:-:S06]  /*84e0*/  UMOV UR41, 0x40000040 ;  /* 0x4000004000297882 */ /* 0x000fcc0000000000 */
[----:B------:R-:W-:Y:S01]  /*84f0*/  UMOV UR42, UR24 ;  /* 0x00000018002a7c82 */ /* 0x000fe20008000000 */
[----:B------:R-:W-:Y:S01]  /*8500*/  UMOV UR43, 0x8 ;  /* 0x00000008002b7882 */ /* 0x000fe20000000000 */
[----:B--2---:R-:W-:-:S06]  /*8510*/  WARPGROUP.ARRIVE ;  /* 0x00000000000079c5 */ /* 0x004fcc0000000000 */
[----:B------:R-:W-:Y:S01]  /*8520*/  HGMMA.64x64x16.F32.BF16 R24, gdesc[UR40].tnspA, RZ, !UPT, gsb0 ;  /* 0x20e00000281879f0 */ /* 0x000fe2000c0018ff */
[----:B------:R-:W-:Y:S02]  /*8530*/  VIADD R4, R12, 0x80 ;  /* 0x000000800c047836 */ /* 0x000fe40000000000 */
[----:B------:R-:W-:-:S03]  /*8540*/  VIADD R5, R217, 0x80 ;  /* 0x00000080d9057836 */ /* 0x000fc60000000000 */
[----:B------:R-:W-:Y:S02]  /*8550*/  R2UR UR4, R4 ;  /* 0x00000000040472ca */ /* 0x000fe400000e0000 */
[----:B------:R-:W-:Y:S01]  /*8560*/  R2UR UR5, R5 ;  /* 0x00000000050572ca */ /* 0x000fe200000e0000 */
[----:B------:R-:W-:Y:S01]  /*8570*/  IMAD.U32 R18, RZ, RZ, UR42 ;  /* 0x0000002aff127e24 */ /* 0x000fe2000f8e00ff */
[----:B------:R-:W-:Y:S01]  /*8580*/  UMOV UR41, 0x40000040 ;  /* 0x4000004000297882 */ /* 0x000fe20000000000 */
[----:B------:R-:W-:Y:S01]  /*8590*/  IMAD.U32 R19, RZ, RZ, UR43 ;  /* 0x0000002bff137e24 */ /* 0x000fe2000f8e00ff */
[----:B------:R-:W-:-:S07]  /*85a0*/  UMOV UR43, 0x8 ;  /* 0x00000008002b7882 */ /* 0x000fce0000000000 */
[----:B------:R-:W-:Y:S02]  /*85b0*/  UMOV UR40, UR4 ;  /* 0x0000000400287c82 */ /* 0x000fe40008000000 */
[----:B------:R-:W-:Y:S01]  /*85c0*/  UMOV UR42, UR5 ;  /* 0x00000005002a7c82 */ /* 0x000fe20008000000 */
[----:B------:R-:W-:Y:S02]  /*85d0*/  WARPGROUP.DEPBAR.LE gsb0, 0x0 ;  /* 0x00008000000079c5 */ /* 0x000fe40000010000 */
[----:B------:R-:W-:-:S06]  /*85e0*/  WARPGROUP.ARRIVE ;  /* 0x00000000000079c5 */ /* 0x000fcc0000000000 */
[----:B------:R-:W-:Y:S01]  /*85f0*/  HGMMA.64x64x16.F32.BF16 R24, gdesc[UR40].tnspA, R24, gsb0 ;  /* 0x20e00000281879f0 */ /* 0x000fe20008001818 */
[----:B------:R-:W-:Y:S02]  /*8600*/  VIADD R4, R12, 0x100 ;  /* 0x000001000c047836 */ /* 0x000fe40000000000 */
[----:B------:R-:W-:-:S03]  /*8610*/  VIADD R5, R217, 0x100 ;  /* 0x00000100d9057836 */ /* 0x000fc60000000000 */
[----:B------:R-:W-:Y:S02]  /*8620*/  R2UR UR4, R4 ;  /* 0x00000000040472ca */ /* 0x000fe400000e0000 */
[----:B------:R-:W-:Y:S01]  /*8630*/  R2UR UR5, R5 ;  /* 0x00000000050572ca */ /* 0x000fe200000e0000 */
[----:B------:R-:W-:Y:S01]  /*8640*/  UMOV UR8, UR44 ;  /* 0x0000002c00087c82 */ /* 0x000fe20008000000 */
[----:B------:R-:W-:Y:S01]  /*8650*/  UMOV UR9, UR45 ;  /* 0x0000002d00097c82 */ /* 0x000fe20008000000 */
[----:B------:R-:W-:Y:S01]  /*8660*/  UMOV UR12, UR46 ;  /* 0x0000002e000c7c82 */ /* 0x000fe20008000000 */
[----:B------:R-:W-:Y:S01]  /*8670*/  UMOV UR13, UR47 ;  /* 0x0000002f000d7c82 */ /* 0x000fe20008000000 */
[----:B------:R-:W-:Y:S01]  /*8680*/  UMOV UR45, 0x40000040 ;  /* 0x40000040002d7882 */ /* 0x000fe20000000000 */
[----:B------:R-:W-:-:S05]  /*8690*/  UMOV UR47, 0x8 ;  /* 0x00000008002f7882 */ /* 0x000fca0000000000 */
[----:B------:R-:W-:Y:S02]  /*86a0*/  UMOV UR44, UR4 ;  /* 0x00000004002c7c82 */ /* 0x000fe40008000000 */
[----:B------:R-:W-:Y:S01]  /*86b0*/  UMOV UR46, UR5 ;  /* 0x00000005002e7c82 */ /* 0x000fe20008000000 */
[----:B------:R-:W-:Y:S02]  /*86c0*/  WARPGROUP.DEPBAR.LE gsb0, 0x0 ;  /* 0x00008000000079c5 */ /* 0x000fe40000010000 */
[----:B------:R-:W-:-:S06]  /*86d0*/  WARPGROUP.ARRIVE ;  /* 0x00000000000079c5 */ /* 0x000fcc0000000000 */
[----:B------:R-:W-:Y:S01]  /*86e0*/  HGMMA.64x64x16.F32.BF16 R24, gdesc[UR44].tnspA, R24, gsb0 ;  /* 0x20e000002c1879f0 */ /* 0x000fe20008001818 */
[----:B------:R-:W-:Y:S02]  /*86f0*/  VIADD R4, R12, 0x180 ;  /* 0x000001800c047836 */ /* 0x000fe40000000000 */
[----:B------:R-:W-:Y:S01]  /*8700*/  VIADD R5, R217, 0x180 ;  /* 0x00000180d9057836 */ /* 0x000fe20000000000 */
[----:B------:R-:W-:Y:S02]  /*8710*/  R2UR UR45, R218 ;  /* 0x00000000da2d72ca */ /* 0x000fe400000e0000 */
[----:B------:R-:W-:Y:S02]  /*8720*/  R2UR UR44, R219 ;  /* 0x00000000db2c72ca */ /* 0x000fe400000e0000 */
[----:B------:R-:W-:Y:S02]  /*8730*/  R2UR UR4, R4 ;  /* 0x00000000040472ca */ /* 0x000fe400000e0000 */
[----:B------:R-:W-:Y:S01]  /*8740*/  R2UR UR5, R5 ;  /* 0x00000000050572ca */ /* 0x000fe200000e0000 */
[----:B------:R-:W-:Y:S01]  /*8750*/  IMAD.U32 R15, RZ, RZ, UR43 ;  /* 0x0000002bff0f7e24 */ /* 0x000fe2000f8e00ff */
[----:B------:R-:W-:Y:S01]  /*8760*/  R2UR UR43, R11 ;  /* 0x000000000b2b72ca */ /* 0x000fe200000e0000 */
[----:B------:R-:W-:Y:S01]  /*8770*/  UMOV UR28, UR52 ;  /* 0x00000034001c7c82 */ /* 0x000fe20008000000 */
[----:B------:R-:W-:Y:S01]  /*8780*/  UMOV UR29, UR53 ;  /* 0x00000035001d7c82 */ /* 0x000fe20008000000 */
[----:B------:R-:W-:-:S02]  /*8790*/  IMAD.U32 R10, RZ, RZ, UR46 ;  /* 0x0000002eff0a7e24 */ /* 0x000fc4000f8e00ff */
[----:B------:R-:W-:Y:S01]  /*87a0*/  IMAD.U32 R11, RZ, RZ, UR47 ;  /* 0x0000002fff0b7e24 */ /* 0x000fe2000f8e00ff */
[----:B------:R-:W-:Y:S01]  /*87b0*/  UMOV UR53, UR45 ;  /* 0x0000002d00357c82 */ /* 0x000fe20008000000 */
[----:B------:R-:W-:Y:S01]  /*87c0*/  UMOV UR52, UR44 ;  /* 0x0000002c00347c82 */ /* 0x000fe20008000000 */
[----:B------:R-:W-:Y:S01]  /*87d0*/  UMOV UR45, 0x40000040 ;  /* 0x40000040002d7882 */ /* 0x000fe20000000000 */
[----:B------:R-:W-:Y:S01]  /*87e0*/  UMOV UR44, UR4 ;  /* 0x00000004002c7c82 */ /* 0x000fe20008000000 */
[----:B------:R-:W-:Y:S01]  /*87f0*/  UMOV UR47, 0x8 ;  /* 0x00000008002f7882 */ /* 0x000fe20000000000 */
[----:B------:R-:W-:Y:S01]  /*8800*/  UMOV UR46, UR5 ;  /* 0x00000005002e7c82 */ /* 0x000fe20008000000 */
[----:B------:R-:W-:Y:S02]  /*8810*/  WARPGROUP.DEPBAR.LE gsb0, 0x0 ;  /* 0x00008000000079c5 */ /* 0x000fe40000010000 */
[----:B------:R-:W-:-:S06]  /*8820*/  WARPGROUP.ARRIVE ;  /* 0x00000000000079c5 */ /* 0x000fcc0000000000 */
[----:B------:R-:W-:Y:S01]  /*8830*/  HGMMA.64x64x16.F32.BF16 R24, gdesc[UR44].tnspA, R24, gsb0 ;  /* 0x20e000002c1879f0 */ /* 0x000fe20008001818 */
[----:B------:R-:W-:Y:S01]  /*8840*/  R2UR UR44, R6 ;  /* 0x00000000062c72ca */ /* 0x000fe200000e0000 */
[----:B------:R-:W-:Y:S02]  /*8850*/  VIADD R6, R12, 0x200 ;  /* 0x000002000c067836 */ /* 0x000fe40000000000 */
[----:B------:R-:W-:Y:S01]  /*8860*/  VIADD R217, R217, 0x200 ;  /* 0x00000200d9d97836 */ /* 0x000fe20000000000 */
[----:B------:R-:W-:Y:S01]  /*8870*/  R2UR UR41, R220 ;  /* 0x00000000dc2972ca */ /* 0x000fe200000e0000 */
[----:B------:R-:W-:Y:S01]  /*8880*/  IMAD.U32 R14, RZ, RZ, UR42 ;  /* 0x0000002aff0e7e24 */ /* 0x000fe2000f8e00ff */
[----:B------:R-:W-:Y:S02]  /*8890*/  R2UR UR42, R222 ;  /* 0x00000000de2a72ca */ /* 0x000fe400000e0000 */
[----:B------:R-:W-:Y:S02]  /*88a0*/  R2UR UR40, R221 ;  /* 0x00000000dd2872ca */ /* 0x000fe400000e0000 */
[----:B------:R-:W-:-:S02]  /*88b0*/  R2UR UR4, R6 ;  /* 0x00000000060472ca */ /* 0x000fc400000e0000 */
[----:B------:R-:W-:Y:S01]  /*88c0*/  R2UR UR5, R217 ;  /* 0x00000000d90572ca */ /* 0x000fe200000e0000 */
[----:B------:R-:W-:Y:S01]  /*88d0*/  UMOV UR33, UR43 ;  /* 0x0000002b00217c82 */ /* 0x000fe20008000000 */
[----:B------:R-:W-:-:S03]  /*88e0*/  UMOV UR43, 0x8 ;  /* 0x00000008002b7882 */ /* 0x000fc60000000000 */
[----:B------:R-:W-:Y:S01]  /*88f0*/  UMOV UR37, UR41 ;  /* 0x0000002900257c82 */ /* 0x000fe20008000000 */
[----:B------:R-:W-:Y:S01]  /*8900*/  UMOV UR41, 0x40000040 ;  /* 0x4000004000297882 */ /* 0x000fe20000000000 */
[----:B------:R-:W-:Y:S02]  /*8910*/  UMOV UR32, UR42 ;  /* 0x0000002a00207c82 */ /* 0x000fe40008000000 */
[----:B------:R-:W-:Y:S02]  /*8920*/  UMOV UR36, UR40 ;  /* 0x0000002800247c82 */ /* 0x000fe40008000000 */
[----:B------:R-:W-:Y:S02]  /*8930*/  UMOV UR40, UR4 ;  /* 0x0000000400287c82 */ /* 0x000fe40008000000 */
[----:B------:R-:W-:Y:S01]  /*8940*/  UMOV UR42, UR5 ;  /* 0x00000005002a7c82 */ /* 0x000fe20008000000 */
[----:B------:R-:W-:Y:S01]  /*8950*/  IMAD.U32 R4, RZ, RZ, UR46 ;  /* 0x0000002eff047e24 */ /* 0x000fe2000f8e00ff */
[----:B------:R-:W-:-:S02]  /*8960*/  WARPGROUP.DEPBAR.LE gsb0, 0x0 ;  /* 0x00008000000079c5 */ /* 0x000fc40000010000 */
[----:B------:R-:W-:Y:S01]  /*8970*/  WARPGROUP.ARRIVE ;  /* 0x00000000000079c5 */ /* 0x000fe20000000000 */
[----:B------:R-:W-:Y:S01]  /*8980*/  UMOV UR48, UR56 ;  /* 0x0000003800307c82 */ /* 0x000fe20008000000 */
[----:B------:R-:W-:Y:S01]  /*8990*/  UMOV UR49, UR57 ;  /* 0x0000003900317c82 */ /* 0x000fe20008000000 */
[----:B------:R-:W-:Y:S01]  /*89a0*/  UMOV UR21, 0x40000040 ;  /* 0x4000004000157882 */ /* 0x000fe20000000000 */
[----:B------:R-:W-:Y:S01]  /*89b0*/  IMAD.U32 R5, RZ, RZ, UR47 ;  /* 0x0000002fff057e24 */ /* 0x000fe2000f8e00ff */
[----:B------:R-:W-:Y:S01]  /*89c0*/  ULDC.64 UR4, c[0x0][0x2c0] ;  /* 0x0000b00000047ab9 */ /* 0x000fe20000000a00 */
[----:B------:R-:W-:Y:S01]  /*89d0*/  HGMMA.64x64x16.F32.BF16 R24, gdesc[UR40].tnspA, R24, gsb0 ;  /* 0x20e00000281879f0 */ /* 0x000fe20008001818 */
[----:B------:R-:W-:Y:S01]  /*89e0*/  R2UR UR46, R8 ;  /* 0x00000000082e72ca */ /* 0x000fe200000e0000 */
[----:B------:R-:W-:-:S05]  /*89f0*/  VIADD R8, R23, 0x400 ;  /* 0x0000040017087836 */ /* 0x000fca0000000000 */
[----:B------:R-:W-:Y:S01]  /*8a00*/  R2UR UR56, R8 ;  /* 0x00000000083872ca */ /* 0x000fe200000e0000 */
[----:B------:R-:W-:Y:S01]  /*8a10*/  UMOV UR57, 0x40000040 ;  /* 0x4000004000397882 */ /* 0x000fe20000000000 */
[----:B------:R-:W-:Y:S02]  /*8a20*/  WARPGROUP.DEPBAR.LE gsb0, 0x0 ;  /* 0x00008000000079c5 */ /* 0x000fe40000010000 */
[----:B------:R-:W-:-:S09]  /*8a30*/  WARPGROUP.ARRIVE ;  /* 0x00000000000079c5 */ /* 0x000fd20000000000 */
        /* <DEDUP_REMOVED lines=18> */
[----:B------:R-:W-:Y:S01]  /*8b60*/  VIADD R8, R23, 0x480 ;  /* 0x0000048017087836 */ /* 0x000fe20000000000 */
[----:B------:R-:W-:Y:S02]  /*8b70*/  WARPGROUP.DEPBAR.LE gsb0, 0x0 ;  /* 0x00008000000079c5 */ /* 0x000fe40000010000 */
[----:B------:R-:W-:-:S06]  /*8b80*/  WARPGROUP.ARRIVE ;  /* 0x00000000000079c5 */ /* 0x000fcc0000000000 */
[----:B------:R-:W-:Y:S01]  /*8b90*/  HGMMA.64x16x16.F32.BF16 R208, gdesc[UR56].tnspA.tnspB, R208, gsb0 ;  /* 0x6020000038d079f0 */ /* 0x000fe200080018d0 */
        /* <DEDUP_REMOVED lines=53> */
[----:B------:R-:W-:Y:S02]  /*8ef0*/  R2UR UR20, R23 ;  /* 0x00000000171472ca */ /* 0x000fe400000e0000 */
[----:B------:R-:W-:Y:S02]  /*8f00*/  WARPGROUP.DEPBAR.LE gsb0, 0x0 ;  /* 0x00008000000079c5 */ /* 0x000fe40000010000 */
[----:B------:R-:W-:-:S09]  /*8f10*/  WARPGROUP.ARRIVE ;  /* 0x00000000000079c5 */ /* 0x000fd20000000000 */
[----:B------:R-:W-:Y:S01]  /*8f20*/  HGMMA.64x16x16.F32.BF16 R144, gdesc[UR20].tnspA.tnspB, R144, gsb0 ;  /* 0x60200000149079f0 */ /* 0x000fe20008001890 */
[----:B------:R-:W-:Y:S01]  /*8f30*/  UMOV UR8, UR20 ;  /* 0x0000001400087c82 */ /* 0x000fe20008000000 */
[----:B------:R-:W-:Y:S01]  /*8f40*/  UMOV UR9, UR21 ;  /* 0x0000001500097c82 */ /* 0x000fe20008000000 */
[----:B------:R-:W-:Y:S01]  /*8f50*/  IMAD.SHL.U32 R8, R3, 0x4000, RZ ;  /* 0x0000400003087824 */ /* 0x000fe200078e00ff */
[----:B------:R-:W-:Y:S02]  /*8f60*/  WARPGROUP.DEPBAR.LE gsb0, 0x0 ;  /* 0x00008000000079c5 */ /* 0x000fe40000010000 */
[----:B------:R-:W-:-:S06]  /*8f70*/  WARPGROUP.ARRIVE ;  /* 0x00000000000079c5 */ /* 0x000fcc0000000000 */
[----:B------:R-:W-:Y:S01]  /*8f80*/  HGMMA.64x16x16.F32.BF16 R160, gdesc[UR8].tnspA.tnspB, R160, gsb0 ;  /* 0x6020000008a079f0 */ /* 0x000fe200080018a0 */
[----:B------:R-:W-:Y:S02]  /*8f90*/  R2UR UR47, R9 ;  /* 0x00000000092f72ca */ /* 0x000fe400000e0000 */
[----:B---3--:R-:W-:-:S04]  /*8fa0*/  IADD3 R9, P1, R8, R224, RZ ;  /* 0x000000e008097210 */ /* 0x008fc80007f3e0ff */
[----:B----4-:R-:W-:Y:S02]  /*8fb0*/  LEA.HI.X.SX32 R20, R8, R223, 0x1, P1 ;  /* 0x000000df08147211 */ /* 0x010fe400008f0eff */
[----:B------:R-:W-:Y:S01]  /*8fc0*/  LEA R8, P1, R9, UR4, 0x2 ;  /* 0x0000000409087c11 */ /* 0x000fe2000f8210ff */
[----:B------:R-:W-:-:S03]  /*8fd0*/  UMOV UR4, UR20 ;  /* 0x0000001400047c82 */ /* 0x000fc60008000000 */
[----:B------:R-:W-:Y:S01]  /*8fe0*/  LEA.HI.X R9, R9, UR5, R20, 0x2, P1 ;  /* 0x0000000509097c11 */ /* 0x000fe200088f1414 */
[----:B------:R-:W-:Y:S01]  /*8ff0*/  UMOV UR5, UR21 ;  /* 0x0000001500057c82 */ /* 0x000fe20008000000 */
[----:B------:R-:W-:Y:S01]  /*9000*/  UMOV UR12, UR20 ;  /* 0x00000014000c7c82 */ /* 0x000fe20008000000 */
[----:B------:R-:W-:Y:S01]  /*9010*/  UMOV UR13, UR21 ;  /* 0x00000015000d7c82 */ /* 0x000fe20008000000 */
[----:B------:R-:W-:Y:S01]  /*9020*/  UMOV UR16, UR20 ;  /* 0x0000001400107c82 */ /* 0x000fe20008000000 */
[----:B------:R-:W-:Y:S01]  /*9030*/  UMOV UR17, UR21 ;  /* 0x0000001500117c82 */ /* 0x000fe20008000000 */
[----:B------:R-:W-:Y:S01]  /*9040*/  VIADD R22, R22, 0xffff0000 ;  /* 0xffff000016167836 */ /* 0x000fe20000000000 */
[----:B------:R-:W-:Y:S01]  /*9050*/  R2UR UR45, R7 ;  /* 0x00000000072d72ca */ /* 0x000fe200000e0000 */
[----:B------:R-:W-:Y:S02]  /*9060*/  WARPGROUP.DEPBAR.LE gsb0, 0x0 ;  /* 0x00008000000079c5 */ /* 0x000fe40000010000 */
[----:B------:R-:W-:Y:S01]  /*9070*/  WARPGROUP.ARRIVE ;  /* 0x00000000000079c5 */ /* 0x000fe20000000000 */
[----:B------:R1:W-:Y:S01]  /*9080*/  REDG.E.ADD.F32x4.FTZ.RN.STRONG.GPU desc[UR46][R8.64], R24 ;  /* 0x00000018080079a6 */ /* 0x0003e2000c10f7ae */
[----:B------:R-:W-:Y:S01]  /*9090*/  SHF.R.U32.HI R22, RZ, 0x4, R22 ;  /* 0x00000004ff167819 */ /* 0x000fe20000011616 */
[----:B------:R-:W-:-:S03]  /*90a0*/  IMAD.U32 R7, RZ, RZ, UR43 ;  /* 0x0000002bff077e24 */ /* 0x000fc6000f8e00ff */
[----:B------:R-:W-:Y:S01]  /*90b0*/  HGMMA.64x16x16.F32.BF16 R176, gdesc[UR4].tnspA.tnspB, R176, gsb0 ;  /* 0x6020000004b079f0 */ /* 0x000fe200080018b0 */
        /* <DEDUP_REMOVED lines=12> */
[----:B-1----:R-:W-:Y:S01]  /*9180*/  LOP3.LUT R24, R216, 0x80000, RZ, 0xfc, !PT ;  /* 0x00080000d8187812 */ /* 0x002fe200078efcff */
[----:B------:R1:W-:Y:S01]  /*9190*/  REDG.E.ADD.F32x4.FTZ.RN.STRONG.GPU desc[UR46][R8.64+0x800], R28 ;  /* 0x0008001c080079a6 */ /* 0x0003e2000c10f7ae */
[----:B------:R-:W-:-:S02]  /*91a0*/  WARPGROUP.DEPBAR.LE gsb0, 0x0 ;  /* 0x00008000000079c5 */ /* 0x000fc40000010000 */
[----:B------:R-:W-:Y:S01]  /*91b0*/  WARPGROUP.ARRIVE ;  /* 0x00000000000079c5 */ /* 0x000fe20000000000 */
[----:B------:R-:W-:Y:S02]  /*91c0*/  R2UR UR43, R21 ;  /* 0x00000000152b72ca */ /* 0x000fe400000e0000 */
[C---:B------:R-:W-:Y:S01]  /*91d0*/  R2UR UR54, R24.reuse ;  /* 0x00000000183672ca */ /* 0x040fe200000e0000 */
[----:B------:R-:W-:Y:S01]  /*91e0*/  VIADD R20, R24, 0x80 ;  /* 0x0000008018147836 */ /* 0x000fe20000000000 */
[----:B------:R-:W-:Y:S01]  /*91f0*/  UMOV UR57, UR53 ;  /* 0x0000003500397c82 */ /* 0x000fe20008000000 */
[----:B------:R-:W-:Y:S01]  /*9200*/  HGMMA.64x16x16.F32.BF16 R192, gdesc[UR12].tnspA.tnspB, R192, gsb0 ;  /* 0x602000000cc079f0 */ /* 0x000fe200080018c0 */
[----:B------:R-:W-:Y:S01]  /*9210*/  LOP3.LUT R21, R22, 0x3fff, RZ, 0xc0, !PT ;  /* 0x00003fff16157812 */ /* 0x000fe200078ec0ff */
[----:B------:R-:W-:Y:S01]  /*9220*/  UMOV UR9, UR53 ;  /* 0x0000003500097c82 */ /* 0x000fe20008000000 */
[C---:B------:R-:W-:Y:S02]  /*9230*/  VIADD R25, R24.reuse, 0x200 ;  /* 0x0000020018197836 */ /* 0x040fe40000000000 */
[----:B------:R-:W-:Y:S01]  /*9240*/  IMAD.U32 R217, RZ, RZ, UR11 ;  /* 0x0000000bffd97e24 */ /* 0x000fe2000f8e00ff */
[----:B------:R-:W-:Y:S01]  /*9250*/  UMOV UR37, UR25 ;  /* 0x0000001900257c82 */ /* 0x000fe20008000000 */
[----:B------:R-:W-:Y:S01]  /*9260*/  VIADD R26, R24, 0x10 ;  /* 0x00000010181a7836 */ /* 0x000fe20000000000 */
[----:B------:R-:W-:Y:S01]  /*9270*/  UMOV UR33, UR25 ;  /* 0x0000001900217c82 */ /* 0x000fe20008000000 */
[----:B------:R-:W-:Y:S01]  /*9280*/  UMOV UR29, UR25 ;  /* 0x00000019001d7c82 */ /* 0x000fe20008000000 */
[----:B------:R-:W-:Y:S01]  /*9290*/  UMOV UR7, 0x40 ;  /* 0x0000004000077882 */ /* 0x000fe20000000000 */
[----:B------:R1:W-:Y:S01]  /*92a0*/  REDG.E.ADD.F32x4.FTZ.RN.STRONG.GPU desc[UR46][R8.64+0x1000], R32 ;  /* 0x00100020080079a6 */ /* 0x0003e2000c10f7ae */
[----:B------:R-:W-:-:S02]  /*92b0*/  WARPGROUP.DEPBAR.LE gsb0, 0x0 ;  /* 0x00008000000079c5 */ /* 0x000fc40000010000 */
[----:B------:R-:W-:Y:S01]  /*92c0*/  WARPGROUP.ARRIVE ;  /* 0x00000000000079c5 */ /* 0x000fe20000000000 */
[----:B------:R-:W-:Y:S01]  /*92d0*/  IMAD R236, R2, 0x800, R21 ;  /* 0x0000080002ec7824 */ /* 0x000fe200078e0215 */
[----:B------:R-:W-:Y:S01]  /*92e0*/  R2UR UR24, R20 ;  /* 0x00000000141872ca */ /* 0x000fe200000e0000 */
[----:B------:R-:W-:Y:S01]  /*92f0*/  UMOV UR13, UR53 ;  /* 0x00000035000d7c82 */ /* 0x000fe20008000000 */
[----:B------:R-:W-:Y:S01]  /*9300*/  UMOV UR15, 0x40 ;  /* 0x00000040000f7882 */ /* 0x000fe20000000000 */
[----:B------:R-:W-:Y:S01]  /*9310*/  R2UR UR50, R26 ;  /* 0x000000001a3272ca */ /* 0x000fe200000e0000 */
[----:B------:R-:W-:Y:S01]  /*9320*/  HGMMA.64x16x16.F32.BF16 R208, gdesc[UR16].tnspA.tnspB, R208, gsb0 ;  /* 0x6020000010d079f0 */ /* 0x000fe200080018d0 */
[----:B------:R-:W-:Y:S01]  /*9330*/  R2UR UR52, R236 ;  /* 0x00000000ec3472ca */ /* 0x000fe200000e0000 */
[----:B------:R1:W-:Y:S07]  /*9340*/  REDG.E.ADD.F32x4.FTZ.RN.STRONG.GPU desc[UR46][R8.64+0x1800], R36 ;  /* 0x00180024080079a6 */ /* 0x0003ee000c10f7ae */
[----:B------:R-:W-:Y:S01]  /*9350*/  UMOV UR58, UR24 ;  /* 0x00000018003a7c82 */ /* 0x000fe20008000000 */
[----:B------:R-:W-:-:S02]  /*9360*/  VIADD R20, R24, 0x100 ;  /* 0x0000010018147836 */ /* 0x000fc40000000000 */
[----:B------:R-:W-:Y:S01]  /*9370*/  VIADD R26, R24, 0x90 ;  /* 0x00000090181a7836 */ /* 0x000fe20000000000 */
[----:B------:R-:W-:Y:S01]  /*9380*/  UMOV UR19, 0x40 ;  /* 0x0000004000137882 */ /* 0x000fe20000000000 */
[----:B------:R-:W-:Y:S02]  /*9390*/  WARPGROUP.DEPBAR.LE gsb0, 0x0 ;  /* 0x00008000000079c5 */ /* 0x000fe40000010000 */
[----:B------:R-:W-:Y:S01]  /*93a0*/  WARPGROUP.ARRIVE ;  /* 0x00000000000079c5 */ /* 0x000fe20000000000 */
[----:B------:R-:W-:Y:S01]  /*93b0*/  UMOV UR56, UR52 ;  /* 0x0000003400387c82 */ /* 0x000fe20008000000 */
[----:B------:R-:W-:Y:S01]  /*93c0*/  UMOV UR12, UR52 ;  /* 0x00000034000c7c82 */ /* 0x000fe20008000000 */
[----:B------:R-:W-:Y:S01]  /*93d0*/  IMAD.U32 R23, RZ, RZ, UR15 ;  /* 0x0000000fff177e24 */ /* 0x000fe2000f8e00ff */
[----:B------:R1:W-:Y:S02]  /*93e0*/  REDG.E.ADD.F32x4.FTZ.RN.STRONG.GPU desc[UR46][R8.64+0x2000], R40 ;  /* 0x00200028080079a6 */ /* 0x0003e4000c10f7ae */
[----:B------:R-:W-:Y:S01]  /*93f0*/  HGMMA.64x16x16.F32.BF16 R56, gdesc[UR52].tnspA.tnspB, R56, gsb0 ;  /* 0x60200000343879f0 */ /* 0x000fe20008001838 */
[----:B------:R-:W-:Y:S01]  /*9400*/  R2UR UR8, R20 ;  /* 0x00000000140872ca */ /* 0x000fe200000e0000 */
[----:B------:R1:W-:Y:S01]  /*9410*/  REDG.E.ADD.F32x4.FTZ.RN.STRONG.GPU desc[UR46][R8.64+0x2800], R44 ;  /* 0x0028002c080079a6 */ /* 0x0003e2000c10f7ae */
[----:B------:R-:W-:-:S02]  /*9420*/  WARPGROUP.DEPBAR.LE gsb0, 0x0 ;  /* 0x00008000000079c5 */ /* 0x000fc40000010000 */
[----:B------:R-:W-:-:S09]  /*9430*/  WARPGROUP.ARRIVE ;  /* 0x00000000000079c5 */ /* 0x000fd20000000000 */
[----:B------:R-:W-:Y:S01]  /*9440*/  UMOV UR14, UR8 ;  /* 0x00000008000e7c82 */ /* 0x000fe20008000000 */
[----:B------:R-:W-:Y:S01]  /*9450*/  VIADD R20, R24, 0x180 ;  /* 0x0000018018147836 */ /* 0x000fe20000000000 */
[----:B------:R1:W-:Y:S01]  /*9460*/  REDG.E.ADD.F32x4.FTZ.RN.STRONG.GPU desc[UR46][R8.64+0x3000], R48 ;  /* 0x00300030080079a6 */ /* 0x0003e2000c10f7ae */
[----:B------:R-:W-:Y:S03]  /*9470*/  HGMMA.64x16x16.F32.BF16 R64, gdesc[UR56].tnspA.tnspB, R64, gsb0 ;  /* 0x60200000384079f0 */ /* 0x000fe60008001840 */
[----:B------:R-:W-:Y:S01]  /*9480*/  R2UR UR4, R20 ;  /* 0x00000000140472ca */ /* 0x000fe200000e0000 */
[----:B------:R-:W-:Y:S01]  /*9490*/  UMOV UR8, UR52 ;  /* 0x0000003400087c82 */ /* 0x000fe20008000000 */
[----:B------:R-:W-:Y:S01]  /*94a0*/  IMAD.U32 R22, RZ, RZ, UR14 ;  /* 0x0000000eff167e24 */ /* 0x000fe2000f8e00ff */
[----:B------:R1:W-:Y:S01]  /*94b0*/  REDG.E.ADD.F32x4.FTZ.RN.STRONG.GPU desc[UR46][R8.64+0x3800], R52 ;  /* 0x00380034080079a6 */ /* 0x0003e2000c10f7ae */
[----:B------:R-:W-:-:S02]  /*94c0*/  WARPGROUP.DEPBAR.LE gsb0, 0x0 ;  /* 0x00008000000079c5 */ /* 0x000fc40000010000 */
[----:B------:R-:W-:-:S06]  /*94d0*/  WARPGROUP.ARRIVE ;  /* 0x00000000000079c5 */ /* 0x000fcc0000000000 */
[----:B------:R-:W-:Y:S01]  /*94e0*/  HGMMA.64x16x16.F32.BF16 R72, gdesc[UR12].tnspA.tnspB, R72, gsb0 ;  /* 0x602000000c4879f0 */ /* 0x000fe20008001848 */
[----:B------:R-:W-:Y:S02]  /*94f0*/  UMOV UR10, UR4 ;  /* 0x00000004000a7c82 */ /* 0x000fe40008000000 */
[----:B------:R-:W-:Y:S02]  /*9500*/  WARPGROUP.DEPBAR.LE gsb0, 0x0 ;  /* 0x00008000000079c5 */ /* 0x000fe40000010000 */
[----:B------:R-:W-:-:S06]  /*9510*/  WARPGROUP.ARRIVE ;  /* 0x00000000000079c5 */ /* 0x000fcc0000000000 */
[----:B------:R-:W-:Y:S01]  /*9520*/  HGMMA.64x16x16.F32.BF16 R80, gdesc[UR8].tnspA.tnspB, R80, gsb0 ;  /* 0x60200000085079f0 */ /* 0x000fe20008001850 */
[----:B------:R-:W-:Y:S01]  /*9530*/  R2UR UR4, R25 ;  /* 0x00000000190472ca */ /* 0x000fe200000e0000 */
[----:B------:R-:W-:Y:S01]  /*9540*/  IMAD.U32 R216, RZ, RZ, UR10 ;  /* 0x0000000affd87e24 */ /* 0x000fe2000f8e00ff */
[----:B------:R-:W-:Y:S01]  /*9550*/  UMOV UR8, UR52 ;  /* 0x0000003400087c82 */ /* 0x000fe20008000000 */
[----:B------:R-:W-:Y:S01]  /*9560*/  UMOV UR9, UR53 ;  /* 0x0000003500097c82 */ /* 0x000fe20008000000 */
[----:B------:R-:W-:-:S09]  /*9570*/  UMOV UR11, 0x40 ;  /* 0x00000040000b7882 */ /* 0x000fd20000000000 */
[----:B------:R-:W-:Y:S01]  /*9580*/  UMOV UR10, UR4 ;  /* 0x00000004000a7c82 */ /* 0x000fe20008000000 */
[----:B------:R-:W-:Y:S02]  /*9590*/  WARPGROUP.DEPBAR.LE gsb0, 0x0 ;  /* 0x00008000000079c5 */ /* 0x000fe40000010000 */
[----:B------:R-:W-:-:S06]  /*95a0*/  WARPGROUP.ARRIVE ;  /* 0x00000000000079c5 */ /* 0x000fcc0000000000 */
[----:B------:R-:W-:Y:S01]  /*95b0*/  HGMMA.64x16x16.F32.BF16 R88, gdesc[UR8].tnspA.tnspB, R88, gsb0 ;  /* 0x60200000085879f0 */ /* 0x000fe20008001858 */
[----:B------:R-:W-:-:S05]  /*95c0*/  VIADD R25, R236, 0x80 ;  /* 0x00000080ec197836 */ /* 0x000fca0000000000 */
[----:B------:R-:W-:Y:S01]  /*95d0*/  R2UR UR48, R25 ;  /* 0x00000000193072ca */ /* 0x000fe200000e0000 */
[----:B------:R-:W-:Y:S02]  /*95e0*/  WARPGROUP.DEPBAR.LE gsb0, 0x0 ;  /* 0x00008000000079c5 */ /* 0x000fe40000010000 */
[----:B------:R-:W-:-:S10]  /*95f0*/  WARPGROUP.ARRIVE ;  /* 0x00000000000079c5 */ /* 0x000fd40000000000 */
        /* <DEDUP_REMOVED lines=84> */
[----:B------:R-:W-:Y:S01]  /*9b40*/  UMOV UR5, 0x40000040 ;  /* 0x4000004000057882 */ /* 0x000fe20000000000 */
[----:B------:R-:W-:Y:S02]  /*9b50*/  WARPGROUP.DEPBAR.LE gsb0, 0x0 ;  /* 0x00008000000079c5 */ /* 0x000fe40000010000 */
[----:B------:R-:W-:-:S09]  /*9b60*/  WARPGROUP.ARRIVE ;  /* 0x00000000000079c5 */ /* 0x000fd20000000000 */
        /* <DEDUP_REMOVED lines=34> */
[----:B------:R-:W-:Y:S02]  /*9d90*/  IMAD.U32 R20, RZ, RZ, UR58 ;  /* 0x0000003aff147e24 */ /* 0x000fe4000f8e00ff */
[----:B------:R-:W-:Y:S01]  /*9da0*/  IMAD.U32 R21, RZ, RZ, UR59 ;  /* 0x0000003bff157e24 */ /* 0x000fe2000f8e00ff */
[----:B------:R-:W-:Y:S02]  /*9db0*/  WARPGROUP.DEPBAR.LE gsb0, 0x0 ;  /* 0x00008000000079c5 */ /* 0x000fe40000010000 */
[----:B-1----:R-:W-:Y:S05]  /*9dc0*/  @!P0 BRA `(.L_x_708) ;  /* 0x0000000000048947 */ /* 0x002fea0003800000 */
[----:B------:R-:W-:Y:S01]  /*9dd0*/  BPT.TRAP 0x1 ;  /* 0x000000040000795c */ /* 0x000fe20000300000 */
.L_x_708:
        /* <DEDUP_REMOVED lines=22> */
[C---:B------:R-:W-:Y:S01]  /*9f40*/  VIADD R10, R12.reuse, 0x680 ;  /* 0x000006800c0a7836 */ /* 0x040fe20000000000 */
        /* <DEDUP_REMOVED lines=23> */
[----:B-----5:R-:W-:Y:S01]  /*a0c0*/  WARPGROUP.ARRIVE ;  /* 0x00000000000079c5 */ /* 0x020fe20000000000 */
        /* <DEDUP_REMOVED lines=14> */
[----:B------:R1:W-:Y:S01]  /*a1b0*/  REDG.E.ADD.F32x4.FTZ.RN.STRONG.GPU desc[UR46][R8.64+0x4800], R28 ;  /* 0x0048001c080079a6 */ /* 0x0003e2000c10f7ae */
[----:B------:R-:W-:Y:S02]  /*a1c0*/  WARPGROUP.DEPBAR.LE gsb0, 0x0 ;  /* 0x00008000000079c5 */ /* 0x000fe40000010000 */
[----:B------:R-:W-:Y:S01]  /*a1d0*/  WARPGROUP.ARRIVE ;  /* 0x00000000000079c5 */ /* 0x000fe20000000000 */
[----:B------:R-:W-:Y:S01]  /*a1e0*/  VIADD R4, R236, 0x500 ;  /* 0x00000500ec047836 */ /* 0x000fe20000000000 */
        /* <DEDUP_REMOVED lines=17> */
[----:B------:R-:W-:Y:S02]  /*a300*/  UMOV UR32, UR24 ;  /* 0x0000001800207c82 */ /* 0x000fe40008000000 */
        /* <DEDUP_REMOVED lines=74> */
.L_x_709:
[----:B------:R-:W-:Y:S01]  /*a7b0*/  VIADD R3, R3, 0x1 ;  /* 0x0000000103037836 */ /* 0x000fe20000000000 */
[----:B------:R-:W-:Y:S01]  /*a7c0*/  LOP3.LUT R230, R230, 0x1, RZ, 0x3c, !PT ;  /* 0x00000001e6e67812 */ /* 0x000fe200078e3cff */
        /* <DEDUP_REMOVED lines=92> */
.L_x_697:
        /* <DEDUP_REMOVED lines=23> */
.L_x_712:
        /* <DEDUP_REMOVED lines=20> */
.L_x_713:
        /* <DEDUP_REMOVED lines=18> */
.L_x_714:
        /* <DEDUP_REMOVED lines=18> */
.L_x_715:
        /* <DEDUP_REMOVED lines=138> */
[----:B------:R-:W-:Y:S01]  /*bb20*/  ULDC.64 UR6, c[0x0][0x198] ;  /* 0x0000660000067ab9 */ /* 0x000fe20000000a00 */
[----:B------:R-:W-:Y:S02]  /*bb30*/  UIADD3 UR40, UR37, 0xa000, URZ ;  /* 0x0000a00025287890 */ /* 0x000fe4000fffe03f */
[----:B------:R-:W-:Y:S02]  /*bb40*/  UIADD3 UR4, UP0, UR6, 0x770, URZ ;  /* 0x0000077006047890 */ /* 0x000fe4000ff1e03f */
[----:B------:R-:W-:Y:S02]  /*bb50*/  UIMAD UR42, UR45, 0x50, URZ ;  /* 0x000000502d2a78a4 */ /* 0x000fe4000f8e023f */
[----:B------:R-:W-:Y:S02]  /*bb60*/  UIADD3.X UR5, URZ, UR7, URZ, UP0, !UPT ;  /* 0x000000073f057290 */ /* 0x000fe400087fe43f */
[----:B------:R-:W-:Y:S02]  /*bb70*/  UIADD3 UR32, UR37, 0xc800, URZ ;  /* 0x0000c80025207890 */ /* 0x000fe4000fffe03f */
[----:B------:R-:W-:-:S02]  /*bb80*/  UIADD3 UR16, UR37, 0xf000, URZ ;  /* 0x0000f00025107890 */ /* 0x000fc4000fffe03f */
[----:B------:R-:W-:Y:S02]  /*bb90*/  UIADD3 UR8, UR37, 0x11800, URZ ;  /* 0x0001180025087890 */ /* 0x000fe4000fffe03f */
[----:B------:R-:W-:Y:S01]  /*bba0*/  UIADD3 UR6, UP0, UR6, 0x670, URZ ;  /* 0x0000067006067890 */ /* 0x000fe2000ff1e03f */
[----:B------:R-:W-:Y:S01]  /*bbb0*/  UMOV UR41, URZ ;  /* 0x0000003f00297c82 */ /* 0x000fe20008000000 */
[----:B------:R-:W-:Y:S01]  /*bbc0*/  UMOV UR33, 0x40 ;  /* 0x0000004000217882 */ /* 0x000fe20000000000 */
[----:B------:R-:W-:Y:S01]  /*bbd0*/  UMOV UR35, UR43 ;  /* 0x0000002b00237c82 */ /* 0x000fe20008000000 */
[----:B------:R-:W-:Y:S01]  /*bbe0*/  UMOV UR36, UR44 ;  /* 0x0000002c00247c82 */ /* 0x000fe20008000000 */
[----:B------:R-:W-:Y:S01]  /*bbf0*/  UMOV UR34, UR42 ;  /* 0x0000002a00227c82 */ /* 0x000fe20008000000 */
[----:B------:R-:W-:Y:S01]  /*bc00*/  UMOV UR17, 0x80 ;  /* 0x0000008000117882 */ /* 0x000fe20000000000 */
[----:B------:R-:W-:Y:S01]  /*bc10*/  UMOV UR19, UR43 ;  /* 0x0000002b00137c82 */ /* 0x000fe20008000000 */
[----:B------:R-:W-:Y:S01]  /*bc20*/  UMOV UR20, UR44 ;  /* 0x0000002c00147c82 */ /* 0x000fe20008000000 */
[----:B------:R1:W-:Y:S01]  /*bc30*/  UTMASTG.4D [UR40], [UR4] ;  /* 0x00000028040073b5 */ /* 0x0003e20008018000 */
[----:B------:R-:W-:Y:S01]  /*bc40*/  UMOV UR18, UR42 ;  /* 0x0000002a00127c82 */ /* 0x000fe20008000000 */
[----:B------:R-:W-:Y:S01]  /*bc50*/  UMOV UR9, 0xc0 ;  /* 0x000000c000097882 */ /* 0x000fe20000000000 */
[----:B------:R-:W-:Y:S01]  /*bc60*/  UMOV UR11, UR43 ;  /* 0x0000002b000b7c82 */ /* 0x000fe20008000000 */
[----:B------:R-:W-:Y:S01]  /*bc70*/  UMOV UR12, UR44 ;  /* 0x0000002c000c7c82 */ /* 0x000fe20008000000 */
[----:B------:R-:W-:Y:S01]  /*bc80*/  UMOV UR10, UR42 ;  /* 0x0000002a000a7c82 */ /* 0x000fe20008000000 */
[----:B------:R-:W-:Y:S01]  /*bc90*/  UIADD3.X UR7, URZ, UR7, URZ, UP0, !UPT ;  /* 0x000000073f077290 */ /* 0x000fe200087fe43f */
[----:B------:R-:W-:Y:S01]  /*bca0*/  UTMASTG.4D [UR32], [UR4] ;  /* 0x00000020040073b5 */ /* 0x000fe20008018000 */
[----:B------:R-:W-:Y:S01]  /*bcb0*/  UIADD3 UR24, UR37, 0x2800, URZ ;  /* 0x0000280025187890 */ /* 0x000fe2000fffe03f */
[----:B------:R-:W-:Y:S01]  /*bcc0*/  UMOV UR25, 0x40 ;  /* 0x0000004000197882 */ /* 0x000fe20000000000 */
[----:B------:R-:W-:Y:S01]  /*bcd0*/  UMOV UR27, UR43 ;  /* 0x0000002b001b7c82 */ /* 0x000fe20008000000 */
[----:B------:R-:W-:Y:S01]  /*bce0*/  UMOV UR28, UR44 ;  /* 0x0000002c001c7c82 */ /* 0x000fe20008000000 */
[----:B------:R-:W-:Y:S01]  /*bcf0*/  UMOV UR26, UR42 ;  /* 0x0000002a001a7c82 */ /* 0x000fe20008000000 */
[----:B------:R3:W-:Y:S01]  /*bd00*/  UTMASTG.4D [UR16], [UR4] ;  /* 0x00000010040073b5 */ /* 0x0007e20008018000 */
[----:B-1----:R-:W-:Y:S01]  /*bd10*/  UMOV UR40, UR37 ;  /* 0x0000002500287c82 */ /* 0x002fe20008000000 */
[----:B------:R1:W-:Y:S01]  /*bd20*/  UTMASTG.4D [UR8], [UR4] ;  /* 0x00000008040073b5 */ /* 0x0003e20008018000 */
[----:B------:R4:W-:Y:S01]  /*bd30*/  UTMASTG.4D [UR40], [UR6] ;  /* 0x00000028060073b5 */ /* 0x0009e20008018000 */
[----:B---3--:R-:W-:Y:S01]  /*bd40*/  UIADD3 UR16, UR37, 0x5000, URZ ;  /* 0x0000500025107890 */ /* 0x008fe2000fffe03f */
[----:B------:R4:W-:Y:S01]  /*bd50*/  UTMASTG.4D [UR24], [UR6] ;  /* 0x00000018060073b5 */ /* 0x0009e20008018000 */
[----:B-1----:R-:W-:-:S07]  /*bd60*/  UIADD3 UR8, UR37, 0x7800, URZ ;  /* 0x0000780025087890 */ /* 0x002fce000fffe03f */
[----:B------:R4:W-:Y:S02]  /*bd70*/  UTMASTG.4D [UR16], [UR6] ;  /* 0x00000010060073b5 */ /* 0x0009e40008018000 */
[----:B------:R4:W-:Y:S02]  /*bd80*/  UTMASTG.4D [UR8], [UR6] ;  /* 0x00000008060073b5 */ /* 0x0009e40008018000 */
[----:B----4-:R0:W-:Y:S02]  /*bd90*/  UTMACMDFLUSH ;  /* 0x00000000000079b7 */ /* 0x0101e40000000000 */
.L_x_717:
[----:B------:R-:W-:Y:S05]  /*bda0*/  BSYNC B0 ;  /* 0x0000000000007941 */ /* 0x000fea0003800000 */
.L_x_716:
[----:B------:R-:W-:-:S04]  /*bdb0*/  DEPBAR.LE SB0, 0x0 ;  /* 0x000080000000791a */ /* 0x000fc80000000000 */
[----:B------:R-:W-:Y:S05]  /*bdc0*/  EXIT ;  /* 0x000000000000794d */ /* 0x000fea0003800000 */
.L_x_711:
[----:B------:R-:W2:Y:S01]  /*bdd0*/  S2R R0, SR_TID.X ;  /* 0x0000000000007919 */ /* 0x000ea20000002100 */
[----:B------:R-:W3:Y:S01]  /*bde0*/  LDC.64 R2, c[0x0][0x820] ;  /* 0x00020800ff027b82 */ /* 0x000ee20000000a00 */
[----:B------:R-:W-:Y:S01]  /*bdf0*/  ULDC.64 UR4, c[0x0][0x808] ;  /* 0x0002020000047ab9 */ /* 0x000fe20000000a00 */
[----:B------:R-:W-:Y:S01]  /*be00*/  USHF.R.S32.HI UR8, URZ, 0x1f, UR43 ;  /* 0x0000001f3f087899 */ /* 0x000fe2000801142b */
[----:B------:R-:W-:Y:S01]  /*be10*/  IMAD.U32 R9, RZ, RZ, UR45 ;  /* 0x0000002dff097e24 */ /* 0x000fe2000f8e00ff */
[----:B------:R-:W-:Y:S01]  /*be20*/  UIMAD UR4, UR45, -0x50, UR4 ;  /* 0xffffffb02d0478a4 */ /* 0x000fe2000f8e0204 */
[----:B------:R-:W-:Y:S01]  /*be30*/  BSSY B0, `(.L_x_718) ;  /* 0x000002d000007945 */ /* 0x000fe20003800000 */
[----:B------:R-:W-:Y:S02]  /*be40*/  USHF.R.S32.HI UR9, URZ, 0x1f, UR44 ;  /* 0x0000001f3f097899 */ /* 0x000fe4000801142c */
[----:B------:R-:W4:Y:S08]  /*be50*/  LDC.64 R10, c[0x0][0x828] ;  /* 0x00020a00ff0a7b82 */ /* 0x000f300000000a00 */
[----:B-1----:R-:W1:Y:S08]  /*be60*/  LDC.64 R16, c[0x0][0x850] ;  /* 0x00021400ff107b82 */ /* 0x002e700000000a00 */
[----:B------:R-:W1:Y:S01]  /*be70*/  LDC.64 R18, c[0x0][0x858] ;  /* 0x00021600ff127b82 */ /* 0x000e620000000a00 */
[----:B--2---:R-:W-:-:S05]  /*be80*/  VIADD R5, R0, 0xffffff80 ;  /* 0xffffff8000057836 */ /* 0x004fca0000000000 */
[----:B------:R-:W-:-:S04]  /*be90*/  SHF.R.S32.HI R0, RZ, 0x1f, R5 ;  /* 0x0000001fff007819 */ /* 0x000fc80000011405 */
[----:B------:R-:W-:-:S04]  /*bea0*/  LEA.HI R4, R0, R5, RZ, 0x5 ;  /* 0x0000000500047211 */ /* 0x000fc800078f28ff */
[----:B------:R-:W-:Y:S02]  /*beb0*/  LOP3.LUT R0, R4, 0x1fffffe0, RZ, 0xc0, !PT ;  /* 0x1fffffe004007812 */ /* 0x000fe400078ec0ff */
[----:B------:R-:W-:-:S03]  /*bec0*/  SHF.R.S32.HI R4, RZ, 0x5, R4 ;  /* 0x00000005ff047819 */ /* 0x000fc60000011404 */
[----:B------:R-:W-:Y:S01]  /*bed0*/  IMAD.IADD R0, R5, 0x1, -R0 ;  /* 0x0000000105007824 */ /* 0x000fe200078e0a00 */
[C---:B------:R-:W-:Y:S01]  /*bee0*/  ISETP.GE.AND P6, PT, R4.reuse, UR4, PT ;  /* 0x0000000404007c0c */ /* 0x040fe2000bfc6270 */
[----:B------:R-:W-:Y:S02]  /*bef0*/  VIADD R5, R4, 0x8 ;  /* 0x0000000804057836 */ /* 0x000fe40000000000 */
[----:B------:R-:W-:Y:S02]  /*bf00*/  IMAD.SHL.U32 R6, R0, 0x8, RZ ;  /* 0x0000000800067824 */ /* 0x000fe400078e00ff */
[----:B---3--:R-:W-:Y:S01]  /*bf10*/  IMAD R0, R2, UR8, RZ ;  /* 0x0000000802007c24 */ /* 0x008fe2000f8e02ff */
[----:B------:R-:W-:Y:S01]  /*bf20*/  ISETP.GE.AND P5, PT, R5, UR4, PT ;  /* 0x0000000405007c0c */ /* 0x000fe2000bfa6270 */
[----:B------:R-:W-:Y:S01]  /*bf30*/  VIADD R8, R4, 0x10 ;  /* 0x0000001004087836 */ /* 0x000fe20000000000 */
[----:B------:R-:W-:Y:S01]  /*bf40*/  SHF.R.S32.HI R7, RZ, 0x1f, R6 ;  /* 0x0000001fff077819 */ /* 0x000fe20000011406 */
[----:B------:R-:W-:Y:S01]  /*bf50*/  IMAD R5, R3, UR43, R0 ;  /* 0x0000002b03057c24 */ /* 0x000fe2000f8e0200 */
[----:B------:R-:W-:Y:S01]  /*bf60*/  ISETP.GE.OR P2, PT, R6, UR5, P6 ;  /* 0x0000000506007c0c */ /* 0x000fe2000b746670 */
[----:B------:R-:W-:Y:S01]  /*bf70*/  VIADD R0, R4, 0x18 ;  /* 0x0000001804007836 */ /* 0x000fe20000000000 */
[----:B------:R-:W-:Y:S01]  /*bf80*/  ISETP.GE.AND P4, PT, R8, UR4, PT ;  /* 0x0000000408007c0c */ /* 0x000fe2000bf86270 */
[----:B------:R-:W-:Y:S01]  /*bf90*/  IMAD.WIDE.U32 R2, R2, UR43, R6 ;  /* 0x0000002b02027c25 */ /* 0x000fe2000f8e0006 */
[----:B------:R-:W-:-:S02]  /*bfa0*/  ISETP.GE.OR P1, PT, R6, UR5, P5 ;  /* 0x0000000506007c0c */ /* 0x000fc4000af26670 */
[----:B------:R-:W-:Y:S01]  /*bfb0*/  ISETP.GE.AND P3, PT, R0, UR4, PT ;  /* 0x0000000400007c0c */ /* 0x000fe2000bf66270 */
[----:B------:R-:W-:Y:S01]  /*bfc0*/  IMAD.IADD R3, R3, 0x1, R5 ;  /* 0x0000000103037824 */ /* 0x000fe200078e0205 */
[----:B------:R-:W-:Y:S01]  /*bfd0*/  SHF.R.S32.HI R5, RZ, 0x1f, R4 ;  /* 0x0000001fff057819 */ /* 0x000fe20000011404 */
[----:B----4-:R-:W-:Y:S02]  /*bfe0*/  IMAD R0, R10, UR9, RZ ;  /* 0x000000090a007c24 */ /* 0x010fe4000f8e02ff */
[----:B------:R-:W-:Y:S02]  /*bff0*/  VIADD R8, R4, 0x20 ;  /* 0x0000002004087836 */ /* 0x000fe40000000000 */
[----:B------:R-:W-:Y:S02]  /*c000*/  IMAD R11, R11, UR44, R0 ;  /* 0x0000002c0b0b7c24 */ /* 0x000fe4000f8e0200 */
[----:B------:R-:W-:Y:S01]  /*c010*/  IMAD.WIDE.U32 R14, R10, UR44, R2 ;  /* 0x0000002c0a0e7c25 */ /* 0x000fe2000f8e0002 */
[----:B------:R-:W-:-:S03]  /*c020*/  ISETP.GE.AND P0, PT, R8, UR4, PT ;  /* 0x0000000408007c0c */ /* 0x000fc6000bf06270 */
[----:B------:R-:W-:-:S04]  /*c030*/  IMAD.WIDE R2, R9, 0x50, R4 ;  /* 0x0000005009027825 */ /* 0x000fc800078e0204 */
[----:B------:R-:W-:Y:S01]  /*c040*/  IMAD.IADD R11, R15, 0x1, R11 ;  /* 0x000000010f0b7824 */ /* 0x000fe200078e020b */
[----:B-1----:R-:W-:Y:S06]  /*c050*/  @P2 BRA `(.L_x_719) ;  /* 0x0000000000282947 */ /* 0x002fec0003800000 */
        /* <DEDUP_REMOVED lines=10> */
.L_x_719:
[----:B------:R-:W-:Y:S05]  /*c100*/  BSYNC B0 ;  /* 0x0000000000007941 */ /* 0x000fea0003800000 */
.L_x_718:
[----:B------:R-:W-:Y:S01]  /*c110*/  BSSY B0, `(.L_x_720) ;  /* 0x0000010000007945 */ /* 0x000fe20003800000 */
[----:B------:R-:W-:-:S03]  /*c120*/  ISETP.GE.OR P2, PT, R6, UR5, P4 ;  /* 0x0000000506007c0c */ /* 0x000fc6000a746670 */
[----:B------:R-:W-:Y:S10]  /*c130*/  @P1 BRA `(.L_x_721) ;  /* 0x0000000000341947 */ /* 0x000ff40003800000 */
        /* <DEDUP_REMOVED lines=13> */
.L_x_721:
[----:B------:R-:W-:Y:S05]  /*c210*/  BSYNC B0 ;  /* 0x0000000000007941 */ /* 0x000fea0003800000 */
.L_x_720:
[----:B------:R-:W-:Y:S01]  /*c220*/  BSSY B0, `(.L_x_722) ;  /* 0x0000010000007945 */ /* 0x000fe20003800000 */
[----:B------:R-:W-:-:S03]  /*c230*/  ISETP.GE.OR P1, PT, R6, UR5, P3 ;  /* 0x0000000506007c0c */ /* 0x000fc60009f26670 */
[----:B------:R-:W-:Y:S10]  /*c240*/  @P2 BRA `(.L_x_723) ;  /* 0x0000000000342947 */ /* 0x000ff40003800000 */
[----:B-12---:R-:W-:Y:S01]  /*c250*/  IADD3 R13, P2, R2, 0x10, RZ ;  /* 0x00000010020d7810 */ /* 0x006fe20007f5e0ff */
        /* <DEDUP_REMOVED lines=12> */
.L_x_723:
[----:B------:R-:W-:Y:S05]  /*c320*/  BSYNC B0 ;  /* 0x0000000000007941 */ /* 0x000fea0003800000 */
.L_x_722:
[----:B------:R-:W-:Y:S01]  /*c330*/  BSSY B0, `(.L_x_724) ;  /* 0x0000011000007945 */ /* 0x000fe20003800000 */
[----:B------:R-:W-:Y:S01]  /*c340*/  ISETP.GE.OR P2, PT, R6, UR5, P0 ;  /* 0x0000000506007c0c */ /* 0x000fe20008746670 */
[----:B-123--:R-:W-:Y:S02]  /*c350*/  VIADD R12, R4, 0x28 ;  /* 0x00000028040c7836 */ /* 0x00efe40000000000 */
[----:B------:R-:W-:Y:S10]  /*c360*/  @P1 BRA `(.L_x_725) ;  /* 0x0000000000341947 */ /* 0x000ff40003800000 */
        /* <DEDUP_REMOVED lines=13> */
.L_x_725:
[----:B------:R-:W-:Y:S05]  /*c440*/  BSYNC B0 ;  /* 0x0000000000007941 */ /* 0x000fea0003800000 */
.L_x_724:
[----:B------:R-:W-:Y:S01]  /*c450*/  BSSY B0, `(.L_x_726) ;  /* 0x0000010000007945 */ /* 0x000fe20003800000 */
[----:B------:R-:W-:-:S03]  /*c460*/  ISETP.GE.AND P1, PT, R12, UR4, PT ;  /* 0x000000040c007c0c */ /* 0x000fc6000bf26270 */
        /* <DEDUP_REMOVED lines=14> */
.L_x_727:
[----:B------:R-:W-:Y:S05]  /*c550*/  BSYNC B0 ;  /* 0x0000000000007941 */ /* 0x000fea0003800000 */
.L_x_726:
[----:B------:R-:W-:Y:S01]  /*c560*/  ISETP.GE.OR P2, PT, R6, UR5, P1 ;  /* 0x0000000506007c0c */ /* 0x000fe20008f46670 */
[----:B------:R-:W-:Y:S01]  /*c570*/  ULDC UR6, c[0x0][0x83c] ;  /* 0x00020f0000067ab9 */ /* 0x000fe20000000800 */
[----:B------:R-:W-:Y:S01]  /*c580*/  BSSY B0, `(.L_x_728) ;  /* 0x0000010000007945 */ /* 0x000fe20003800000 */
[----:B--2---:R-:W-:-:S10]  /*c590*/  VIADD R12, R4, 0x30 ;  /* 0x00000030040c7836 */ /* 0x004fd40000000000 */
        /* <DEDUP_REMOVED lines=14> */
.L_x_729:
[----:B------:R-:W-:Y:S05]  /*c680*/  BSYNC B0 ;  /* 0x0000000000007941 */ /* 0x000fea0003800000 */
.L_x_728:
[----:B------:R-:W-:Y:S01]  /*c690*/  ISETP.GE.OR P3, PT, R6, UR6, P3 ;  /* 0x0000000606007c0c */ /* 0x000fe20009f66670 */
[----:B------:R-:W-:Y:S01]  /*c6a0*/  BSSY B0, `(.L_x_730) ;  /* 0x000001c000007945 */ /* 0x000fe20003800000 */
[----:B------:R-:W-:Y:S01]  /*c6b0*/  ISETP.GE.AND P2, PT, R12, UR4, PT ;  /* 0x000000040c007c0c */ /* 0x000fe2000bf46270 */
[----:B------:R-:W-:Y:S01]  /*c6c0*/  VIADD R12, R4, 0x38 ;  /* 0x00000038040c7836 */ /* 0x000fe20000000000 */
[----:B------:R-:W-:Y:S02]  /*c6d0*/  P2R R23, PR, RZ, 0x8 ;  /* 0x00000008ff177803 */ /* 0x000fe40000000000 */
[C---:B------:R-:W-:Y:S02]  /*c6e0*/  ISETP.GE.OR P3, PT, R6.reuse, UR5, P2 ;  /* 0x0000000506007c0c */ /* 0x040fe40009766670 */
[C---:B------:R-:W-:Y:S02]  /*c6f0*/  ISETP.GE.OR P6, PT, R6.reuse, UR6, P6 ;  /* 0x0000000606007c0c */ /* 0x040fe4000b7c6670 */
[----:B------:R-:W-:-:S02]  /*c700*/  ISETP.GE.OR P5, PT, R6, UR6, P5 ;  /* 0x0000000606007c0c */ /* 0x000fc4000afa6670 */
[C---:B------:R-:W-:Y:S02]  /*c710*/  ISETP.GE.OR P4, PT, R6.reuse, UR6, P4 ;  /* 0x0000000606007c0c */ /* 0x040fe4000a786670 */
[----:B-12---:R-:W-:Y:S02]  /*c720*/  P2R R20, PR, RZ, 0x40 ;  /* 0x00000040ff147803 */ /* 0x006fe40000000000 */
[----:B------:R-:W-:Y:S02]  /*c730*/  P2R R21, PR, RZ, 0x20 ;  /* 0x00000020ff157803 */ /* 0x000fe40000000000 */
[C---:B------:R-:W-:Y:S02]  /*c740*/  ISETP.GE.OR P0, PT, R6.reuse, UR6, P0 ;  /* 0x0000000606007c0c */ /* 0x040fe40008706670 */
[----:B------:R-:W-:Y:S02]  /*c750*/  P2R R22, PR, RZ, 0x10 ;  /* 0x00000010ff167803 */ /* 0x000fe40000000000 */
[----:B------:R-:W-:-:S02]  /*c760*/  ISETP.GE.OR P1, PT, R6, UR6, P1 ;  /* 0x0000000606007c0c */ /* 0x000fc40008f26670 */
[----:B------:R-:W-:Y:S01]  /*c770*/  ISETP.GE.OR P2, PT, R6, UR6, P2 ;  /* 0x0000000606007c0c */ /* 0x000fe20009746670 */
[----:B------:R-:W-:-:S12]  /*c780*/  @P3 BRA `(.L_x_731) ;  /* 0x0000000000343947 */ /* 0x000fd80003800000 */
        /* <DEDUP_REMOVED lines=13> */
.L_x_731:
[----:B------:R-:W-:Y:S05]  /*c860*/  BSYNC B0 ;  /* 0x0000000000007941 */ /* 0x000fea0003800000 */
.L_x_730:
[----:B------:R-:W-:Y:S01]  /*c870*/  ISETP.GE.AND P3, PT, R12, UR4, PT ;  /* 0x000000040c007c0c */ /* 0x000fe2000bf66270 */
[----:B------:R-:W-:Y:S01]  /*c880*/  IMAD R0, R16, UR8, RZ ;  /* 0x0000000810007c24 */ /* 0x000fe2000f8e02ff */
[----:B------:R-:W-:Y:S01]  /*c890*/  BSSY B0, `(.L_x_732) ;  /* 0x0000013000007945 */ /* 0x000fe20003800000 */
[----:B------:R-:W-:Y:S01]  /*c8a0*/  VIADD R12, R4, 0x40 ;  /* 0x00000040040c7836 */ /* 0x000fe20000000000 */
[C---:B------:R-:W-:Y:S01]  /*c8b0*/  ISETP.GE.OR P4, PT, R6.reuse, UR5, P3 ;  /* 0x0000000506007c0c */ /* 0x040fe20009f86670 */
[----:B------:R-:W-:Y:S01]  /*c8c0*/  IMAD R17, R17, UR43, R0 ;  /* 0x0000002b11117c24 */ /* 0x000fe2000f8e0200 */
[----:B------:R-:W-:-:S11]  /*c8d0*/  ISETP.GE.OR P3, PT, R6, UR6, P3 ;  /* 0x0000000606007c0c */ /* 0x000fd60009f66670 */
        /* <DEDUP_REMOVED lines=14> */
.L_x_733:
[----:B------:R-:W-:Y:S05]  /*c9c0*/  BSYNC B0 ;  /* 0x0000000000007941 */ /* 0x000fea0003800000 */
.L_x_732:
[----:B------:R-:W-:Y:S01]  /*c9d0*/  ISETP.GE.AND P4, PT, R12, UR4, PT ;  /* 0x000000040c007c0c */ /* 0x000fe2000bf86270 */
[----:B------:R-:W-:Y:S01]  /*c9e0*/  IMAD.WIDE.U32 R8, R16, UR43, R6 ;  /* 0x0000002b10087c25 */ /* 0x000fe2000f8e0006 */
[----:B------:R-:W-:Y:S02]  /*c9f0*/  BSSY B0, `(.L_x_734) ;  /* 0x0000013000007945 */ /* 0x000fe40003800000 */
[----:B------:R-:W-:Y:S01]  /*ca00*/  ISETP.GE.OR P5, PT, R6, UR5, P4 ;  /* 0x0000000506007c0c */ /* 0x000fe2000a7a6670 */
[----:B------:R-:W-:Y:S01]  /*ca10*/  VIADD R0, R4, 0x48 ;  /* 0x0000004804007836 */ /* 0x000fe20000000000 */
[----:B------:R-:W-:Y:S01]  /*ca20*/  ISETP.GE.OR P4, PT, R6, UR6, P4 ;  /* 0x0000000606007c0c */ /* 0x000fe2000a786670 */
[----:B------:R-:W-:-:S10]  /*ca30*/  IMAD.IADD R13, R9, 0x1, R17 ;  /* 0x00000001090d7824 */ /* 0x000fd400078e0211 */
        /* <DEDUP_REMOVED lines=14> */
.L_x_735:
[----:B------:R-:W-:Y:S05]  /*cb20*/  BSYNC B0 ;  /* 0x0000000000007941 */ /* 0x000fea0003800000 */
.L_x_734:
[----:B------:R-:W-:Y:S01]  /*cb30*/  ISETP.GE.AND P6, PT, R0, UR4, PT ;  /* 0x0000000400007c0c */ /* 0x000fe2000bfc6270 */
[----:B------:R-:W-:Y:S01]  /*cb40*/  IMAD R0, R18, UR9, RZ ;  /* 0x0000000912007c24 */ /* 0x000fe2000f8e02ff */
[----:B------:R-:W-:Y:S01]  /*cb50*/  BSSY B0, `(.L_x_736) ;  /* 0x0000014000007945 */ /* 0x000fe20003800000 */
[----:B------:R-:W-:Y:S01]  /*cb60*/  IMAD.MOV.U32 R12, RZ, RZ, R8 ;  /* 0x000000ffff0c7224 */ /* 0x000fe200078e0008 */
[C---:B------:R-:W-:Y:S01]  /*cb70*/  ISETP.GE.OR P5, PT, R6.reuse, UR5, P6 ;  /* 0x0000000506007c0c */ /* 0x040fe2000b7a6670 */
        /* <DEDUP_REMOVED lines=17> */
.L_x_737:
[----:B------:R-:W-:Y:S05]  /*cc90*/  BSYNC B0 ;  /* 0x0000000000007941 */ /* 0x000fea0003800000 */
.L_x_736:
[----:B------:R-:W-:Y:S01]  /*cca0*/  ISETP.NE.AND P5, PT, R20, RZ, PT ;  /* 0x000000ff1400720c */ /* 0x000fe20003fa5270 */
[----:B------:R-:W-:Y:S01]  /*ccb0*/  BSSY B0, `(.L_x_738) ;  /* 0x000000d000007945 */ /* 0x000fe20003800000 */
[----:B----4-:R-:W-:-:S11]  /*ccc0*/  IMAD.IADD R7, R13, 0x1, R9 ;  /* 0x000000010d077824 */ /* 0x010fd600078e0209 */
        /* <DEDUP_REMOVED lines=11> */
.L_x_739:
[----:B------:R-:W-:Y:S05]  /*cd80*/  BSYNC B0 ;  /* 0x0000000000007941 */ /* 0x000fea0003800000 */
.L_x_738:
[----:B------:R-:W-:Y:S01]  /*cd90*/  ISETP.NE.AND P5, PT, R21, RZ, PT ;  /* 0x000000ff1500720c */ /* 0x000fe20003fa5270 */
[----:B------:R-:W-:-:S12]  /*cda0*/  BSSY B0, `(.L_x_740) ;  /* 0x000000f000007945 */ /* 0x000fd80003800000 */
[----:B------:R-:W-:Y:S05]  /*cdb0*/  @P5 BRA `(.L_x_741) ;  /* 0x0000000000345947 */ /* 0x000fea0003800000 */
[----:B----4-:R-:W-:Y:S01]  /*cdc0*/  IADD3 R9, P5, R2, 0x8, RZ ;  /* 0x0000000802097810 */ /* 0x010fe20007fbe0ff */
        /* <DEDUP_REMOVED lines=12> */
.L_x_741:
[----:B------:R-:W-:Y:S05]  /*ce90*/  BSYNC B0 ;  /* 0x0000000000007941 */ /* 0x000fea0003800000 */
.L_x_740:
        /* <DEDUP_REMOVED lines=16> */
.L_x_743:
[----:B------:R-:W-:Y:S05]  /*cfa0*/  BSYNC B0 ;  /* 0x0000000000007941 */ /* 0x000fea0003800000 */
.L_x_742:
        /* <DEDUP_REMOVED lines=16> */
.L_x_745:
[----:B------:R-:W-:Y:S05]  /*d0b0*/  BSYNC B0 ;  /* 0x0000000000007941 */ /* 0x000fea0003800000 */
.L_x_744:
[----:B------:R-:W-:Y:S04]  /*d0c0*/  BSSY B0, `(.L_x_746) ;  /* 0x000000f000007945 */ /* 0x000fe80003800000 */
        /* <DEDUP_REMOVED lines=14> */
.L_x_747:
[----:B------:R-:W-:Y:S05]  /*d1b0*/  BSYNC B0 ;  /* 0x0000000000007941 */ /* 0x000fea0003800000 */
.L_x_746:
        /* <DEDUP_REMOVED lines=15> */
.L_x_749:
[----:B------:R-:W-:Y:S05]  /*d2b0*/  BSYNC B0 ;  /* 0x0000000000007941 */ /* 0x000fea0003800000 */
.L_x_748:
        /* <DEDUP_REMOVED lines=15> */
.L_x_751:
[----:B------:R-:W-:Y:S05]  /*d3b0*/  BSYNC B0 ;  /* 0x0000000000007941 */ /* 0x000fea0003800000 */
.L_x_750:
        /* <DEDUP_REMOVED lines=15> */
.L_x_753:
[----:B------:R-:W-:Y:S05]  /*d4b0*/  BSYNC B0 ;  /* 0x0000000000007941 */ /* 0x000fea0003800000 */
.L_x_752:
        /* <DEDUP_REMOVED lines=15> */
.L_x_755:
[----:B------:R-:W-:Y:S05]  /*d5b0*/  BSYNC B0 ;  /* 0x0000000000007941 */ /* 0x000fea0003800000 */
.L_x_754:
        /* <DEDUP_REMOVED lines=15> */
.L_x_757:
[----:B------:R-:W-:Y:S05]  /*d6b0*/  BSYNC B0 ;  /* 0x0000000000007941 */ /* 0x000fea0003800000 */
.L_x_756:
[----:B------:R-:W-:Y:S05]  /*d6c0*/  EXIT ;  /* 0x000000000000794d */ /* 0x000fea0003800000 */
.L_x_693:
[----:B------:R-:W-:-:S08]  /*d6d0*/  NOP ;  /* 0x0000000000007918 */ /* 0x000fd00000000000 */
[----:B------:R-:W1:-:S00]  /*d6e0*/  USETMAXREG.DEALLOC.CTAPOOL 0x18 ;  /* 0x00000018000079c8 */ /* 0x000e4000080e0500 */
[----:B-1----:R-:W-:Y:S01]  /*d6f0*/  LOP3.LUT R2, R2, 0x3, RZ, 0xc0, !PT ;  /* 0x0000000302027812 */ /* 0x002fe200078ec0ff */
[----:B------:R-:W-:Y:S05]  /*d700*/  BSSY B0, `(.L_x_758) ;  /* 0x00001c8000007945 */ /* 0x000fea0003800000 */
[----:B------:R-:W1:Y:S02]  /*d710*/  SHFL.IDX PT, R2, R2, RZ, 0x1f ;  /* 0x00001fff02027589 */ /* 0x000e6400000e0000 */
[----:B-1----:R-:W-:-:S13]  /*d720*/  ISETP.NE.AND P0, PT, R2, RZ, PT ;  /* 0x000000ff0200720c */ /* 0x002fda0003f05270 */
[----:B------:R-:W-:Y:S05]  /*d730*/  @P0 BRA `(.L_x_759) ;  /* 0x0000001c00100947 */ /* 0x000fea0003800000 */
        /* <DEDUP_REMOVED lines=21> */
.L_x_760:
[----:B------:R-:W-:Y:S01]  /*d890*/  ULDC UR8, c[0x0][0xb44] ;  /* 0x0002d10000087ab9 */ /* 0x000fe20000000800 */
[----:B------:R-:W-:Y:S01]  /*d8a0*/  UMOV UR11, UR7 ;  /* 0x00000007000b7c82 */ /* 0x000fe20008000000 */
[----:B------:R-:W-:-:S11]  /*d8b0*/  UISETP.NE.AND UP0, UPT, UR8, 0x1, UPT ;  /* 0x000000010800788c */ /* 0x000fd6000bf05270 */
[----:B------:R-:W-:Y:S02]  /*d8c0*/  @UP0 ULDC.64 UR12, c[0x0][0xb48] ;  /* 0x0002d200000c0ab9 */ /* 0x000fe40000000a00 */
[----:B------:R-:W-:-:S04]  /*d8d0*/  UIMAD.WIDE.U32 UR4, UR7, UR12, URZ ;  /* 0x0000000c070472a5 */ /* 0x000fc8000f8e003f */
[----:B------:R-:W-:-:S04]  /*d8e0*/  @UP0 USHF.R.U32.HI UR11, URZ, UR13, UR5 ;  /* 0x0000000d3f0b0299 */ /* 0x000fc80008011605 */
[----:B------:R-:W-:-:S12]  /*d8f0*/  UIMAD UR4, UR11, UR8, URZ ;  /* 0x000000080b0472a4 */ /* 0x000fd8000f8e023f */
.L_x_761:
[----:B------:R-:W-:Y:S01]  /*d900*/  ULDC UR8, c[0x0][0xb38] ;  /* 0x0002ce0000087ab9 */ /* 0x000fe20000000800 */
[----:B------:R-:W-:Y:S01]  /*d910*/  UIADD3 UR4, UR7, -UR4, URZ ;  /* 0x8000000407047290 */ /* 0x000fe2000fffe03f */
[----:B------:R-:W-:Y:S01]  /*d920*/  IMAD.MOV.U32 R10, RZ, RZ, 0x1 ;  /* 0x00000001ff0a7424 */ /* 0x000fe200078e00ff */
[----:B------:R-:W-:Y:S01]  /*d930*/  UISETP.NE.AND UP0, UPT, UR8, 0x1, UPT ;  /* 0x000000010800788c */ /* 0x000fe2000bf05270 */
[----:B------:R-:W-:Y:S01]  /*d940*/  IMAD.MOV.U32 R17, RZ, RZ, RZ ;  /* 0x000000ffff117224 */ /* 0x000fe200078e00ff */
[----:B------:R-:W-:Y:S01]  /*d950*/  ULDC UR5, c[0x0][0xb44] ;  /* 0x0002d10000057ab9 */ /* 0x000fe20000000800 */
[----:B------:R-:W-:Y:S01]  /*d960*/  IMAD.MOV.U32 R6, RZ, RZ, 0x1 ;  /* 0x00000001ff067424 */ /* 0x000fe200078e00ff */
[----:B------:R-:W-:-:S07]  /*d970*/  UIMAD UR6, UR6, UR5, UR4 ;  /* 0x00000005060672a4 */ /* 0x000fce000f8e0204 */
        /* <DEDUP_REMOVED lines=8> */
[----:B------:R-:W-:Y:S05]  /*da00*/  @!P0 BRA `(.L_x_762) ;  /* 0x0000001400dc8947 */ /* 0x000fea0003800000 */
[----:B------:R-:W1:Y:S01]  /*da10*/  LDC R3, c[0x0][0x280] ;  /* 0x0000a000ff037b82 */ /* 0x000e620000000800 */
[----:B------:R-:W-:Y:S01]  /*da20*/  UIMAD UR11, UR11, 0x50, URZ ;  /* 0x000000500b0b78a4 */ /* 0x000fe2000f8e023f */
[----:B------:R-:W-:-:S06]  /*da30*/  ULDC UR4, c[0x0][0x74c] ;  /* 0x0001d30000047ab9 */ /* 0x000fcc0000000800 */
[----:B------:R-:W2:Y:S01]  /*da40*/  LDC R2, c[0x0][0x290] ;  /* 0x0000a400ff027b82 */ /* 0x000ea20000000800 */
[----:B-1----:R-:W-:-:S05]  /*da50*/  VIADD R4, R3, 0x3f ;  /* 0x0000003f03047836 */ /* 0x002fca0000000000 */
[----:B------:R-:W-:Y:S02]  /*da60*/  SHF.R.S32.HI R5, RZ, 0x1f, R4 ;  /* 0x0000001fff057819 */ /* 0x000fe40000011404 */
[----:B--2---:R-:W-:Y:S02]  /*da70*/  IADD3 R2, -R2, UR11, R3 ;  /* 0x0000000b02027c10 */ /* 0x004fe4000fffe103 */
[----:B------:R-:W-:-:S03]  /*da80*/  LEA.HI R5, R5, R4, RZ, 0x6 ;  /* 0x0000000405057211 */ /* 0x000fc600078f30ff */
[----:B------:R-:W-:Y:S01]  /*da90*/  VIADD R2, R2, -UR4 ;  /* 0x8000000402027c36 */ /* 0x000fe20008000000 */
[----:B------:R-:W-:-:S04]  /*daa0*/  SHF.R.S32.HI R8, RZ, 0x6, R5 ;  /* 0x00000006ff087819 */ /* 0x000fc80000011405 */
[----:B------:R-:W-:-:S04]  /*dab0*/  SHF.R.S32.HI R3, RZ, 0x1f, R2 ;  /* 0x0000001fff037819 */ /* 0x000fc80000011402 */
[----:B------:R-:W-:-:S04]  /*dac0*/  LEA.HI R3, R3, R2, RZ, 0x6 ;  /* 0x0000000203037211 */ /* 0x000fc800078f30ff */
[----:B------:R-:W-:-:S04]  /*dad0*/  SHF.R.S32.HI R3, RZ, 0x6, R3 ;  /* 0x00000006ff037819 */ /* 0x000fc80000011403 */
[----:B------:R-:W-:-:S04]  /*dae0*/  VIMNMX R9, RZ, R3, !PT ;  /* 0x00000003ff097248 */ /* 0x000fc80007fe0100 */
[----:B------:R-:W-:-:S13]  /*daf0*/  ISETP.GT.AND P0, PT, R8, R9, PT ;  /* 0x000000090800720c */ /* 0x000fda0003f04270 */
[----:B------:R-:W-:Y:S05]  /*db00*/  @!P0 BRA `(.L_x_762) ;  /* 0x00000014009c8947 */ /* 0x000fea0003800000 */
[----:B------:R-:W1:Y:S01]  /*db10*/  LDC.64 R2, c[0x0][0x718] ;  /* 0x0001c600ff027b82 */ /* 0x000e620000000a00 */
[----:B------:R-:W-:Y:S01]  /*db20*/  IMAD.U32 R5, RZ, RZ, UR20 ;  /* 0x00000014ff057e24 */ /* 0x000fe2000f8e00ff */
[----:B------:R-:W-:Y:S01]  /*db30*/  ULDC UR4, c[0x0][0x2e8] ;  /* 0x0000ba0000047ab9 */ /* 0x000fe20000000800 */
[----:B------:R-:W-:Y:S01]  /*db40*/  IMAD.U32 R15, RZ, RZ, UR21 ;  /* 0x00000015ff0f7e24 */ /* 0x000fe2000f8e00ff */
[----:B------:R-:W-:Y:S01]  /*db50*/  UISETP.NE.AND UP0, UPT, UR4, 0x1, UPT ;  /* 0x000000010400788c */ /* 0x000fe2000bf05270 */
[----:B------:R-:W-:Y:S01]  /*db60*/  BSSY B1, `(.L_x_762) ;  /* 0x0000161000017945 */ /* 0x000fe20003800000 */
[----:B------:R-:W-:Y:S02]  /*db70*/  SHF.R.S32.HI R5, RZ, 0x1f, R5 ;  /* 0x0000001fff057819 */ /* 0x000fe40000011405 */
[----:B------:R-:W-:Y:S01]  /*db80*/  ELECT P0, URZ, PT ;  /* 0x00000000003f782f */ /* 0x000fe20003800000 */
[----:B------:R-:W2:Y:S01]  /*db90*/  LDC.64 R6, c[0x0][0x730] ;  /* 0x0001cc00ff067b82 */ /* 0x000ea20000000a00 */
[----:B------:R-:W-:Y:S01]  /*dba0*/  SHF.R.S32.HI R15, RZ, 0x1f, R15 ;  /* 0x0000001fff0f7819 */ /* 0x000fe2000001140f */
[----:B------:R-:W-:Y:S01]  /*dbb0*/  UMOV UR12, UR20 ;  /* 0x00000014000c7c82 */ /* 0x000fe20008000000 */
[----:B------:R-:W-:-:S03]  /*dbc0*/  IMAD.MOV.U32 R17, RZ, RZ, RZ ;  /* 0x000000ffff117224 */ /* 0x000fc600078e00ff */
[----:B------:R-:W-:Y:S01]  /*dbd0*/  @UP0 ULDC UR4, c[0x0][0x2ec] ;  /* 0x0000bb0000040ab9 */ /* 0x000fe20000000800 */
[----:B------:R-:W-:Y:S01]  /*dbe0*/  @UP0 ULDC UR6, c[0x0][0x2f0] ;  /* 0x0000bc0000060ab9 */ /* 0x000fe20000000800 */
[----:B------:R-:W-:-:S04]  /*dbf0*/  UIMAD.WIDE.U32 UR4, UR20, UR4, URZ ;  /* 0x00000004140472a5 */ /* 0x000fc8000f8e003f */
[----:B------:R-:W-:Y:S01]  /*dc00*/  @UP0 USHF.R.U32.HI UR12, URZ, UR6, UR5 ;  /* 0x000000063f0c0299 */ /* 0x000fe20008011605 */
[C---:B-1----:R-:W-:Y:S02]  /*dc10*/  IMAD R4, R5.reuse, R2, RZ ;  /* 0x0000000205047224 */ /* 0x042fe400078e02ff */
[----:B--2---:R-:W-:Y:S02]  /*dc20*/  IMAD R12, R5, R6, RZ ;  /* 0x00000006050c7224 */ /* 0x004fe400078e02ff */
[----:B------:R-:W-:Y:S02]  /*dc30*/  IMAD R5, R3, UR20, R4 ;  /* 0x0000001403057c24 */ /* 0x000fe4000f8e0204 */
[----:B------:R-:W-:-:S04]  /*dc40*/  IMAD.WIDE.U32 R2, R2, UR20, RZ ;  /* 0x0000001402027c25 */ /* 0x000fc8000f8e00ff */
[----:B------:R-:W-:Y:S02]  /*dc50*/  IMAD.IADD R3, R3, 0x1, R5 ;  /* 0x0000000103037824 */ /* 0x000fe400078e0205 */
[----:B------:R-:W1:Y:S01]  /*dc60*/  LDC.64 R4, c[0x0][0x720] ;  /* 0x0001c800ff047b82 */ /* 0x000e620000000a00 */
[----:B------:R-:W-:Y:S02]  /*dc70*/  IMAD R11, R7, UR20, R12 ;  /* 0x00000014070b7c24 */ /* 0x000fe4000f8e020c */
[----:B------:R-:W-:-:S04]  /*dc80*/  IMAD.WIDE.U32 R6, R6, UR20, RZ ;  /* 0x0000001406067c25 */ /* 0x000fc8000f8e00ff */
[----:B------:R-:W-:Y:S01]  /*dc90*/  IMAD.IADD R7, R7, 0x1, R11 ;  /* 0x0000000107077824 */ /* 0x000fe200078e020b */
[----:B------:R-:W2:Y:S01]  /*dca0*/  LDC.64 R12, c[0x0][0x738] ;  /* 0x0001ce00ff0c7b82 */ /* 0x000ea20000000a00 */
[----:B-1----:R-:W-:-:S04]  /*dcb0*/  IMAD R14, R15, R4, RZ ;  /* 0x000000040f0e7224 */ /* 0x002fc800078e02ff */
[----:B------:R-:W-:Y:S02]  /*dcc0*/  IMAD R11, R5, UR21, R14 ;  /* 0x00000015050b7c24 */ /* 0x000fe4000f8e020e */
[----:B------:R-:W-:-:S04]  /*dcd0*/  IMAD.WIDE.U32 R4, R4, UR21, R2 ;  /* 0x0000001504047c25 */ /* 0x000fc8000f8e0002 */
        /* <DEDUP_REMOVED lines=13> */
.L_x_780:
        /* <DEDUP_REMOVED lines=10> */
.L_x_765:
[----:B------:R-:W1:Y:S01]  /*de50*/  LDC.64 R12, c[0x0][0x198] ;  /* 0x00006600ff0c7b82 */ /* 0x000e620000000a00 */
        /* <DEDUP_REMOVED lines=14> */
[----:B------:R-:W-:Y:S01]  /*df40*/  VIADD R8, R8, 0xffffffff ;  /* 0xffffffff08087836 */ /* 0x000fe20000000000 */
[----:B------:R-:W-:-:S02]  /*df50*/  UIADD3 UR16, UR8, 0x14100, URZ ;  /* 0x0001410008107890 */ /* 0x000fc4000fffe03f */
[----:B------:R-:W-:Y:S02]  /*df60*/  UIADD3 UR17, UR8, 0x31810, URZ ;  /* 0x0003181008117890 */ /* 0x000fe4000fffe03f */
[----:B------:R-:W-:Y:S01]  /*df70*/  IMAD.U32 R17, RZ, RZ, UR19 ;  /* 0x00000013ff117e24 */ /* 0x000fe2000f8e00ff */
[----:B------:R-:W-:Y:S02]  /*df80*/  UIADD3 UR40, UR8, 0x16100, URZ ;  /* 0x0001610008287890 */ /* 0x000fe4000fffe03f */
[----:B------:R-:W-:Y:S01]  /*df90*/  UIADD3 UR32, UR8, 0x18100, URZ ;  /* 0x0001810008207890 */ /* 0x000fe2000fffe03f */
[----:B-1----:R-:W-:Y:S01]  /*dfa0*/  IMAD.MOV.U32 R11, RZ, RZ, R12 ;  /* 0x000000ffff0b7224 */ /* 0x002fe200078e000c */
[----:B------:R-:W-:Y:S02]  /*dfb0*/  UIADD3 UR24, UR8, 0x1a100, URZ ;  /* 0x0001a10008187890 */ /* 0x000fe4000fffe03f */
[----:B------:R-:W-:Y:S02]  /*dfc0*/  UIADD3 UR30, UR8, 0x2c100, URZ ;  /* 0x0002c100081e7890 */ /* 0x000fe4000fffe03f */
        /* <DEDUP_REMOVED lines=9> */
[----:B------:R-:W-:Y:S01]  /*e060*/  IMAD.X R12, RZ, RZ, R10, P1 ;  /* 0x000000ffff0c7224 */ /* 0x000fe200008e060a */
[----:B------:R-:W-:Y:S01]  /*e070*/  IADD3 R15, P1, R4, UR19, RZ ;  /* 0x00000013040f7c10 */ /* 0x000fe2000ff3e0ff */
[----:B------:R-:W-:Y:S01]  /*e080*/  UMOV UR27, UR19 ;  /* 0x00000013001b7c82 */ /* 0x000fe20008000000 */
[----:B------:R-:W-:Y:S01]  /*e090*/  UMOV UR9, 0x10 ;  /* 0x0000001000097882 */ /* 0x000fe20000000000 */
[----:B------:R-:W-:Y:S01]  /*e0a0*/  UMOV UR31, UR17 ;  /* 0x00000011001f7c82 */ /* 0x000fe20008000000 */
[----:B------:R-:W-:Y:S01]  /*e0b0*/  R2UR UR7, R12 ;  /* 0x000000000c0772ca */ /* 0x000fe200000e0000 */
[----:B------:R-:W-:Y:S01]  /*e0c0*/  UMOV UR13, UR21 ;  /* 0x00000015000d7c82 */ /* 0x000fe20008000000 */
[----:B------:R-:W1:Y:S01]  /*e0d0*/  LDC.64 R12, c[0x0][0x700] ;  /* 0x0001c000ff0c7b82 */ /* 0x000e620000000a00 */
[----:B------:R-:W-:Y:S01]  /*e0e0*/  LEA.HI.X.SX32 R17, R17, R16, 0x1, P1 ;  /* 0x0000001011117211 */ /* 0x000fe200008f0eff */
[----:B------:R-:W-:Y:S01]  /*e0f0*/  UMOV UR10, UR18 ;  /* 0x00000012000a7c82 */ /* 0x000fe20008000000 */
[----:B------:R-:W-:-:S02]  /*e100*/  UIADD3 UR56, UR8, 0x5000, URZ ;  /* 0x0000500008387890 */ /* 0x000fc4000fffe03f */
[----:B------:R-:W-:Y:S01]  /*e110*/  UIADD3 UR48, UR8, 0x7800, URZ ;  /* 0x0000780008307890 */ /* 0x000fe2000fffe03f */
[----:B------:R-:W-:Y:S01]  /*e120*/  UMOV UR58, 0x80 ;  /* 0x00000080003a7882 */ /* 0x000fe20000000000 */
[----:B------:R-:W-:Y:S01]  /*e130*/  UMOV UR59, UR11 ;  /* 0x0000000b003b7c82 */ /* 0x000fe20008000000 */
[----:B------:R-:W-:Y:S01]  /*e140*/  UMOV UR60, UR12 ;  /* 0x0000000c003c7c82 */ /* 0x000fe20008000000 */
[----:B------:R-:W-:Y:S02]  /*e150*/  UMOV UR61, UR21 ;  /* 0x00000015003d7c82 */ /* 0x000fe40008000000 */
[----:B------:R2:W-:Y:S01]  /*e160*/  UTMALDG.4D [UR16], [UR6], desc[UR22] ;  /* 0x00001610060075b4 */ /* 0x0005e20008019000 */
[----:B------:R-:W-:Y:S01]  /*e170*/  UMOV UR50, 0xc0 ;  /* 0x000000c000327882 */ /* 0x000fe20000000000 */
[----:B------:R-:W-:Y:S01]  /*e180*/  UMOV UR51, UR11 ;  /* 0x0000000b00337c82 */ /* 0x000fe20008000000 */
[----:B------:R-:W-:Y:S01]  /*e190*/  UMOV UR52, UR12 ;  /* 0x0000000c00347c82 */ /* 0x000fe20008000000 */
[----:B------:R-:W-:Y:S01]  /*e1a0*/  UMOV UR53, UR21 ;  /* 0x0000001500357c82 */ /* 0x000fe20008000000 */
[----:B------:R3:W-:Y:S01]  /*e1b0*/  UTMALDG.4D [UR40], [UR6], desc[UR22] ;  /* 0x00001628060075b4 */ /* 0x0007e20008019000 */
[C---:B-1----:R-:W-:Y:S01]  /*e1c0*/  LEA R18, P1, R15.reuse, R12, 0x2 ;  /* 0x0000000c0f127211 */ /* 0x042fe200078210ff */
[----:B------:R1:W-:Y:S03]  /*e1d0*/  UTMALDG.4D [UR32], [UR6], desc[UR22] ;  /* 0x00001620060075b4 */ /* 0x0003e60008019000 */
[----:B------:R-:W-:-:S02]  /*e1e0*/  LEA.HI.X R17, R15, R13, R17, 0x2, P1 ;  /* 0x0000000d0f117211 */ /* 0x000fc400008f1411 */
[----:B------:R-:W-:Y:S02]  /*e1f0*/  IADD3 R15, P1, R11, 0x2f0, RZ ;  /* 0x000002f00b0f7810 */ /* 0x000fe40007f3e0ff */
[----:B------:R-:W-:Y:S01]  /*e200*/  R2UR UR4, R18 ;  /* 0x00000000120472ca */ /* 0x000fe200000e0000 */
[----:B------:R-:W-:Y:S01]  /*e210*/  IMAD.MOV.U32 R18, RZ, RZ, 0x14000 ;  /* 0x00014000ff127424 */ /* 0x000fe200078e00ff */
[----:B------:R-:W-:Y:S01]  /*e220*/  R2UR UR5, R17 ;  /* 0x00000000110572ca */ /* 0x000fe200000e0000 */
[----:B------:R4:W-:Y:S01]  /*e230*/  UTMALDG.4D [UR24], [UR6], desc[UR22] ;  /* 0x00001618060075b4 */ /* 0x0009e20008019000 */
[----:B------:R-:W-:Y:S01]  /*e240*/  R2UR UR14, R15 ;  /* 0x000000000f0e72ca */ /* 0x000fe200000e0000 */
[----:B------:R-:W-:Y:S01]  /*e250*/  IMAD.X R15, RZ, RZ, R10, P1 ;  /* 0x000000ffff0f7224 */ /* 0x000fe200008e060a */
[----:B--2---:R-:W-:Y:S01]  /*e260*/  UMOV UR16, 0x0 ;  /* 0x0000000000107882 */ /* 0x004fe20000000000 */
[----:B------:R-:W-:Y:S01]  /*e270*/  UMOV UR17, 0x10000000 ;  /* 0x1000000000117882 */ /* 0x000fe20000000000 */
[----:B------:R-:W-:-:S02]  /*e280*/  IMAD.MOV.U32 R17, RZ, RZ, 0x1 ;  /* 0x00000001ff117424 */ /* 0x000fc400078e00ff */
[----:B------:R-:W-:Y:S02]  /*e290*/  R2UR UR15, R15 ;  /* 0x000000000f0f72ca */ /* 0x000fe400000e0000 */
[----:B------:R-:W-:Y:S01]  /*e2a0*/  IADD3 R15, P1, R11, 0x3f0, RZ ;  /* 0x000003f00b0f7810 */ /* 0x000fe20007f3e0ff */
[----:B---3--:R-:W-:Y:S02]  /*e2b0*/  UIADD3 UR40, UR8, 0xa000, URZ ;  /* 0x0000a00008287890 */ /* 0x008fe4000fffe03f */
[----:B------:R2:W-:Y:S01]  /*e2c0*/  UBLKCP.S.G [UR30], [UR4], UR9 ;  /* 0x0000001e040073ba */ /* 0x0005e20008000209 */
[----:B------:R3:W-:Y:S01]  /*e2d0*/  SYNCS.ARRIVE.TRANS64 RZ, [R7+URZ+0x31800], R18 ;  /* 0x0318001207ff79a7 */ /* 0x0007e2000800003f */
[----:B------:R-:W-:Y:S01]  /*e2e0*/  UMOV UR43, UR11 ;  /* 0x0000000b002b7c82 */ /* 0x000fe20008000000 */
[----:B------:R-:W-:Y:S01]  /*e2f0*/  UMOV UR44, UR12 ;  /* 0x0000000c002c7c82 */ /* 0x000fe20008000000 */
[----:B------:R-:W-:Y:S01]  /*e300*/  UMOV UR42, UR18 ;  /* 0x00000012002a7c82 */ /* 0x000fe20008000000 */
[----:B-1----:R-:W-:Y:S01]  /*e310*/  UIADD3 UR32, UR8, 0xc800, URZ ;  /* 0x0000c80008207890 */ /* 0x002fe2000fffe03f */
[----:B------:R-:W-:Y:S01]  /*e320*/  UMOV UR34, 0x40 ;  /* 0x0000004000227882 */ /* 0x000fe20000000000 */
[----:B------:R-:W-:Y:S01]  /*e330*/  UMOV UR35, UR11 ;  /* 0x0000000b00237c82 */ /* 0x000fe20008000000 */
[----:B------:R-:W-:Y:S01]  /*e340*/  UMOV UR36, UR12 ;  /* 0x0000000c00247c82 */ /* 0x000fe20008000000 */
[----:B----4-:R-:W-:Y:S01]  /*e350*/  R2UR UR6, R15 ;  /* 0x000000000f0672ca */ /* 0x010fe200000e0000 */
[----:B------:R-:W-:Y:S01]  /*e360*/  IMAD.X R15, RZ, RZ, R10, P1 ;  /* 0x000000ffff0f7224 */ /* 0x000fe200008e060a */
[----:B--2---:R-:W-:Y:S01]  /*e370*/  UIADD3 UR9, UR8, 0x31800, URZ ;  /* 0x0003180008097890 */ /* 0x004fe2000fffe03f */
[----:B------:R-:W-:Y:S01]  /*e380*/  ISETP.GE.AND P1, PT, R9, R8, PT ;  /* 0x000000080900720c */ /* 0x000fe20003f26270 */
[----:B------:R-:W-:-:S02]  /*e390*/  UIADD3 UR24, UR8, 0x2800, URZ ;  /* 0x0000280008187890 */ /* 0x000fc4000fffe03f */
[----:B------:R-:W-:Y:S01]  /*e3a0*/  R2UR UR7, R15 ;  /* 0x000000000f0772ca */ /* 0x000fe200000e0000 */
[----:B------:R-:W-:Y:S01]  /*e3b0*/  UMOV UR26, 0x40 ;  /* 0x00000040001a7882 */ /* 0x000fe20000000000 */
[----:B------:R-:W-:Y:S01]  /*e3c0*/  UMOV UR27, UR11 ;  /* 0x0000000b001b7c82 */ /* 0x000fe20008000000 */
[----:B------:R-:W-:Y:S01]  /*e3d0*/  UMOV UR28, UR12 ;  /* 0x0000000c001c7c82 */ /* 0x000fe20008000000 */
[----:B------:R-:W-:Y:S01]  /*e3e0*/  UMOV UR25, UR9 ;  /* 0x0000000900197c82 */ /* 0x000fe20008000000 */
[----:B------:R1:W-:Y:S01]  /*e3f0*/  UTMALDG.4D [UR8], [UR14], desc[UR16] ;  /* 0x000010080e0075b4 */ /* 0x0003e20008019000 */
[----:B------:R-:W-:Y:S01]  /*e400*/  UMOV UR57, UR9 ;  /* 0x0000000900397c82 */ /* 0x000fe20008000000 */
[----:B------:R-:W-:Y:S01]  /*e410*/  UMOV UR49, UR9 ;  /* 0x0000000900317c82 */ /* 0x000fe20008000000 */
[----:B------:R-:W-:Y:S01]  /*e420*/  UMOV UR41, UR9 ;  /* 0x0000000900297c82 */ /* 0x000fe20008000000 */
[----:B------:R-:W-:Y:S01]  /*e430*/  UMOV UR33, UR9 ;  /* 0x0000000900217c82 */ /* 0x000fe20008000000 */
[----:B------:R-:W-:Y:S01]  /*e440*/  IMAD.MOV.U32 R15, RZ, RZ, 0x1 ;  /* 0x00000001ff0f7424 */ /* 0x000fe200078e00ff */
[----:B------:R2:W-:Y:S01]  /*e450*/  UTMALDG.4D [UR24], [UR14], desc[UR16] ;  /* 0x000010180e0075b4 */ /* 0x0005e20008019000 */
        /* <DEDUP_REMOVED lines=11> */
[----:B------:R-:W1:Y:S01]  /*e510*/  S2R R19, SR_TID.X ;  /* 0x0000000000137919 */ /* 0x000e620000002100 */
[----:B------:R-:W2:Y:S01]  /*e520*/  LDC.64 R10, c[0x0][0x728] ;  /* 0x0001ca00ff0a7b82 */ /* 0x000ea20000000a00 */
[----:B------:R-:W-:Y:S01]  /*e530*/  UIADD3 UR4, UR19, 0x40, URZ ;  /* 0x0000004013047890 */ /* 0x000fe2000fffe03f */
[----:B------:R-:W-:Y:S02]  /*e540*/  IMAD.MOV.U32 R15, RZ, RZ, 0x1 ;  /* 0x00000001ff0f7424 */ /* 0x000fe400078e00ff */
[----:B------:R-:W-:-:S03]  /*e550*/  IMAD.MOV.U32 R14, RZ, RZ, 0x1 ;  /* 0x00000001ff0e7424 */ /* 0x000fc600078e00ff */
[----:B------:R-:W-:Y:S01]  /*e560*/  IMAD.U32 R5, RZ, RZ, UR4 ;  /* 0x00000004ff057e24 */ /* 0x000fe2000f8e00ff */
[----:B------:R-:W-:Y:S01]  /*e570*/  IADD3 R4, P1, R4, UR4, RZ ;  /* 0x0000000404047c10 */ /* 0x000fe2000ff3e0ff */
[----:B------:R-:W-:-:S03]  /*e580*/  IMAD.U32 R18, RZ, RZ, UR4 ;  /* 0x00000004ff127e24 */ /* 0x000fc6000f8e00ff */
[----:B------:R-:W-:Y:S02]  /*e590*/  LEA.HI.X.SX32 R16, R5, R16, 0x1, P1 ;  /* 0x0000001005107211 */ /* 0x000fe400008f0eff */
[----:B------:R-:W-:-:S04]  /*e5a0*/  LEA R12, P1, R4, R12, 0x2 ;  /* 0x0000000c040c7211 */ /* 0x000fc800078210ff */
[----:B------:R-:W-:Y:S01]  /*e5b0*/  LEA.HI.X R13, R4, R13, R16, 0x2, P1 ;  /* 0x0000000d040d7211 */ /* 0x000fe200008f1410 */
[----:B------:R-:W-:Y:S01]  /*e5c0*/  IMAD.MOV.U32 R16, RZ, RZ, RZ ;  /* 0x000000ffff107224 */ /* 0x000fe200078e00ff */
[----:B------:R-:W-:-:S04]  /*e5d0*/  IADD3 R5, P1, R2, UR19, RZ ;  /* 0x0000001302057c10 */ /* 0x000fc8000ff3e0ff */
[----:B--2---:R-:W-:Y:S01]  /*e5e0*/  LEA R4, P2, R5, R10, 0x2 ;  /* 0x0000000a05047211 */ /* 0x004fe200078410ff */
[----:B------:R-:W-:-:S05]  /*e5f0*/  IMAD.X R10, RZ, RZ, R6, P1 ;  /* 0x000000ffff0a7224 */ /* 0x000fca00008e0606 */
[----:B------:R-:W-:Y:S02]  /*e600*/  LEA.HI.X R5, R5, R11, R10, 0x2, P2 ;  /* 0x0000000b05057211 */ /* 0x000fe400010f140a */
[----:B-1----:R-:W-:-:S07]  /*e610*/  LOP3.LUT R17, R19, 0x1f, RZ, 0xc0, !PT ;  /* 0x0000001f13117812 */ /* 0x002fce00078ec0ff */
.L_x_771:
[----:B------:R-:W-:-:S04]  /*e620*/  SHF.L.U32 R10, R15, 0x1f, RZ ;  /* 0x0000001f0f0a7819 */ /* 0x000fc800000006ff */
[----:B------:R-:W1:Y:S02]  /*e630*/  SYNCS.PHASECHK.TRANS64.TRYWAIT P1, [R7+URZ+0x31838], R10 ;  /* 0x0318380a070075a7 */ /* 0x000e64000802017f */
[----:B-1---5:R-:W-:Y:S05]  /*e640*/  @!P1 BRA `(.L_x_767) ;  /* 0x0000000c00a49947 */ /* 0x022fea0003800000 */
.L_x_781:
[----:B------:R-:W-:Y:S05]  /*e650*/  @P0 BRA `(.L_x_768) ;  /* 0x0000000000140947 */ /* 0x000fea0003800000 */
[----:B------:R-:W-:Y:S01]  /*e660*/  ISETP.NE.AND P1, PT, R17, RZ, PT ;  /* 0x000000ff1100720c */ /* 0x000fe20003f25270 */
[----:B-1----:R-:W-:-:S04]  /*e670*/  IMAD.MOV.U32 R10, RZ, RZ, 0x8100 ;  /* 0x00008100ff0a7424 */ /* 0x002fc800078e00ff */
[----:B------:R2:W-:Y:S08]  /*e680*/  SYNCS.ARRIVE.TRANS64 RZ, [R7+URZ+0x31830], R10 ;  /* 0x0318300a07ff79a7 */ /* 0x0005f0000800003f */
[----:B------:R-:W-:Y:S05]  /*e690*/  @!P1 BRA `(.L_x_768) ;  /* 0x0000000000049947 */ /* 0x000fea0003800000 */
[----:B------:R-:W-:Y:S01]  /*e6a0*/  BPT.TRAP 0x1 ;  /* 0x000000040000795c */ /* 0x000fe20000300000 */
.L_x_768:
[----:B------:R3:W-:Y:S01]  /*e6b0*/  STL.64 [R1+0x10], R2 ;  /* 0x0000100201007387 */ /* 0x0007e20000100a00 */
[----:B------:R-:W-:Y:S01]  /*e6c0*/  R2UR UR19, R18 ;  /* 0x00000000121372ca */ /* 0x000fe200000e0000 */
[----:B------:R-:W-:Y:S01]  /*e6d0*/  VIADD R16, R16, 0x1 ;  /* 0x0000000110107836 */ /* 0x000fe20000000000 */
        /* <DEDUP_REMOVED lines=8> */
[----:B------:R-:W-:Y:S01]  /*e760*/  UIADD3 UR19, UR19, -0x40, URZ ;  /* 0xffffffc013137890 */ /* 0x000fe2000fffe03f */
[----:B------:R-:W-:Y:S01]  /*e770*/  ISETP.NE.AND P1, PT, R16, 0x2, PT ;  /* 0x000000021000780c */ /* 0x000fe20003f25270 */
[----:B------:R-:W-:Y:S01]  /*e780*/  UMOV UR8, 0x0 ;  /* 0x0000000000087882 */ /* 0x000fe20000000000 */
[----:B------:R-:W-:Y:S01]  /*e790*/  UMOV UR9, 0x14f00000 ;  /* 0x14f0000000097882 */ /* 0x000fe20000000000 */
[----:B------:R-:W-:Y:S01]  /*e7a0*/  R2UR UR7, R19 ;  /* 0x00000000130772ca */ /* 0x000fe200000e0000 */
[----:B------:R-:W-:Y:S01]  /*e7b0*/  UMOV UR18, URZ ;  /* 0x0000003f00127c82 */ /* 0x000fe20008000000 */
[----:B------:R-:W-:Y:S01]  /*e7c0*/  R2UR UR4, R4 ;  /* 0x00000000040472ca */ /* 0x000fe200000e0000 */
[----:B------:R-:W-:Y:S01]  /*e7d0*/  UMOV UR34, 0x40 ;  /* 0x0000004000227882 */ /* 0x000fe20000000000 */
[----:B------:R-:W-:Y:S01]  /*e7e0*/  R2UR UR5, R5 ;  /* 0x00000000050572ca */ /* 0x000fe200000e0000 */
[----:B------:R-:W-:Y:S01]  /*e7f0*/  UMOV UR36, UR20 ;  /* 0x0000001400247c82 */ /* 0x000fe20008000000 */
[----:B------:R-:W-:Y:S01]  /*e800*/  SEL R19, RZ, 0x1, P1 ;  /* 0x00000001ff137807 */ /* 0x000fe20000800000 */
[----:B------:R-:W-:Y:S01]  /*e810*/  UIADD3 UR16, UR14, 0x24100, URZ ;  /* 0x000241000e107890 */ /* 0x000fe2000fffe03f */
[----:B------:R-:W-:Y:S01]  /*e820*/  SEL R16, R16, RZ, P1 ;  /* 0x000000ff10107207 */ /* 0x000fe20000800000 */
[----:B------:R-:W-:Y:S01]  /*e830*/  UIADD3 UR17, UR14, 0x31830, URZ ;  /* 0x000318300e117890 */ /* 0x000fe2000fffe03f */
[----:B------:R-:W-:Y:S01]  /*e840*/  LOP3.LUT R14, R14, R19, RZ, 0x3c, !PT ;  /* 0x000000130e0e7212 */ /* 0x000fe200078e3cff */
[----:B------:R-:W-:Y:S01]  /*e850*/  UIADD3 UR32, UR14, 0x26100, URZ ;  /* 0x000261000e207890 */ /* 0x000fe2000fffe03f */
[----:B------:R-:W-:Y:S01]  /*e860*/  ISETP.NE.AND P2, PT, R21, RZ, PT ;  /* 0x000000ff1500720c */ /* 0x000fe20003f45270 */
[----:B------:R-:W-:Y:S01]  /*e870*/  UIADD3 UR24, UR14, 0x28100, URZ ;  /* 0x000281000e187890 */ /* 0x000fe2000fffe03f */
[----:B------:R-:W-:Y:S01]  /*e880*/  IMAD R19, R16, 0x8, R7 ;  /* 0x0000000810137824 */ /* 0x000fe200078e0207 */
        /* <DEDUP_REMOVED lines=9> */
[----:B------:R-:W-:Y:S01]  /*e920*/  SHF.L.U32 R20, R14, 0x1f, RZ ;  /* 0x0000001f0e147819 */ /* 0x000fe200000006ff */
[----:B------:R-:W-:Y:S01]  /*e930*/  UMOV UR10, 0x10 ;  /* 0x00000010000a7882 */ /* 0x000fe20000000000 */
[----:B------:R1:W-:Y:S01]  /*e940*/  UTMALDG.4D [UR32], [UR6], desc[UR8] ;  /* 0x00000820060075b4 */ /* 0x0003e20008019000 */
        /* <DEDUP_REMOVED lines=9> */
.L_x_783:
[----:B------:R-:W-:Y:S01]  /*e9e0*/  LOP3.LUT R15, R15, 0x1, RZ, 0x3c, !PT ;  /* 0x000000010f0f7812 */ /* 0x000fe200078e3cff */
[----:B------:R-:W-:Y:S06]  /*e9f0*/  @P2 BRA `(.L_x_770) ;  /* 0x0000000000142947 */ /* 0x000fec0003800000 */
[----:B------:R-:W-:Y:S01]  /*ea00*/  ISETP.NE.AND P1, PT, R17, RZ, PT ;  /* 0x000000ff1100720c */ /* 0x000fe20003f25270 */
[----:B-1----:R-:W-:-:S04]  /*ea10*/  IMAD.MOV.U32 R20, RZ, RZ, 0x8100 ;  /* 0x00008100ff147424 */ /* 0x002fc800078e00ff */
[----:B------:R2:W-:Y:S08]  /*ea20*/  SYNCS.ARRIVE.TRANS64 RZ, [R19+URZ+0x31810], R20 ;  /* 0x0318101413ff79a7 */ /* 0x0005f0000800003f */
[----:B------:R-:W-:Y:S05]  /*ea30*/  @!P1 BRA `(.L_x_770) ;  /* 0x0000000000049947 */ /* 0x000fea0003800000 */
[----:B------:R-:W-:Y:S01]  /*ea40*/  BPT.TRAP 0x1 ;  /* 0x000000040000795c */ /* 0x000fe20000300000 */
.L_x_770:
[----:B------:R-:W-:Y:S01]  /*ea50*/  R2UR UR41, R19 ;  /* 0x00000000132972ca */ /* 0x000fe200000e0000 */
        /* <DEDUP_REMOVED lines=51> */
.L_x_766:
[----:B------:R-:W-:-:S04]  /*ed90*/  SHF.L.U32 R4, R15, 0x1f, RZ ;  /* 0x0000001f0f047819 */ /* 0x000fc800000006ff */
[----:B------:R-:W1:Y:S02]  /*eda0*/  SYNCS.PHASECHK.TRANS64.TRYWAIT P1, [R7+URZ+0x31838], R4 ;  /* 0x03183804070075a7 */ /* 0x000e64000802017f */
[----:B-1----:R-:W-:Y:S05]  /*edb0*/  @!P1 BRA `(.L_x_772) ;  /* 0x0000000400f49947 */ /* 0x002fea0003800000 */
.L_x_784:
[----:B------:R-:W-:Y:S05]  /*edc0*/  @P0 BRA `(.L_x_773) ;  /* 0x0000000000180947 */ /* 0x000fea0003800000 */
[----:B------:R-:W2:Y:S01]  /*edd0*/  S2R R5, SR_TID.X ;  /* 0x0000000000057919 */ /* 0x000ea20000002100 */
[----:B-1----:R-:W-:-:S04]  /*ede0*/  IMAD.MOV.U32 R4, RZ, RZ, 0x8100 ;  /* 0x00008100ff047424 */ /* 0x002fc800078e00ff */
[----:B------:R3:W-:Y:S01]  /*edf0*/  SYNCS.ARRIVE.TRANS64 RZ, [R7+URZ+0x31830], R4 ;  /* 0x0318300407ff79a7 */ /* 0x0007e2000800003f */
[----:B--2---:R-:W-:-:S13]  /*ee00*/  LOP3.LUT P0, RZ, R5, 0x1f, RZ, 0xc0, !PT ;  /* 0x0000001f05ff7812 */ /* 0x004fda000780c0ff */
[----:B---3--:R-:W-:Y:S05]  /*ee10*/  @!P0 BRA `(.L_x_773) ;  /* 0x0000000000048947 */ /* 0x008fea0003800000 */
[----:B------:R-:W-:Y:S01]  /*ee20*/  BPT.TRAP 0x1 ;  /* 0x000000040000795c */ /* 0x000fe20000300000 */
.L_x_773:
[----:B------:R-:W-:Y:S01]  /*ee30*/  R2UR UR43, R9 ;  /* 0x00000000092b72ca */ /* 0x000fe200000e0000 */
[----:B-1----:R-:W1:Y:S01]  /*ee40*/  LDC.64 R4, c[0x0][0x728] ;  /* 0x0001ca00ff047b82 */ /* 0x002e620000000a00 */
[----:B------:R-:W-:Y:S01]  /*ee50*/  R2UR UR8, R7 ;  /* 0x00000000070872ca */ /* 0x000fe200000e0000 */
[----:B------:R-:W-:Y:S01]  /*ee60*/  UMOV UR6, 0x0 ;  /* 0x0000000000067882 */ /* 0x000fe20000000000 */
[----:B------:R-:W-:Y:S01]  /*ee70*/  UMOV UR7, 0x14f00000 ;  /* 0x14f0000000077882 */ /* 0x000fe20000000000 */
[----:B------:R-:W-:Y:S01]  /*ee80*/  UMOV UR42, URZ ;  /* 0x0000003f002a7c82 */ /* 0x000fe20008000000 */
[----:B------:R-:W-:Y:S01]  /*ee90*/  UMOV UR44, UR20 ;  /* 0x00000014002c7c82 */ /* 0x000fe20008000000 */
[----:B------:R-:W-:Y:S01]  /*eea0*/  UMOV UR45, UR21 ;  /* 0x00000015002d7c82 */ /* 0x000fe20008000000 */
[----:B------:R-:W-:Y:S01]  /*eeb0*/  UMOV UR34, 0x40 ;  /* 0x0000004000227882 */ /* 0x000fe20000000000 */
[----:B------:R-:W-:Y:S01]  /*eec0*/  UMOV UR36, UR20 ;  /* 0x0000001400247c82 */ /* 0x000fe20008000000 */
[----:B------:R-:W-:Y:S01]  /*eed0*/  UMOV UR37, UR21 ;  /* 0x0000001500257c82 */ /* 0x000fe20008000000 */
[----:B------:R-:W-:Y:S01]  /*eee0*/  UMOV UR26, 0x80 ;  /* 0x00000080001a7882 */ /* 0x000fe20000000000 */
[----:B------:R-:W-:Y:S01]  /*eef0*/  UMOV UR28, UR20 ;  /* 0x00000014001c7c82 */ /* 0x000fe20008000000 */
[----:B------:R-:W-:-:S02]  /*ef00*/  USHF.L.U32 UR43, UR43, 0x6, URZ ;  /* 0x000000062b2b7899 */ /* 0x000fc4000800063f */
[----:B------:R-:W-:Y:S02]  /*ef10*/  UIADD3 UR40, UR8, 0x24100, URZ ;  /* 0x0002410008287890 */ /* 0x000fe4000fffe03f */
[----:B------:R-:W-:Y:S02]  /*ef20*/  UIADD3 UR41, UR8, 0x31830, URZ ;  /* 0x0003183008297890 */ /* 0x000fe4000fffe03f */
[----:B-----5:R-:W-:Y:S01]  /*ef30*/  IMAD.U32 R3, RZ, RZ, UR43 ;  /* 0x0000002bff037e24 */ /* 0x020fe2000f8e00ff */
[----:B------:R-:W-:Y:S01]  /*ef40*/  IADD3 R2, P0, R2, UR43, RZ ;  /* 0x0000002b02027c10 */ /* 0x000fe2000ff1e0ff */
[----:B------:R-:W-:Y:S02]  /*ef50*/  UIADD3 UR32, UR8, 0x26100, URZ ;  /* 0x0002610008207890 */ /* 0x000fe4000fffe03f */
[----:B------:R-:W-:Y:S01]  /*ef60*/  UIADD3 UR24, UR8, 0x28100, URZ ;  /* 0x0002810008187890 */ /* 0x000fe2000fffe03f */
[----:B------:R-:W-:Y:S01]  /*ef70*/  LEA.HI.X.SX32 R6, R3, R6, 0x1, P0 ;  /* 0x0000000603067211 */ /* 0x000fe200000f0eff */
[----:B------:R-:W-:Y:S01]  /*ef80*/  UIADD3 UR16, UR8, 0x2a100, URZ ;  /* 0x0002a10008107890 */ /* 0x000fe2000fffe03f */
[----:B-1----:R-:W-:Y:S01]  /*ef90*/  LEA R4, P0, R2, R4, 0x2 ;  /* 0x0000000402047211 */ /* 0x002fe200078010ff */
[----:B------:R-:W-:Y:S01]  /*efa0*/  UIADD3 UR8, UR8, 0x2c300, URZ ;  /* 0x0002c30008087890 */ /* 0x000fe2000fffe03f */
[----:B------:R-:W-:-:S02]  /*efb0*/  UMOV UR33, UR41 ;  /* 0x0000002900217c82 */ /* 0x000fc40008000000 */
        /* <DEDUP_REMOVED lines=27> */
.L_x_763:
[----:B------:R-:W-:Y:S05]  /*f170*/  BSYNC B1 ;  /* 0x0000000000017941 */ /* 0x000fea0003800000 */
.L_x_762:
[----:B------:R-:W-:-:S03]  /*f180*/  UMOV UR4, 0xffffffff ;  /* 0xffffffff00047882 */ /* 0x000fc60000000000 */
[----:B------:R-:W-:Y:S05]  /*f190*/  BRA.DIV UR4, `(.L_x_774) ;  /* 0x0000000604107947 */ /* 0x000fea000b800000 */
[----:B------:R-:W-:-:S13]  /*f1a0*/  ELECT P6, URZ, PT ;  /* 0x00000000003f782f */ /* 0x000fda00038c0000 */
.L_x_787:
[----:B------:R-:W-:Y:S05]  /*f1b0*/  @!P6 BRA `(.L_x_759) ;  /* 0x000000000070e947 */ /* 0x000fea0003800000 */
[----:B------:R-:W-:-:S04]  /*f1c0*/  LOP3.LUT R0, R0, 0x2, RZ, 0xfc, !PT ;  /* 0x0000000200007812 */ /* 0x000fc800078efcff */
[----:B------:R-:W-:-:S13]  /*f1d0*/  ISETP.NE.AND P1, PT, R0, 0x3, PT ;  /* 0x000000030000780c */ /* 0x000fda0003f25270 */
[----:B------:R-:W-:Y:S05]  /*f1e0*/  @!P1 BRA `(.L_x_775) ;  /* 0x0000000000049947 */ /* 0x000fea0003800000 */
[----:B------:R-:W-:Y:S01]  /*f1f0*/  BPT.TRAP 0x1 ;  /* 0x000000040000795c */ /* 0x000fe20000300000 */
.L_x_775:
[----:B------:R-:W1:Y:S01]  /*f200*/  S2R R3, SR_CgaCtaId ;  /* 0x0000000000037919 */ /* 0x000e620000008800 */
[----:B------:R-:W-:Y:S02]  /*f210*/  MOV R0, 0x400 ;  /* 0x0000040000007802 */ /* 0x000fe40000000f00 */
[----:B------:R-:W-:Y:S02]  /*f220*/  SHF.L.U32 R2, R10, 0x1f, RZ ;  /* 0x0000001f0a027819 */ /* 0x000fe400000006ff */
[----:B-1----:R-:W-:-:S05]  /*f230*/  LEA R5, R3, R0, 0x18 ;  /* 0x0000000003057211 */ /* 0x002fca00078ec0ff */
[----:B------:R-:W-:-:S04]  /*f240*/  VIADD R0, R5, 0x31820 ;  /* 0x0003182005007836 */ /* 0x000fc80000000000 */
[----:B------:R-:W-:-:S04]  /*f250*/  IMAD R3, R17, 0x8, R0 ;  /* 0x0000000811037824 */ /* 0x000fc800078e0200 */
[----:B------:R-:W1:Y:S02]  /*f260*/  SYNCS.PHASECHK.TRANS64.TRYWAIT P0, [R3+URZ], R2 ;  /* 0x00000002030075a7 */ /* 0x000e64000800017f */
[----:B-1----:R-:W-:Y:S05]  /*f270*/  @!P0 BRA `(.L_x_776) ;  /* 0x0000000000f88947 */ /* 0x002fea0003800000 */
.L_x_788:
        /* <DEDUP_REMOVED lines=9> */
.L_x_789:
[----:B------:R-:W-:Y:S05]  /*f310*/  @!P1 BRA `(.L_x_778) ;  /* 0x0000000000049947 */ /* 0x000fea0003800000 */
[----:B------:R-:W-:Y:S01]  /*f320*/  BPT.TRAP 0x1 ;  /* 0x000000040000795c */ /* 0x000fe20000300000 */
.L_x_778:
[----:B------:R-:W-:-:S07]  /*f330*/  SHF.L.U32 R6, R6, 0x1f, RZ ;  /* 0x0000001f06067819 */ /* 0x000fce00000006ff */
.L_x_779:
[----:B--2---:R2:W3:Y:S02]  /*f340*/  SYNCS.PHASECHK.TRANS64.TRYWAIT P0, [R5+URZ+0x31838], R6 ;  /* 0x03183806050075a7 */ /* 0x0044e4000800017f */
[----:B---3--:R-:W-:Y:S05]  /*f350*/  @!P0 NANOSLEEP.SYNCS 0x989680 ;  /* 0x009896800000895d */ /* 0x008fea0003900000 */
[----:B------:R-:W3:Y:S02]  /*f360*/  @!P0 SYNCS.PHASECHK.TRANS64 P0, [R5+URZ+0x31838], R6 ;  /* 0x03183806050085a7 */ /* 0x000ee4000800007f */
[----:B---3--:R-:W-:Y:S05]  /*f370*/  @!P0 BRA `(.L_x_779) ;  /* 0xfffffffc00f08947 */ /* 0x008fea000383ffff */
.L_x_759:
[----:B------:R-:W-:Y:S05]  /*f380*/  BSYNC B0 ;  /* 0x0000000000007941 */ /* 0x000fea0003800000 */
.L_x_758:
[----:B------:R-:W-:Y:S05]  /*f390*/  EXIT ;  /* 0x000000000000794d */ /* 0x000fea0003800000 */
.L_x_699:
[----:B-1----:R1:W2:Y:S02]  /*f3a0*/  SYNCS.PHASECHK.TRANS64.TRYWAIT P0, [R17+URZ+0x31800], R10 ;  /* 0x0318000a110075a7 */ /* 0x0022a4000800017f */
[----:B--2---:R-:W-:Y:S05]  /*f3b0*/  @!P0 NANOSLEEP.SYNCS 0x989680 ;  /* 0x009896800000895d */ /* 0x004fea0003900000 */
[----:B------:R-:W2:Y:S02]  /*f3c0*/  @!P0 SYNCS.PHASECHK.TRANS64 P0, [R17+URZ+0x31800], R10 ;  /* 0x0318000a110085a7 */ /* 0x000ea4000800007f */
[----:B--2---:R-:W-:Y:S05]  /*f3d0*/  @!P0 BRA `(.L_x_699) ;  /* 0xfffffffc00f08947 */ /* 0x004fea000383ffff */
[----:B------:R-:W-:Y:S05]  /*f3e0*/  BRA `(.L_x_698) ;  /* 0xffffff1c000c7947 */ /* 0x000fea000383ffff */
.L_x_703:
[----:B--2---:R2:W3:Y:S02]  /*f3f0*/  SYNCS.PHASECHK.TRANS64.TRYWAIT P1, [R16+URZ+0x31810], R7 ;  /* 0x03181007100075a7 */ /* 0x0044e4000802017f */
[----:B---3--:R-:W-:Y:S05]  /*f400*/  @!P1 NANOSLEEP.SYNCS 0x989680 ;  /* 0x009896800000995d */ /* 0x008fea0003900000 */
[----:B------:R-:W3:Y:S02]  /*f410*/  @!P1 SYNCS.PHASECHK.TRANS64 P1, [R16+URZ+0x31810], R7 ;  /* 0x03181007100095a7 */ /* 0x000ee4000802007f */
[----:B---3--:R-:W-:Y:S05]  /*f420*/  @!P1 BRA `(.L_x_703) ;  /* 0xfffffffc00f09947 */ /* 0x008fea000383ffff */
[----:B------:R-:W-:Y:S05]  /*f430*/  BRA `(.L_x_702) ;  /* 0xffffff2400547947 */ /* 0x000fea000383ffff */
.L_x_707:
[----:B----4-:R4:W1:Y:S02]  /*f440*/  SYNCS.PHASECHK.TRANS64.TRYWAIT P1, [R17+URZ+0x31830], R6 ;  /* 0x03183006110075a7 */ /* 0x010864000802017f */
[----:B-1----:R-:W-:Y:S05]  /*f450*/  @!P1 NANOSLEEP.SYNCS 0x989680 ;  /* 0x009896800000995d */ /* 0x002fea0003900000 */
[----:B------:R-:W1:Y:S02]  /*f460*/  @!P1 SYNCS.PHASECHK.TRANS64 P1, [R17+URZ+0x31830], R6 ;  /* 0x03183006110095a7 */ /* 0x000e64000802007f */
[----:B-1----:R-:W-:Y:S05]  /*f470*/  @!P1 BRA `(.L_x_707) ;  /* 0xfffffffc00f09947 */ /* 0x002fea000383ffff */
[----:B------:R-:W-:Y:S05]  /*f480*/  BRA `(.L_x_706) ;  /* 0xffffff4800ac7947 */ /* 0x000fea000383ffff */
.L_x_764:
[----:B-1----:R1:W2:Y:S02]  /*f490*/  SYNCS.PHASECHK.TRANS64.TRYWAIT P1, [R7+URZ+0x31820], R6 ;  /* 0x03182006070075a7 */ /* 0x0022a4000802017f */
[----:B--2---:R-:W-:Y:S05]  /*f4a0*/  @!P1 NANOSLEEP.SYNCS 0x989680 ;  /* 0x009896800000995d */ /* 0x004fea0003900000 */
[----:B------:R-:W2:Y:S02]  /*f4b0*/  @!P1 SYNCS.PHASECHK.TRANS64 P1, [R7+URZ+0x31820], R6 ;  /* 0x03182006070095a7 */ /* 0x000ea4000802007f */
[----:B--2---:R-:W-:Y:S05]  /*f4c0*/  @!P1 BRA `(.L_x_764) ;  /* 0xfffffffc00f09947 */ /* 0x004fea000383ffff */
[----:B------:R-:W-:Y:S05]  /*f4d0*/  BRA `(.L_x_780) ;  /* 0xffffffe800347947 */ /* 0x000fea000383ffff */
.L_x_767:
[----:B-1----:R1:W2:Y:S02]  /*f4e0*/  SYNCS.PHASECHK.TRANS64.TRYWAIT P1, [R7+URZ+0x31838], R10 ;  /* 0x0318380a070075a7 */ /* 0x0022a4000802017f */
[----:B--2---:R-:W-:Y:S05]  /*f4f0*/  @!P1 NANOSLEEP.SYNCS 0x989680 ;  /* 0x009896800000995d */ /* 0x004fea0003900000 */
[----:B------:R-:W2:Y:S02]  /*f500*/  @!P1 SYNCS.PHASECHK.TRANS64 P1, [R7+URZ+0x31838], R10 ;  /* 0x0318380a070095a7 */ /* 0x000ea4000802007f */
[----:B--2---:R-:W-:Y:S05]  /*f510*/  @!P1 BRA `(.L_x_767) ;  /* 0xfffffffc00f09947 */ /* 0x004fea000383ffff */
[----:B------:R-:W-:Y:S05]  /*f520*/  BRA `(.L_x_781) ;  /* 0xfffffff000487947 */ /* 0x000fea000383ffff */
.L_x_769:
[----:B------:R-:W-:-:S07]  /*f530*/  SHF.L.U32 R20, R14, 0x1f, RZ ;  /* 0x0000001f0e147819 */ /* 0x000fce00000006ff */
.L_x_782:
[----:B-1----:R1:W2:Y:S02]  /*f540*/  SYNCS.PHASECHK.TRANS64.TRYWAIT P1, [R19+URZ+0x31820], R20 ;  /* 0x03182014130075a7 */ /* 0x0022a4000802017f */
[----:B--2---:R-:W-:Y:S05]  /*f550*/  @!P1 NANOSLEEP.SYNCS 0x989680 ;  /* 0x009896800000995d */ /* 0x004fea0003900000 */
[----:B------:R-:W2:Y:S02]  /*f560*/  @!P1 SYNCS.PHASECHK.TRANS64 P1, [R19+URZ+0x31820], R20 ;  /* 0x03182014130095a7 */ /* 0x000ea4000802007f */
[----:B--2---:R-:W-:Y:S05]  /*f570*/  @!P1 BRA `(.L_x_782) ;  /* 0xfffffffc00f09947 */ /* 0x004fea000383ffff */
[----:B------:R-:W-:Y:S05]  /*f580*/  BRA `(.L_x_783) ;  /* 0xfffffff400147947 */ /* 0x000fea000383ffff */
.L_x_772:
[----:B-1----:R1:W2:Y:S02]  /*f590*/  SYNCS.PHASECHK.TRANS64.TRYWAIT P1, [R7+URZ+0x31838], R4 ;  /* 0x03183804070075a7 */ /* 0x0022a4000802017f */
[----:B--2---:R-:W-:Y:S05]  /*f5a0*/  @!P1 NANOSLEEP.SYNCS 0x989680 ;  /* 0x009896800000995d */ /* 0x004fea0003900000 */
[----:B------:R-:W2:Y:S02]  /*f5b0*/  @!P1 SYNCS.PHASECHK.TRANS64 P1, [R7+URZ+0x31838], R4 ;  /* 0x03183804070095a7 */ /* 0x000ea4000802007f */
[----:B--2---:R-:W-:Y:S05]  /*f5c0*/  @!P1 BRA `(.L_x_772) ;  /* 0xfffffffc00f09947 */ /* 0x004fea000383ffff */
[----:B------:R-:W-:Y:S05]  /*f5d0*/  BRA `(.L_x_784) ;  /* 0xfffffff400f87947 */ /* 0x000fea000383ffff */
.L_x_774:
[----:B------:R-:W-:Y:S01]  /*f5e0*/  BSSY B1, `(.L_x_785) ;  /* 0x0000006000017945 */ /* 0x000fe20003800000 */
[----:B------:R-:W-:-:S07]  /*f5f0*/  IMAD.MOV.U32 R15, RZ, RZ, -0x1 ;  /* 0xffffffffff0f7424 */ /* 0x000fce00078e00ff */
[----:B------:R-:W-:Y:S05]  /*f600*/  WARPSYNC.COLLECTIVE R15, `(.L_x_786) ;  /* 0x000000000f0c7348 */ /* 0x000fea0003c00000 */
[----:B------:R-:W-:Y:S02]  /*f610*/  ELECT P6, UR62, PT ;  /* 0x00000000003e782f */ /* 0x000fe400038c0000 */
[----:B------:R-:W-:Y:S01]  /*f620*/  MOV R14, UR62 ;  /* 0x0000003e000e7c02 */ /* 0x000fe20008000f00 */
[----:B------:R-:W-:Y:S10]  /*f630*/  ENDCOLLECTIVE ;  /* 0x000000000000791b */ /* 0x000ff40003800000 */
.L_x_786:
[----:B------:R-:W-:Y:S05]  /*f640*/  BSYNC B1 ;  /* 0x0000000000017941 */ /* 0x000fea0003800000 */
.L_x_785:
[----:B------:R-:W-:Y:S05]  /*f650*/  BRA `(.L_x_787) ;  /* 0xfffffff800d47947 */ /* 0x000fea000383ffff */
.L_x_776:
[----:B-1----:R1:W2:Y:S02]  /*f660*/  SYNCS.PHASECHK.TRANS64.TRYWAIT P0, [R3+URZ], R2 ;  /* 0x00000002030075a7 */ /* 0x0022a4000800017f */
[----:B--2---:R-:W-:Y:S05]  /*f670*/  @!P0 NANOSLEEP.SYNCS 0x989680 ;  /* 0x009896800000895d */ /* 0x004fea0003900000 */
[----:B------:R-:W2:Y:S02]  /*f680*/  @!P0 SYNCS.PHASECHK.TRANS64 P0, [R3+URZ], R2 ;  /* 0x00000002030085a7 */ /* 0x000ea4000800007f */
[----:B--2---:R-:W-:Y:S05]  /*f690*/  @!P0 BRA `(.L_x_776) ;  /* 0xfffffffc00f08947 */ /* 0x004fea000383ffff */
[----:B------:R-:W-:Y:S05]  /*f6a0*/  BRA `(.L_x_788) ;  /* 0xfffffff800f47947 */ /* 0x000fea000383ffff */
.L_x_777:
[----:B-1----:R1:W2:Y:S02]  /*f6b0*/  SYNCS.PHASECHK.TRANS64.TRYWAIT P0, [R17+URZ], R0 ;  /* 0x00000000110075a7 */ /* 0x0022a4000800017f */
[----:B--2---:R-:W-:Y:S05]  /*f6c0*/  @!P0 NANOSLEEP.SYNCS 0x989680 ;  /* 0x009896800000895d */ /* 0x004fea0003900000 */
[----:B------:R-:W2:Y:S02]  /*f6d0*/  @!P0 SYNCS.PHASECHK.TRANS64 P0, [R17+URZ], R0 ;  /* 0x00000000110085a7 */ /* 0x000ea4000800007f */
[----:B--2---:R-:W-:Y:S05]  /*f6e0*/  @!P0 BRA `(.L_x_777) ;  /* 0xfffffffc00f08947 */ /* 0x004fea000383ffff */
[----:B------:R-:W-:Y:S05]  /*f6f0*/  BRA `(.L_x_789) ;  /* 0xfffffffc00047947 */ /* 0x000fea000383ffff */
.L_x_790:
        /* <DEDUP_REMOVED lines=16> */
.L_x_1153:


//--------------------- .text._ZN7cutlass13device_kernelIN5flash11enable_sm90INS1_16FlashAttnBwdSm90INS1_25CollectiveMainloopBwdSm90ILi2ELi1ELi1EN4cute5tupleIJNS5_1CILi1EEES8_S8_EEENS6_IJNS7_ILi64EEENS7_ILi80EEENS7_ILi256EEEEEENS_10bfloat16_tEfNS_4arch4Sm90ELb1ELb0ELb1ELb0ELb0ELb0ELb1ELb1ELi2ELi1ELi1ELi1ELb0EEENS1_24CollectiveEpilogueBwdGQAISD_fSG_Li256ELb0ELb0EEENS1_25SingleTileBwdLPTSchedulerILb0ELi80ELb0EEEEEEEEEvNT_6ParamsE --------------------------
	.section	.text._ZN7cutlass13device_kernelIN5flash11enable_sm90INS1_16FlashAttnBwdSm90INS1_25CollectiveMainloopBwdSm90ILi2ELi1ELi1EN4cute5tupleIJNS5_1CILi1EEES8_S8_EEENS6_IJNS7_ILi64EEENS7_ILi80EEENS7_ILi256EEEEEENS_10bfloat16_tEfNS_4arch4Sm90ELb1ELb0ELb1ELb0ELb0ELb0ELb1ELb1ELi2ELi1ELi1ELi1ELb0EEENS1_24CollectiveEpilogueBwdGQAISD_fSG_Li256ELb0ELb0EEENS1_25SingleTileBwdLPTSchedulerILb0ELi80ELb0EEEEEEEEEvNT_6ParamsE,"ax",@progbits
	.align	128
.text._ZN7cutlass13device_kernelIN5flash11enable_sm90INS1_16FlashAttnBwdSm90INS1_25CollectiveMainloopBwdSm90ILi2ELi1ELi1EN4cute5tupleIJNS5_1CILi1EEES8_S8_EEENS6_IJNS7_ILi64EEENS7_ILi80EEENS7_ILi256EEEEEENS_10bfloat16_tEfNS_4arch4Sm90ELb1ELb0ELb1ELb0ELb0ELb0ELb1ELb1ELi2ELi1ELi1ELi1ELb0EEENS1_24CollectiveEpilogueBwdGQAISD_fSG_Li256ELb0ELb0EEENS1_25SingleTileBwdLPTSchedulerILb0ELi80ELb0EEEEEEEEEvNT_6ParamsE:
        .type           _ZN7cutlass13device_kernelIN5flash11enable_sm90INS1_16FlashAttnBwdSm90INS1_25CollectiveMainloopBwdSm90ILi2ELi1ELi1EN4cute5tupleIJNS5_1CILi1EEES8_S8_EEENS6_IJNS7_ILi64EEENS7_ILi80EEENS7_ILi256EEEEEENS_10bfloat16_tEfNS_4arch4Sm90ELb1ELb0ELb1ELb0ELb0ELb0ELb1ELb1ELi2ELi1ELi1ELi1ELb0EEENS1_24CollectiveEpilogueBwdGQAISD_fSG_Li256ELb0ELb0EEENS1_25SingleTileBwdLPTSchedulerILb0ELi80ELb0EEEEEEEEEvNT_6ParamsE,@function
        .size           _ZN7cutlass13device_kernelIN5flash11enable_sm90INS1_16FlashAttnBwdSm90INS1_25CollectiveMainloopBwdSm90ILi2ELi1ELi1EN4cute5tupleIJNS5_1CILi1EEES8_S8_EEENS6_IJNS7_ILi64EEENS7_ILi80EEENS7_ILi256EEEEEENS_10bfloat16_tEfNS_4arch4Sm90ELb1ELb0ELb1ELb0ELb0ELb0ELb1ELb1ELi2ELi1ELi1ELi1ELb0EEENS1_24CollectiveEpilogueBwdGQAISD_fSG_Li256ELb0ELb0EEENS1_25SingleTileBwdLPTSchedulerILb0ELi80ELb0EEEEEEEEEvNT_6ParamsE,(.L_x_1154 - _ZN7cutlass13device_kernelIN5flash11enable_sm90INS1_16FlashAttnBwdSm90INS1_25CollectiveMainloopBwdSm90ILi2ELi1ELi1EN4cute5tupleIJNS5_1CILi1EEES8_S8_EEENS6_IJNS7_ILi64EEENS7_ILi80EEENS7_ILi256EEEEEENS_10bfloat16_tEfNS_4arch4Sm90ELb1ELb0ELb1ELb0ELb0ELb0ELb1ELb1ELi2ELi1ELi1ELi1ELb0EEENS1_24CollectiveEpilogueBwdGQAISD_fSG_Li256ELb0ELb0EEENS1_25SingleTileBwdLPTSchedulerILb0ELi80ELb0EEEEEEEEEvNT_6ParamsE)
        .other          _ZN7cutlass13device_kernelIN5flash11enable_sm90INS1_16FlashAttnBwdSm90INS1_25CollectiveMainloopBwdSm90ILi2ELi1ELi1EN4cute5tupleIJNS5_1CILi1EEES8_S8_EEENS6_IJNS7_ILi64EEENS7_ILi80EEENS7_ILi256EEEEEENS_10bfloat16_tEfNS_4arch4Sm90ELb1ELb0ELb1ELb0ELb0ELb0ELb1ELb1ELi2ELi1ELi1ELi1ELb0EEENS1_24CollectiveEpilogueBwdGQAISD_fSG_Li256ELb0ELb0EEENS1_25SingleTileBwdLPTSchedulerILb0ELi80ELb0EEEEEEEEEvNT_6ParamsE,@"STO_CUDA_ENTRY STV_DEFAULT"
_ZN7cutlass13device_kernelIN5flash11enable_sm90INS1_16FlashAttnBwdSm90INS1_25CollectiveMainloopBwdSm90ILi2ELi1ELi1EN4cute5tupleIJNS5_1CILi1EEES8_S8_EEENS6_IJNS7_ILi64EEENS7_ILi80EEENS7_ILi256EEEEEENS_10bfloat16_tEfNS_4arch4Sm90ELb1ELb0ELb1ELb0ELb0ELb0ELb1ELb1ELi2ELi1ELi1ELi1ELb0EEENS1_24CollectiveEpilogueBwdGQAISD_fSG_Li256ELb0ELb0EEENS1_25SingleTileBwdLPTSchedulerILb0ELi80ELb0EEEEEEEEEvNT_6ParamsE:
        /* <DEDUP_REMOVED lines=23> */
.L_x_792:
[----:B------:R-:W-:Y:S05]  /*0170*/  BSYNC B0 ;  /* 0x0000000000007941 */ /* 0x000fea0003800000 */
.L_x_791:
        /* <DEDUP_REMOVED lines=34> */
.L_x_793:
        /* <DEDUP_REMOVED lines=20> */
.L_x_794:
        /* <DEDUP_REMOVED lines=8> */
.L_x_797:
        /* <DEDUP_REMOVED lines=23> */
[----:B------:R-:W-:Y:S02]  /*06d0*/  UIMAD UR4, UR11, UR7, URZ ;  /* 0x000000070b0472a4 */ /* 0x000fe4000f8e023f */
[----:B------:R-:W-:-:S05]  /*06e0*/  IMAD.U32 R2, RZ, RZ, UR11 ;  /* 0x0000000bff027e24 */ /* 0x000fca000f8e00ff */
[----:B------:R1:W-:Y:S01]  /*06f0*/  STL [R1+0x10], R2 ;  /* 0x0000100201007387 */ /* 0x0003e20000100800 */
[----:B------:R-:W-:Y:S05]  /*0700*/  BRA `(.L_x_799) ;  /* 0x0000000000247947 */ /* 0x000fea0003800000 */
.L_x_798:
        /* <DEDUP_REMOVED lines=8> */
[----:B------:R2:W-:Y:S05]  /*0790*/  STL [R1+0x10], R2 ;  /* 0x0000100201007387 */ /* 0x0005ea0000100800 */
.L_x_799:
        /* <DEDUP_REMOVED lines=11> */
[----:B-12---:R-:W-:Y:S01]  /*0850*/  IMAD.U32 R2, RZ, RZ, UR9 ;  /* 0x00000009ff027e24 */ /* 0x006fe2000f8e00ff */
[----:B------:R-:W-:Y:S01]  /*0860*/  ISETP.LE.AND P0, PT, RZ, UR9, PT ;  /* 0x00000009ff007c0c */ /* 0x000fe2000bf03270 */
[----:B------:R-:W-:-:S03]  /*0870*/  UIMAD UR4, UR7, UR4, UR6 ;  /* 0x00000004070472a4 */ /* 0x000fc6000f8e0206 */
[----:B------:R1:W-:Y:S09]  /*0880*/  STL [R1+0x14], R2 ;  /* 0x0000140201007387 */ /* 0x0003f20000100800 */
[----:B------:R-:W-:Y:S05]  /*0890*/  @!P0 BRA `(.L_x_800) ;  /* 0x000000a800308947 */ /* 0x000fea0003800000 */
[----:B-1----:R-:W2:Y:S01]  /*08a0*/  LDL R2, [R1+0x10] ;  /* 0x0000100001027983 */ /* 0x002ea20000100800 */
[----:B------:R-:W-:Y:S01]  /*08b0*/  ULDC UR9, c[0x0][0x280] ;  /* 0x0000a00000097ab9 */ /* 0x000fe20000000800 */
[----:B------:R-:W-:Y:S01]  /*08c0*/  ULDC UR10, c[0x0][0x290] ;  /* 0x0000a400000a7ab9 */ /* 0x000fe20000000800 */
[----:B------:R-:W-:Y:S01]  /*08d0*/  ULDC UR7, c[0x0][0x74c] ;  /* 0x0001d30000077ab9 */ /* 0x000fe20000000800 */
        /* <DEDUP_REMOVED lines=81> */
[----:B--2---:R-:W-:-:S13]  /*0df0*/  R2UR UR5, R2 ;  /* 0x00000000020572ca */ /* 0x004fda00000e0000 */
[----:B------:R-:W-:-:S04]  /*0e00*/  UIMAD UR5, UR5, 0x50, UR9 ;  /* 0x00000050050578a4 */ /* 0x000fc8000f8e0209 */
[----:B------:R-:W-:Y:S02]  /*0e10*/  UIADD3 UR7, -UR7, UR5, -UR10 ;  /* 0x0000000507077290 */ /* 0x000fe4000fffe90a */
[----:B------:R-:W-:Y:S02]  /*0e20*/  UIADD3 UR5, UR9, 0x3f, URZ ;  /* 0x0000003f09057890 */ /* 0x000fe4000fffe03f */
[----:B------:R-:W-:Y:S02]  /*0e30*/  USHF.R.S32.HI UR8, URZ, 0x1f, UR7 ;  /* 0x0000001f3f087899 */ /* 0x000fe40008011407 */
[----:B------:R-:W-:Y:S02]  /*0e40*/  USHF.R.S32.HI UR6, URZ, 0x1f, UR5 ;  /* 0x0000001f3f067899 */ /* 0x000fe40008011405 */
[----:B------:R-:W-:Y:S02]  /*0e50*/  ULEA.HI UR8, UR8, UR7, URZ, 0x6 ;  /* 0x0000000708087291 */ /* 0x000fe4000f8f303f */
[----:B------:R-:W-:-:S02]  /*0e60*/  ULEA.HI UR6, UR6, UR5, URZ, 0x6 ;  /* 0x0000000506067291 */ /* 0x000fc4000f8f303f */
[----:B------:R-:W-:Y:S02]  /*0e70*/  USHF.R.S32.HI UR8, URZ, 0x6, UR8 ;  /* 0x000000063f087899 */ /* 0x000fe40008011408 */
[----:B------:R-:W-:-:S04]  /*0e80*/  USHF.R.S32.HI UR11, URZ, 0x6, UR6 ;  /* 0x000000063f0b7899 */ /* 0x000fc80008011406 */
[----:B------:R-:W-:Y:S02]  /*0e90*/  VIMNMX R5, RZ, UR8, !PT ;  /* 0x00000008ff057c48 */ /* 0x000fe4000ffe0100 */
[----:B------:R-:W-:Y:S02]  /*0ea0*/  IMAD.U32 R2, RZ, RZ, UR11 ;  /* 0x0000000bff027e24 */ /* 0x000fe4000f8e00ff */
[----:B------:R-:W-:-:S03]  /*0eb0*/  ISETP.LT.AND P1, PT, R5, UR11, PT ;  /* 0x0000000b05007c0c */ /* 0x000fc6000bf21270 */
[----:B------:R1:W-:Y:S02]  /*0ec0*/  STL [R1+0x8], R2 ;  /* 0x0000080201007387 */ /* 0x0003e40000100800 */
[----:B-1----:R-:W-:-:S05]  /*0ed0*/  IMAD.U32 R2, RZ, RZ, UR4 ;  /* 0x00000004ff027e24 */ /* 0x002fca000f8e00ff */
[----:B------:R1:W-:Y:S03]  /*0ee0*/  STL [R1+0xc], R2 ;  /* 0x00000c0201007387 */ /* 0x0003e60000100800 */
[----:B------:R-:W-:Y:S05]  /*0ef0*/  @!P1 BRA `(.L_x_801) ;  /* 0x0000007c00549947 */ /* 0x000fea0003800000 */
[----:B-1----:R-:W1:Y:S01]  /*0f00*/  S2R R2, SR_CgaCtaId ;  /* 0x0000000000027919 */ /* 0x002e620000008800 */
        /* <DEDUP_REMOVED lines=9> */
[CC--:B------:R-:W-:Y:S02]  /*0fa0*/  LEA.HI R8, R3.reuse, R2.reuse, RZ, 0x4 ;  /* 0x0000000203087211 */ /* 0x0c0fe400078f20ff */
[----:B------:R-:W-:Y:S02]  /*0fb0*/  SHF.R.S32.HI R6, RZ, 0x7, R4 ;  /* 0x00000007ff067819 */ /* 0x000fe40000011404 */
[----:B------:R-:W-:Y:S02]  /*0fc0*/  LOP3.LUT R9, R4, 0xffffff80, RZ, 0xc0, !PT ;  /* 0xffffff8004097812 */ /* 0x000fe400078ec0ff */
[----:B------:R-:W-:Y:S01]  /*0fd0*/  LOP3.LUT R11, R8, 0xffffff0, RZ, 0xc0, !PT ;  /* 0x0ffffff0080b7812 */ /* 0x000fe200078ec0ff */
[----:B------:R3:W4:Y:S01]  /*0fe0*/  SHFL.IDX PT, R7, R6, RZ, 0x1f ;  /* 0x00001fff06077589 */ /* 0x00072200000e0000 */
[----:B------:R-:W-:Y:S01]  /*0ff0*/  LEA.HI R3, R3, R2, RZ, 0x5 ;  /* 0x0000000203037211 */ /* 0x000fe200078f28ff */
[----:B------:R-:W-:-:S02]  /*1000*/  IMAD.IADD R9, R2, 0x1, -R9 ;  /* 0x0000000102097824 */ /* 0x000fc400078e0a09 */
[----:B------:R-:W-:Y:S01]  /*1010*/  IMAD.IADD R11, R2, 0x1, -R11 ;  /* 0x00000001020b7824 */ /* 0x000fe200078e0a0b */
[--C-:B------:R-:W-:Y:S02]  /*1020*/  SHF.R.S32.HI R12, RZ, 0x5, R3.reuse ;  /* 0x00000005ff0c7819 */ /* 0x100fe40000011403 */
[----:B------:R-:W-:Y:S02]  /*1030*/  SHF.R.S32.HI R3, RZ, 0x1f, R3 ;  /* 0x0000001fff037819 */ /* 0x000fe40000011403 */
[----:B------:R-:W-:Y:S01]  /*1040*/  LEA.HI R2, R6, R6, RZ, 0x1 ;  /* 0x0000000606027211 */ /* 0x000fe200078f08ff */
[----:B-123--:R-:W-:Y:S06]  /*1050*/  @P0 BRA `(.L_x_802) ;  /* 0x0000000000080947 */ /* 0x00efec0003800000 */
[----:B------:R-:W1:Y:S02]  /*1060*/  SYNCS.PHASECHK.TRANS64.TRYWAIT P0, [R17+URZ+0x31800], R10 ;  /* 0x0318000a110075a7 */ /* 0x000e64000800017f */
[----:B-1----:R-:W-:Y:S05]  /*1070*/  @!P0 BRA `(.L_x_803) ;  /* 0x000000a000408947 */ /* 0x002fea0003800000 */
.L_x_802:
[----:B------:R-:W2:Y:S01]  /*1080*/  LDL R8, [R1+0xc] ;  /* 0x00000c0001087983 */ /* 0x000ea20000100800 */
[----:B------:R-:W3:Y:S03]  /*1090*/  LDC.64 R232, c[0x0][0x2e0] ;  /* 0x0000b800ffe87b82 */ /* 0x000ee60000000a00 */
[----:B------:R-:W5:Y:S04]  /*10a0*/  LDL R4, [R1+0x14] ;  /* 0x0000140001047983 */ /* 0x000f680000100800 */
[----:B------:R-:W3:Y:S01]  /*10b0*/  LDL R16, [R1+0x10] ;  /* 0x0000100001107983 */ /* 0x000ee20000100800 */
[----:B------:R-:W-:Y:S01]  /*10c0*/  LOP3.LUT R13, R2, 0x1ffffffe, RZ, 0xc0, !PT ;  /* 0x1ffffffe020d7812 */ /* 0x000fe200078ec0ff */
[C---:B------:R-:W-:Y:S01]  /*10d0*/  IMAD R14, R6.reuse, 0x40, R11 ;  /* 0x00000040060e7824 */ /* 0x040fe200078e020b */
[----:B----4-:R-:W-:Y:S01]  /*10e0*/  LEA.HI R2, R7, R7, RZ, 0x1 ;  /* 0x0000000707027211 */ /* 0x010fe200078f08ff */
[----:B-1----:R-:W-:-:S02]  /*10f0*/  IMAD R10, R6, 0x800, R9 ;  /* 0x00000800060a7824 */ /* 0x002fc400078e0209 */
[----:B------:R-:W-:Y:S01]  /*1100*/  IMAD.IADD R15, R6, 0x1, -R13 ;  /* 0x00000001060f7824 */ /* 0x000fe200078e0a0d */
[----:B------:R-:W-:-:S04]  /*1110*/  LEA.HI R3, R3, R12, RZ, 0x2 ;  /* 0x0000000c03037211 */ /* 0x000fc800078f10ff */
[----:B------:R-:W-:-:S05]  /*1120*/  LOP3.LUT R13, R3, 0xfffffc, RZ, 0xc0, !PT ;  /* 0x00fffffc030d7812 */ /* 0x000fca00078ec0ff */
[----:B------:R-:W-:Y:S01]  /*1130*/  IMAD.IADD R13, R12, 0x1, -R13 ;  /* 0x000000010c0d7824 */ /* 0x000fe200078e0a0d */
[----:B------:R-:W-:-:S03]  /*1140*/  LOP3.LUT R231, R0, 0x1, RZ, 0xfc, !PT ;  /* 0x0000000100e77812 */ /* 0x000fc600078efcff */
[----:B------:R-:W-:-:S04]  /*1150*/  IMAD R13, R13, 0x10, R14 ;  /* 0x000000100d0d7824 */ /* 0x000fc800078e020e */
[----:B------:R-:W-:Y:S01]  /*1160*/  IMAD.SHL.U32 R0, R13, 0x8, RZ ;  /* 0x000000080d007824 */ /* 0x000fe200078e00ff */
[----:B------:R-:W-:Y:S01]  /*1170*/  CS2R R214, SRZ ;  /* 0x0000000000d67805 */ /* 0x000fe2000001ff00 */
[----:B------:R-:W-:Y:S01]  /*1180*/  IMAD.MOV.U32 R228, RZ, RZ, RZ ;  /* 0x000000ffffe47224 */ /* 0x000fe200078e00ff */
        /* <DEDUP_REMOVED lines=80> */
[----:B------:R-:W-:Y:S01]  /*1690*/  ULDC.64 UR60, c[0x0][0x208] ;  /* 0x00008200003c7ab9 */ /* 0x000fe20000000a00 */
[----:B--2---:R-:W-:Y:S02]  /*16a0*/  R2UR UR6, R8 ;  /* 0x00000000080672ca */ /* 0x004fe400000e0000 */
[----:B------:R-:W-:Y:S02]  /*16b0*/  SHF.R.S32.HI R8, RZ, 0x1f, R9 ;  /* 0x0000001fff087819 */ /* 0x000fe40000011409 */
[----:B-----5:R-:W-:Y:S02]  /*16c0*/  R2UR UR5, R4 ;  /* 0x00000000040572ca */ /* 0x020fe400000e0000 */
[----:B------:R-:W-:-:S02]  /*16d0*/  LEA.HI R6, R8, R9, RZ, 0x2 ;  /* 0x0000000908067211 */ /* 0x000fc400078f10ff */
[----:B------:R-:W-:Y:S01]  /*16e0*/  LOP3.LUT R4, R2, 0xfffffffe, RZ, 0xc0, !PT ;  /* 0xfffffffe02047812 */ /* 0x000fe200078ec0ff */
[----:B------:R-:W-:Y:S01]  /*16f0*/  IMAD.SHL.U32 R2, R10, 0x4, RZ ;  /* 0x000000040a027824 */ /* 0x000fe200078e00ff */
[--C-:B------:R-:W-:Y:S02]  /*1700*/  SHF.R.S32.HI R10, RZ, 0x2, R6.reuse ;  /* 0x00000002ff0a7819 */ /* 0x100fe40000011406 */
[----:B------:R-:W-:Y:S01]  /*1710*/  SHF.R.S32.HI R11, RZ, 0x1f, R6 ;  /* 0x0000001fff0b7819 */ /* 0x000fe20000011406 */
[----:B------:R-:W-:Y:S01]  /*1720*/  USHF.R.S32.HI UR4, URZ, 0x1f, UR6 ;  /* 0x0000001f3f047899 */ /* 0x000fe20008011406 */
[----:B------:R-:W-:Y:S02]  /*1730*/  SHF.R.S32.HI R3, RZ, 0x1f, R2 ;  /* 0x0000001fff037819 */ /* 0x000fe40000011402 */
[----:B------:R-:W-:-:S03]  /*1740*/  LEA.HI R11, R11, R10, RZ, 0x3 ;  /* 0x0000000a0b0b7211 */ /* 0x000fc600078f18ff */
[C---:B------:R-:W-:Y:S01]  /*1750*/  IMAD R12, R18.reuse, UR4, RZ ;  /* 0x00000004120c7c24 */ /* 0x040fe2000f8e02ff */
[----:B------:R-:W-:Y:S01]  /*1760*/  LOP3.LUT R11, R11, 0xfffffff8, RZ, 0xc0, !PT ;  /* 0xfffffff80b0b7812 */ /* 0x000fe200078ec0ff */
[----:B------:R-:W-:Y:S01]  /*1770*/  USHF.R.S32.HI UR4, URZ, 0x1f, UR5 ;  /* 0x0000001f3f047899 */ /* 0x000fe20008011405 */
[----:B------:R-:W-:Y:S02]  /*1780*/  IMAD.IADD R4, R7, 0x1, -R4 ;  /* 0x0000000107047824 */ /* 0x000fe400078e0a04 */
[----:B------:R-:W-:-:S04]  /*1790*/  IMAD.WIDE.U32 R2, R18, UR6, R2 ;  /* 0x0000000612027c25 */ /* 0x000fc8000f8e0002 */
[----:B------:R-:W-:Y:S02]  /*17a0*/  IMAD R7, R19, UR6, R12 ;  /* 0x0000000613077c24 */ /* 0x000fe4000f8e020c */
[----:B------:R-:W-:Y:S02]  /*17b0*/  IMAD.IADD R11, R10, 0x1, -R11 ;  /* 0x000000010a0b7824 */ /* 0x000fe400078e0a0b */
[C---:B---3--:R-:W-:Y:S02]  /*17c0*/  IMAD R10, R232.reuse, UR4, RZ ;  /* 0x00000004e80a7c24 */ /* 0x048fe4000f8e02ff */
[----:B------:R-:W-:Y:S02]  /*17d0*/  IMAD.IADD R3, R3, 0x1, R7 ;  /* 0x0000000103037824 */ /* 0x000fe400078e0207 */
[----:B------:R-:W-:Y:S02]  /*17e0*/  IMAD R7, R233, UR5, R10 ;  /* 0x00000005e9077c24 */ /* 0x000fe4000f8e020a */
[----:B------:R-:W-:Y:S01]  /*17f0*/  IMAD.WIDE.U32 R232, R232, UR5, R2 ;  /* 0x00000005e8e87c25 */ /* 0x000fe2000f8e0002 */
[----:B------:R-:W-:-:S03]  /*1800*/  R2UR UR4, R16 ;  /* 0x00000000100472ca */ /* 0x000fc600000e0000 */
[----:B------:R-:W-:Y:S02]  /*1810*/  IMAD.MOV.U32 R3, RZ, RZ, R5 ;  /* 0x000000ffff037224 */ /* 0x000fe400078e0005 */
[----:B------:R-:W-:Y:S01]  /*1820*/  IMAD.IADD R5, R233, 0x1, R7 ;  /* 0x00000001e9057824 */ /* 0x000fe200078e0207 */
[----:B------:R-:W-:-:S04]  /*1830*/  LOP3.LUT R6, R6, 0x7ffffffc, RZ, 0xc0, !PT ;  /* 0x7ffffffc06067812 */ /* 0x000fc800078ec0ff */
[----:B------:R1:W-:Y:S01]  /*1840*/  STL [R1+0x4], R5 ;  /* 0x0000040501007387 */ /* 0x0003e20000100800 */
[----:B------:R-:W-:Y:S01]  /*1850*/  IMAD.IADD R6, R9, 0x1, -R6 ;  /* 0x0000000109067824 */ /* 0x000fe200078e0a06 */
[----:B------:R-:W-:Y:S01]  /*1860*/  LEA.HI R8, R8, R9, RZ, 0x5 ;  /* 0x0000000908087211 */ /* 0x000fe200078f28ff */
[----:B------:R-:W-:Y:S02]  /*1870*/  UIMAD UR4, UR4, -0x50, UR10 ;  /* 0xffffffb0040478a4 */ /* 0x000fe4000f8e020a */
[----:B------:R-:W-:Y:S01]  /*1880*/  IMAD R6, R15, 0x4, R6 ;  /* 0x000000040f067824 */ /* 0x000fe200078e0206 */
[----:B------:R-:W-:Y:S01]  /*1890*/  SHF.R.S32.HI R8, RZ, 0x5, R8 ;  /* 0x00000005ff087819 */ /* 0x000fe20000011408 */
[----:B------:R-:W-:Y:S02]  /*18a0*/  UIADD3 UR5, UR4, 0x1, -UR9 ;  /* 0x0000000104057890 */ /* 0x000fe4000fffe809 */
[----:B------:R-:W-:Y:S02]  /*18b0*/  IMAD.SHL.U32 R229, R6, 0x2, RZ ;  /* 0x0000000206e57824 */ /* 0x000fe400078e00ff */
[----:B------:R-:W-:-:S02]  /*18c0*/  IMAD R19, R8, 0x10, R11 ;  /* 0x0000001008137824 */ /* 0x000fc400078e020b */
[----:B------:R-:W-:Y:S01]  /*18d0*/  IMAD.MOV.U32 R2, RZ, RZ, RZ ;  /* 0x000000ffff027224 */ /* 0x000fe200078e00ff */
[C---:B------:R-:W-:Y:S01]  /*18e0*/  IADD3 R230, -R229.reuse, UR4, RZ ;  /* 0x00000004e5e67c10 */ /* 0x040fe2000fffe1ff */
[----:B------:R-:W-:Y:S01]  /*18f0*/  IMAD.MOV.U32 R18, RZ, RZ, RZ ;  /* 0x000000ffff127224 */ /* 0x000fe200078e00ff */
[----:B-1----:R-:W-:-:S07]  /*1900*/  IADD3 R229, -R229, UR5, RZ ;  /* 0x00000005e5e57c10 */ /* 0x002fce000fffe1ff */
.L_x_814:
[----:B------:R-:W-:-:S13]  /*1910*/  ISETP.NE.AND P0, PT, R231, 0x3, PT ;  /* 0x00000003e700780c */ /* 0x000fda0003f05270 */
[----:B------:R-:W-:Y:S05]  /*1920*/  @!P0 BRA `(.L_x_804) ;  /* 0x0000000000048947 */ /* 0x000fea0003800000 */
[----:B------:R-:W-:Y:S01]  /*1930*/  BPT.TRAP 0x1 ;  /* 0x000000040000795c */ /* 0x000fe20000300000 */
.L_x_804:
[----:B------:R-:W-:Y:S01]  /*1940*/  IMAD R16, R2, 0x8, R17 ;  /* 0x0000000802107824 */ /* 0x000fe200078e0211 */
[----:B------:R-:W-:-:S04]  /*1950*/  SHF.L.U32 R9, R228, 0x1f, RZ ;  /* 0x0000001fe4097819 */ /* 0x000fc800000006ff */
[----:B------:R1:W2:Y:S01]  /*1960*/  SYNCS.PHASECHK.TRANS64.TRYWAIT P1, [R16+URZ+0x31810], R9 ;  /* 0x03181009100075a7 */ /* 0x0002a2000802017f */
[----:B------:R-:W-:Y:S05]  /*1970*/  @!P0 BRA `(.L_x_805) ;  /* 0x0000000000048947 */ /* 0x000fea0003800000 */
[----:B------:R-:W-:Y:S01]  /*1980*/  BPT.TRAP 0x1 ;  /* 0x000000040000795c */ /* 0x000fe20000300000 */
.L_x_805:
        /* <DEDUP_REMOVED lines=11> */
.L_x_806:
[----:B------:R-:W-:Y:S01]  /*1a40*/  IMAD R7, R2, 0x800, R11 ;  /* 0x0000080002077824 */ /* 0x000fe200078e020b */
[C---:B------:R-:W-:Y:S01]  /*1a50*/  R2UR UR6, R6.reuse ;  /* 0x00000000060672ca */ /* 0x040fe200000e0000 */
[C---:B------:R-:W-:Y:S01]  /*1a60*/  VIADD R8, R6.reuse, 0x80 ;  /* 0x0000008006087836 */ /* 0x040fe20000000000 */
[----:B------:R-:W-:Y:S01]  /*1a70*/  WARPGROUP.ARRIVE ;  /* 0x00000000000079c5 */ /* 0x000fe20000000000 */
[----:B-12---:R-:W-:Y:S01]  /*1a80*/  VIADD R9, R6, 0x100 ;  /* 0x0000010006097836 */ /* 0x006fe20000000000 */
        /* <DEDUP_REMOVED lines=414> */
[----:B------:R-:W-:-:S04]  /*3470*/  IMAD R6, R2, 0x40, R19 ;  /* 0x0000004002067824 */ /* 0x000fc800078e0213 */
[----:B------:R-:W-:-:S05]  /*3480*/  IMAD R8, R6, 0x4, R17 ;  /* 0x0000000406087824 */ /* 0x000fca00078e0211 */
        /* <DEDUP_REMOVED lines=15> */
[----:B-1----:R-:W-:Y:S05]  /*3580*/  @!P0 BRA `(.L_x_808) ;  /* 0x0000000000048947 */ /* 0x002fea0003800000 */
[----:B------:R-:W-:Y:S01]  /*3590*/  BPT.TRAP 0x1 ;  /* 0x000000040000795c */ /* 0x000fe20000300000 */
.L_x_808:
[----:B------:R-:W-:-:S04]  /*35a0*/  SHF.L.U32 R10, R18, 0x1f, RZ ;  /* 0x0000001f120a7819 */ /* 0x000fc800000006ff */
[----:B------:R1:W4:Y:S01]  /*35b0*/  SYNCS.PHASECHK.TRANS64.TRYWAIT P1, [R17+URZ+0x31830], R10 ;  /* 0x0318300a110075a7 */ /* 0x000322000802017f */
[----:B------:R-:W-:Y:S05]  /*35c0*/  @!P0 BRA `(.L_x_809) ;  /* 0x0000000000048947 */ /* 0x000fea0003800000 */
[----:B------:R-:W-:Y:S01]  /*35d0*/  BPT.TRAP 0x1 ;  /* 0x000000040000795c */ /* 0x000fe20000300000 */
.L_x_809:
        /* <DEDUP_REMOVED lines=11> */
.L_x_810:
[C---:B-1--4-:R-:W-:Y:S01]  /*3690*/  VIADD R10, R8.reuse, 0x80 ;  /* 0x00000080080a7836 */ /* 0x052fe20000000000 */
[----:B------:R-:W-:Y:S01]  /*36a0*/  R2UR UR4, R9 ;  /* 0x00000000090472ca */ /* 0x000fe200000e0000 */
[C---:B------:R-:W-:Y:S01]  /*36b0*/  VIADD R11, R8.reuse, 0x100 ;  /* 0x00000100080b7836 */ /* 0x040fe20000000000 */
        /* <DEDUP_REMOVED lines=11> */
[C---:B------:R-:W-:Y:S01]  /*3770*/  VIADD R11, R8.reuse, 0x82 ;  /* 0x00000082080b7836 */ /* 0x040fe20000000000 */
[----:B------:R1:W-:Y:S01]  /*3780*/  STL [R1+0x18], R16 ;  /* 0x0000181001007387 */ /* 0x0003e20000100800 */
[----:B------:R-:W-:Y:S01]  /*3790*/  HGMMA.64x8x16.F32.BF16 R44, gdesc[UR4], RZ, !UPT ;  /* 0x00000000042c79f0 */ /* 0x000fe2000c7018ff */
[----:B------:R-:W-:Y:S01]  /*37a0*/  UMOV UR7, 0x40000000 ;  /* 0x4000000000077882 */ /* 0x000fe20000000000 */
[----:B------:R-:W-:Y:S01]  /*37b0*/  UMOV UR6, UR8 ;  /* 0x0000000800067c82 */ /* 0x000fe20008000000 */
[----:B------:R-:W-:Y:S01]  /*37c0*/  R2UR UR8, R11 ;  /* 0x000000000b0872ca */ /* 0x000fe200000e0000 */
[----:B------:R-:W-:Y:S01]  /*37d0*/  HGMMA.64x8x16.F32.BF16 R48, gdesc[UR4], RZ, !UPT ;  /* 0x00000000043079f0 */ /* 0x000fe2000c7018ff */
[----:B------:R-:W-:Y:S01]  /*37e0*/  UMOV UR6, UR9 ;  /* 0x0000000900067c82 */ /* 0x000fe20008000000 */
[----:B------:R-:W-:Y:S01]  /*37f0*/  UMOV UR7, 0x40000000 ;  /* 0x4000000000077882 */ /* 0x000fe20000000000 */
[----:B------:R-:W-:Y:S01]  /*3800*/  VIADD R11, R8, 0x182 ;  /* 0x00000182080b7836 */ /* 0x000fe20000000000 */
[----:B------:R-:W-:Y:S01]  /*3810*/  HGMMA.64x8x16.F32.BF16 R52, gdesc[UR4], RZ, !UPT ;  /* 0x00000000043479f0 */ /* 0x000fe2000c7018ff */
[----:B------:R-:W-:Y:S01]  /*3820*/  UMOV UR6, UR10 ;  /* 0x0000000a00067c82 */ /* 0x000fe20008000000 */
[----:B------:R-:W-:-:S02]  /*3830*/  UMOV UR7, 0x40000000 ;  /* 0x4000000000077882 */ /* 0x000fc40000000000 */
[----:B------:R-:W-:Y:S01]  /*3840*/  HGMMA.64x8x16.F32.BF16 R216, gdesc[UR4], RZ, !UPT ;  /* 0x0000000004d879f0 */ /* 0x000fe2000c7018ff */
[----:B------:R-:W-:Y:S01]  /*3850*/  UMOV UR6, UR11 ;  /* 0x0000000b00067c82 */ /* 0x000fe20008000000 */
[----:B------:R-:W-:Y:S01]  /*3860*/  UMOV UR7, 0x40000000 ;  /* 0x4000000000077882 */ /* 0x000fe20000000000 */
[----:B------:R-:W-:Y:S01]  /*3870*/  R2UR UR10, R11 ;  /* 0x000000000b0a72ca */ /* 0x000fe200000e0000 */
[----:B------:R-:W-:Y:S01]  /*3880*/  HGMMA.64x8x16.F32.BF16 R220, gdesc[UR4], RZ, !UPT ;  /* 0x0000000004dc79f0 */ /* 0x000fe2000c7018ff */
[----:B------:R-:W-:Y:S01]  /*3890*/  R2UR UR6, R10 ;  /* 0x000000000a0672ca */ /* 0x000fe200000e0000 */
[----:B------:R-:W-:Y:S01]  /*38a0*/  VIADD R10, R9, 0x2 ;  /* 0x00000002090a7836 */ /* 0x000fe20000000000 */
        /* <DEDUP_REMOVED lines=8> */
[C---:B------:R-:W-:Y:S01]  /*3930*/  VIADD R10, R8.reuse, 0x4 ;  /* 0x00000004080a7836 */ /* 0x040fe20000000000 */
[----:B------:R-:W-:Y:S01]  /*3940*/  HGMMA.64x8x16.F32.BF16 R44, gdesc[UR4], R44 ;  /* 0x00000000042c79f0 */ /* 0x000fe2000870182c */
        /* <DEDUP_REMOVED lines=9> */
[----:B------:R-:W-:-:S02]  /*39e0*/  UMOV UR7, 0x40000000 ;  /* 0x4000000000077882 */ /* 0x000fc40000000000 */
[----:B------:R-:W-:Y:S01]  /*39f0*/  HGMMA.64x8x16.F32.BF16 R216, gdesc[UR4], R216 ;  /* 0x0000000004d879f0 */ /* 0x000fe200087018d8 */
[----:B------:R-:W-:Y:S01]  /*3a00*/  UMOV UR6, UR11 ;  /* 0x0000000b00067c82 */ /* 0x000fe20008000000 */
[----:B------:R-:W-:Y:S01]  /*3a10*/  UMOV UR7, 0x40000000 ;  /* 0x4000000000077882 */ /* 0x000fe20000000000 */
[----:B------:R-:W-:Y:S01]  /*3a20*/  R2UR UR10, R11 ;  /* 0x000000000b0a72ca */ /* 0x000fe200000e0000 */
[----:B------:R-:W-:Y:S01]  /*3a30*/  HGMMA.64x8x16.F32.BF16 R220, gdesc[UR4], R220 ;  /* 0x0000000004dc79f0 */ /* 0x000fe200087018dc */
        /* <DEDUP_REMOVED lines=334> */
[----:B------:R-:W-:Y:S01]  /*4f20*/  VIADD R10, R8, 0x786 ;  /* 0x00000786080a7836 */ /* 0x000fe20000000000 */
        /* <DEDUP_REMOVED lines=39> */
[----:B------:R-:W-:Y:S02]  /*51a0*/  ULDC UR4, c[0x0][0x744] ;  /* 0x0001d10000047ab9 */ /* 0x000fe40000000800 */
[----:B------:R-:W-:-:S02]  /*51b0*/  WARPGROUP.DEPBAR.LE gsb0, 0x1 ;  /* 0x00008000000079c5 */ /* 0x000fc40000010100 */
[----:B------:R-:W-:Y:S01]  /*51c0*/  FMUL.FTZ R237, R24, UR8 ;  /* 0x0000000818ed7c20 */ /* 0x000fe20008410000 */
[----:B------:R-:W-:Y:S01]  /*51d0*/  FMUL.FTZ R8, R25, UR8 ;  /* 0x0000000819087c20 */ /* 0x000fe20008410000 */
[----:B------:R-:W-:Y:S01]  /*51e0*/  FMUL.FTZ R10, R28, UR8 ;  /* 0x000000081c0a7c20 */ /* 0x000fe20008410000 */
[----:B------:R-:W-:Y:S01]  /*51f0*/  FMUL.FTZ R11, R29, UR8 ;  /* 0x000000081d0b7c20 */ /* 0x000fe20008410000 */
[----:B------:R-:W-:Y:S01]  /*5200*/  FMUL.FTZ R26, R26, UR8 ;  /* 0x000000081a1a7c20 */ /* 0x000fe20008410000 */
[----:B------:R-:W-:Y:S01]  /*5210*/  FMUL.FTZ R14, R32, UR8 ;  /* 0x00000008200e7c20 */ /* 0x000fe20008410000 */
[----:B------:R-:W4:Y:S01]  /*5220*/  MUFU.TANH R237, R237 ;  /* 0x000000ed00ed7308 */ /* 0x000f220000002400 */
[----:B------:R-:W-:Y:S01]  /*5230*/  FMUL.FTZ R15, R33, UR8 ;  /* 0x00000008210f7c20 */ /* 0x000fe20008410000 */
[----:B------:R-:W-:Y:S01]  /*5240*/  FMUL.FTZ R22, R36, UR8 ;  /* 0x0000000824167c20 */ /* 0x000fe20008410000 */
[----:B------:R-:W-:Y:S01]  /*5250*/  FMUL.FTZ R23, R37, UR8 ;  /* 0x0000000825177c20 */ /* 0x000fe20008410000 */
[----:B------:R-:W-:Y:S01]  /*5260*/  FMUL.FTZ R9, R27, UR8 ;  /* 0x000000081b097c20 */ /* 0x000fe20008410000 */
[----:B------:R-:W-:Y:S01]  /*5270*/  FMUL.FTZ R12, R30, UR8 ;  /* 0x000000081e0c7c20 */ /* 0x000fe20008410000 */
[----:B------:R-:W-:Y:S01]  /*5280*/  FMUL.FTZ R13, R31, UR8 ;  /* 0x000000081f0d7c20 */ /* 0x000fe20008410000 */
[----:B------:R-:W-:Y:S01]  /*5290*/  FMUL.FTZ R24, R40, UR8 ;  /* 0x0000000828187c20 */ /* 0x000fe20008410000 */
[----:B------:R-:W2:Y:S01]  /*52a0*/  MUFU.TANH R8, R8 ;  /* 0x0000000800087308 */ /* 0x000ea20000002400 */
[----:B------:R-:W-:Y:S01]  /*52b0*/  FMUL.FTZ R21, R35, UR8 ;  /* 0x0000000823157c20 */ /* 0x000fe20008410000 */
[----:B------:R-:W-:Y:S01]  /*52c0*/  FMUL.FTZ R27, R39, UR8 ;  /* 0x00000008271b7c20 */ /* 0x000fe20008410000 */
[----:B------:R-:W-:Y:S01]  /*52d0*/  FMUL.FTZ R20, R34, UR8 ;  /* 0x0000000822147c20 */ /* 0x000fe20008410000 */
[----:B------:R-:W-:-:S04]  /*52e0*/  FMUL.FTZ R28, R42, UR8 ;  /* 0x000000082a1c7c20 */ /* 0x000fc80008410000 */
[----:B------:R-:W3:Y:S08]  /*52f0*/  MUFU.TANH R10, R10 ;  /* 0x0000000a000a7308 */ /* 0x000ef00000002400 */
[----:B------:R-:W3:Y:S08]  /*5300*/  MUFU.TANH R11, R11 ;  /* 0x0000000b000b7308 */ /* 0x000ef00000002400 */
[----:B-1----:R1:W-:Y:S08]  /*5310*/  MUFU.TANH R16, R26 ;  /* 0x0000001a00107308 */ /* 0x0023f00000002400 */
[----:B------:R-:W3:Y:S01]  /*5320*/  MUFU.TANH R14, R14 ;  /* 0x0000000e000e7308 */ /* 0x000ee20000002400 */
[----:B-1----:R-:W-:-:S05]  /*5330*/  IMAD R26, R3, 0x40, R19 ;  /* 0x00000040031a7824 */ /* 0x002fca00078e0213 */
[----:B------:R-:W-:Y:S02]  /*5340*/  VIADDMNMX R25, R26, R229, R230, PT ;  /* 0x000000e51a197246 */ /* 0x000fe400038001e6 */
[----:B------:R-:W1:Y:S01]  /*5350*/  MUFU.TANH R15, R15 ;  /* 0x0000000f000f7308 */ /* 0x000e620000002400 */
[----:B------:R-:W-:Y:S01]  /*5360*/  IADD3 R31, R229, 0x8, R26 ;  /* 0x00000008e51f7810 */ /* 0x000fe20007ffe01a */
[----:B------:R-:W-:Y:S01]  /*5370*/  FMUL.FTZ R26, R38, UR8 ;  /* 0x00000008261a7c20 */ /* 0x000fe20008410000 */
[C---:B------:R-:W-:Y:S02]  /*5380*/  ISETP.GT.AND P6, PT, R25.reuse, RZ, PT ;  /* 0x000000ff1900720c */ /* 0x040fe40003fc4270 */
[C---:B------:R-:W-:Y:S02]  /*5390*/  ISETP.GT.AND P1, PT, R25.reuse, 0x1, PT ;  /* 0x000000011900780c */ /* 0x040fe40003f24270 */
[C---:B------:R-:W-:Y:S01]  /*53a0*/  ISETP.GT.AND P2, PT, R25.reuse, 0x10, PT ;  /* 0x000000101900780c */ /* 0x040fe20003f44270 */
[----:B------:R-:W1:Y:S01]  /*53b0*/  MUFU.TANH R22, R22 ;  /* 0x0000001600167308 */ /* 0x000e620000002400 */
[----:B------:R-:W-:-:S02]  /*53c0*/  ISETP.GT.AND P3, PT, R25, 0x11, PT ;  /* 0x000000111900780c */ /* 0x000fc40003f64270 */
[----:B----4-:R-:W-:Y:S02]  /*53d0*/  FSEL R235, R237, -INF , P6 ;  /* 0xff800000edeb7808 */ /* 0x010fe40003000000 */
[C---:B--2---:R-:W-:Y:S01]  /*53e0*/  FSEL R227, R8.reuse, -INF , P1 ;  /* 0xff80000008e37808 */ /* 0x044fe20000800000 */
[----:B------:R-:W-:Y:S01]  /*53f0*/  FFMA.FTZ R8, -R8, R8, 1 ;  /* 0x3f80000008087423 */ /* 0x000fe20000010108 */
[----:B---3--:R-:W-:Y:S01]  /*5400*/  FSEL R226, R10, -INF , P2 ;  /* 0xff8000000ae27808 */ /* 0x008fe20001000000 */
[----:B------:R-:W2:Y:S01]  /*5410*/  MUFU.TANH R23, R23 ;  /* 0x0000001700177308 */ /* 0x000ea20000002400 */
[----:B------:R-:W-:Y:S01]  /*5420*/  FSEL R225, R11, -INF , P3 ;  /* 0xff8000000be17808 */ /* 0x000fe20001800000 */
[--C-:B------:R-:W-:Y:S01]  /*5430*/  FFMA.FTZ R235, R235, UR4, -R7.reuse ;  /* 0x00000004ebeb7c23 */ /* 0x100fe20008010807 */
[----:B------:R-:W-:Y:S01]  /*5440*/  ISETP.GT.AND P4, PT, R25, 0x20, PT ;  /* 0x000000201900780c */ /* 0x000fe20003f84270 */
[--C-:B------:R-:W-:Y:S01]  /*5450*/  FFMA.FTZ R227, R227, UR4, -R7.reuse ;  /* 0x00000004e3e37c23 */ /* 0x100fe20008010807 */
[C---:B------:R-:W-:Y:S01]  /*5460*/  ISETP.GT.AND P5, PT, R25.reuse, 0x21, PT ;  /* 0x000000211900780c */ /* 0x040fe20003fa4270 */
[--C-:B------:R-:W-:Y:S01]  /*5470*/  FFMA.FTZ R226, R226, UR4, -R7.reuse ;  /* 0x00000004e2e27c23 */ /* 0x100fe20008010807 */
[C---:B------:R-:W-:Y:S01]  /*5480*/  ISETP.GT.AND P6, PT, R25.reuse, 0x30, PT ;  /* 0x000000301900780c */ /* 0x040fe20003fc4270 */
[----:B------:R-:W3:Y:S01]  /*5490*/  MUFU.TANH R9, R9 ;  /* 0x0000000900097308 */ /* 0x000ee20000002400 */
[----:B------:R-:W-:Y:S01]  /*54a0*/  ISETP.GT.AND P1, PT, R25, 0x31, PT ;  /* 0x000000311900780c */ /* 0x000fe20003f24270 */
[--C-:B------:R-:W-:Y:S01]  /*54b0*/  FFMA.FTZ R225, R225, UR4, -R7.reuse ;  /* 0x00000004e1e17c23 */ /* 0x100fe20008010807 */
[C---:B------:R-:W-:Y:S01]  /*54c0*/  ISETP.GT.AND P2, PT, R25.reuse, 0x40, PT ;  /* 0x000000401900780c */ /* 0x040fe20003f44270 */
[----:B------:R-:W-:Y:S01]  /*54d0*/  FFMA.FTZ R10, -R10, R10, 1 ;  /* 0x3f8000000a0a7423 */ /* 0x000fe2000001010a */
[----:B------:R-:W-:Y:S01]  /*54e0*/  ISETP.GT.AND P3, PT, R25, 0x41, PT ;  /* 0x000000411900780c */ /* 0x000fe20003f64270 */
[----:B------:R-:W-:Y:S01]  /*54f0*/  FMUL.FTZ R25, R41, UR8 ;  /* 0x0000000829197c20 */ /* 0x000fe20008410000 */
[----:B------:R-:W-:Y:S01]  /*5500*/  VIMNMX R31, R230, R31, PT ;  /* 0x0000001fe61f7248 */ /* 0x000fe20003fe0100 */
[----:B------:R-:W4:Y:S01]  /*5510*/  MUFU.TANH R12, R12 ;  /* 0x0000000c000c7308 */ /* 0x000f220000002400 */
[C---:B------:R-:W-:Y:S01]  /*5520*/  FSEL R35, R14.reuse, -INF , P4 ;  /* 0xff8000000e237808 */ /* 0x040fe20002000000 */
[----:B------:R-:W-:Y:S01]  /*5530*/  FFMA.FTZ R14, -R14, R14, 1 ;  /* 0x3f8000000e0e7423 */ /* 0x000fe2000001010e */
[----:B-1----:R-:W-:Y:S01]  /*5540*/  FSEL R39, R15, -INF , P5 ;  /* 0xff8000000f277808 */ /* 0x002fe20002800000 */
[----:B------:R-:W-:Y:S01]  /*5550*/  FFMA.FTZ R11, -R11, R11, 1 ;  /* 0x3f8000000b0b7423 */ /* 0x000fe2000001010b */
[----:B------:R-:W-:Y:S01]  /*5560*/  FSEL R30, R22, -INF , P6 ;  /* 0xff800000161e7808 */ /* 0x000fe20003000000 */
[--C-:B------:R-:W-:Y:S01]  /*5570*/  FFMA.FTZ R42, R35, UR4, -R7.reuse ;  /* 0x00000004232a7c23 */ /* 0x100fe20008010807 */
[----:B--2---:R-:W-:Y:S01]  /*5580*/  FSEL R29, R23, -INF , P1 ;  /* 0xff800000171d7808 */ /* 0x004fe20000800000 */
[----:B------:R-:W1:Y:S01]  /*5590*/  MUFU.TANH R13, R13 ;  /* 0x0000000d000d7308 */ /* 0x000e620000002400 */
[----:B------:R-:W-:Y:S01]  /*55a0*/  ISETP.GT.AND P4, PT, R31, RZ, PT ;  /* 0x000000ff1f00720c */ /* 0x000fe20003f84270 */
[--C-:B------:R-:W-:Y:S01]  /*55b0*/  FFMA.FTZ R39, R39, UR4, -R7.reuse ;  /* 0x0000000427277c23 */ /* 0x100fe20008010807 */
[C---:B------:R-:W-:Y:S01]  /*55c0*/  ISETP.GT.AND P5, PT, R31.reuse, 0x1, PT ;  /* 0x000000011f00780c */ /* 0x040fe20003fa4270 */
[--C-:B------:R-:W-:Y:S01]  /*55d0*/  FFMA.FTZ R30, R30, UR4, -R7.reuse ;  /* 0x000000041e1e7c23 */ /* 0x100fe20008010807 */
[----:B------:R-:W-:Y:S01]  /*55e0*/  ISETP.GT.AND P6, PT, R31, 0x10, PT ;  /* 0x000000101f00780c */ /* 0x000fe20003fc4270 */
[----:B------:R-:W-:Y:S01]  /*55f0*/  FFMA.FTZ R29, R29, UR4, -R7 ;  /* 0x000000041d1d7c23 */ /* 0x000fe20008010807 */
[----:B------:R-:W-:Y:S01]  /*5600*/  ISETP.GT.AND P1, PT, R31, 0x11, PT ;  /* 0x000000111f00780c */ /* 0x000fe20003f24270 */
[----:B------:R-:W2:Y:S01]  /*5610*/  MUFU.TANH R24, R24 ;  /* 0x0000001800187308 */ /* 0x000ea20000002400 */
[----:B------:R-:W-:Y:S01]  /*5620*/  FSEL R33, R16, -INF , P4 ;  /* 0xff80000010217808 */ /* 0x000fe20002000000 */
[----:B------:R-:W-:Y:S01]  /*5630*/  FFMA.FTZ R22, -R22, R22, 1 ;  /* 0x3f80000016167423 */ /* 0x000fe20000010116 */
[----:B---3--:R-:W-:-:S02]  /*5640*/  FSEL R234, R9, -INF , P5 ;  /* 0xff80000009ea7808 */ /* 0x008fc40002800000 */
[----:B----4-:R-:W-:Y:S02]  /*5650*/  FSEL R37, R12, -INF , P6 ;  /* 0xff8000000c257808 */ /* 0x010fe40003000000 */
[----:B------:R-:W-:Y:S01]  /*5660*/  ISETP.GT.AND P4, PT, R31, 0x30, PT ;  /* 0x000000301f00780c */ /* 0x000fe20003f84270 */
[----:B------:R-:W3:Y:S01]  /*5670*/  MUFU.TANH R25, R25 ;  /* 0x0000001900197308 */ /* 0x000ee20000002400 */
[----:B-1----:R-:W-:Y:S01]  /*5680*/  FSEL R34, R13, -INF , P1 ;  /* 0xff8000000d227808 */ /* 0x002fe20000800000 */
[--C-:B------:R-:W-:Y:S01]  /*5690*/  FFMA.FTZ R234, R234, UR4, -R6.reuse ;  /* 0x00000004eaea7c23 */ /* 0x100fe20008010806 */
[----:B------:R-:W-:Y:S01]  /*56a0*/  ISETP.GT.AND P5, PT, R31, 0x31, PT ;  /* 0x000000311f00780c */ /* 0x000fe20003fa4270 */
[--C-:B------:R-:W-:Y:S01]  /*56b0*/  FFMA.FTZ R37, R37, UR4, -R6.reuse ;  /* 0x0000000425257c23 */ /* 0x100fe20008010806 */
[C---:B------:R-:W-:Y:S01]  /*56c0*/  ISETP.GT.AND P6, PT, R31.reuse, 0x40, PT ;  /* 0x000000401f00780c */ /* 0x040fe20003fc4270 */
[----:B------:R-:W-:Y:S01]  /*56d0*/  FFMA.FTZ R34, R34, UR4, -R6 ;  /* 0x0000000422227c23 */ /* 0x000fe20008010806 */
[C---:B------:R-:W-:Y:S01]  /*56e0*/  ISETP.GT.AND P1, PT, R31.reuse, 0x41, PT ;  /* 0x000000411f00780c */ /* 0x040fe20003f24270 */
[----:B------:R-:W1:Y:S01]  /*56f0*/  MUFU.TANH R20, R20 ;  /* 0x0000001400147308 */ /* 0x000e620000002400 */
[C---:B--2---:R-:W-:Y:S01]  /*5700*/  FSEL R32, R24.reuse, -INF , P2 ;  /* 0xff80000018207808 */ /* 0x044fe20001000000 */
[----:B------:R-:W-:Y:S01]  /*5710*/  FFMA.FTZ R24, -R24, R24, 1 ;  /* 0x3f80000018187423 */ /* 0x000fe20000010118 */
[----:B------:R-:W-:-:S03]  /*5720*/  ISETP.GT.AND P2, PT, R31, 0x20, PT ;  /* 0x000000201f00780c */ /* 0x000fc60003f44270 */
[--C-:B------:R-:W-:Y:S02]  /*5730*/  FFMA.FTZ R32, R32, UR4, -R7.reuse ;  /* 0x0000000420207c23 */ /* 0x100fe40008010807 */
[----:B------:R-:W2:Y:S01]  /*5740*/  MUFU.TANH R21, R21 ;  /* 0x0000001500157308 */ /* 0x000ea20000002400 */
[----:B---3--:R-:W-:Y:S02]  /*5750*/  FSEL R36, R25, -INF , P3 ;  /* 0xff80000019247808 */ /* 0x008fe40001800000 */
[----:B------:R-:W-:Y:S01]  /*5760*/  ISETP.GT.AND P3, PT, R31, 0x21, PT ;  /* 0x000000211f00780c */ /* 0x000fe20003f64270 */
[----:B------:R-:W-:Y:S02]  /*5770*/  FMUL.FTZ R31, R43, UR8 ;  /* 0x000000082b1f7c20 */ /* 0x000fe40008410000 */
[----:B------:R-:W-:Y:S01]  /*5780*/  FFMA.FTZ R36, R36, UR4, -R7 ;  /* 0x0000000424247c23 */ /* 0x000fe20008010807 */
[----:B------:R-:W-:Y:S01]  /*5790*/  FFMA.FTZ R7, R33, UR4, -R6 ;  /* 0x0000000421077c23 */ /* 0x000fe20008010806 */
[----:B------:R-:W3:Y:S01]  /*57a0*/  MUFU.TANH R26, R26 ;  /* 0x0000001a001a7308 */ /* 0x000ee20000002400 */
[----:B-1----:R-:W-:-:S05]  /*57b0*/  FSEL R41, R20, -INF , P2 ;  /* 0xff80000014297808 */ /* 0x002fca0001000000 */
[----:B------:R-:W-:Y:S02]  /*57c0*/  FFMA.FTZ R41, R41, UR4, -R6 ;  /* 0x0000000429297c23 */ /* 0x000fe40008010806 */
[----:B------:R-:W1:Y:S01]  /*57d0*/  MUFU.TANH R27, R27 ;  /* 0x0000001b001b7308 */ /* 0x000e620000002400 */
[----:B--2---:R-:W-:-:S05]  /*57e0*/  FSEL R33, R21, -INF , P3 ;  /* 0xff80000015217808 */ /* 0x004fca0001800000 */
[----:B------:R-:W-:Y:S02]  /*57f0*/  FFMA.FTZ R33, R33, UR4, -R6 ;  /* 0x0000000421217c23 */ /* 0x000fe40008010806 */
[----:B------:R-:W2:Y:S01]  /*5800*/  MUFU.TANH R28, R28 ;  /* 0x0000001c001c7308 */ /* 0x000ea20000002400 */
[----:B---3--:R-:W-:-:S05]  /*5810*/  FSEL R35, R26, -INF , P4 ;  /* 0xff8000001a237808 */ /* 0x008fca0002000000 */
[----:B------:R-:W-:Y:S02]  /*5820*/  FFMA.FTZ R35, R35, UR4, -R6 ;  /* 0x0000000423237c23 */ /* 0x000fe40008010806 */
[----:B------:R-:W3:Y:S01]  /*5830*/  MUFU.TANH R31, R31 ;  /* 0x0000001f001f7308 */ /* 0x000ee20000002400 */
[----:B-1----:R-:W-:-:S05]  /*5840*/  FSEL R40, R27, -INF , P5 ;  /* 0xff8000001b287808 */ /* 0x002fca0002800000 */
[----:B------:R-:W-:Y:S02]  /*5850*/  FFMA.FTZ R40, R40, UR4, -R6 ;  /* 0x0000000428287c23 */ /* 0x000fe40008010806 */
[----:B------:R-:W-:Y:S01]  /*5860*/  MUFU.EX2 R235, R235 ;  /* 0x000000eb00eb7308 */ /* 0x000fe20000000800 */
[----:B--2---:R-:W-:-:S05]  /*5870*/  FSEL R38, R28, -INF , P6 ;  /* 0xff8000001c267808 */ /* 0x004fca0003000000 */
[----:B------:R-:W-:Y:S02]  /*5880*/  FFMA.FTZ R38, R38, UR4, -R6 ;  /* 0x0000000426267c23 */ /* 0x000fe40008010806 */
[----:B------:R-:W-:Y:S01]  /*5890*/  MUFU.EX2 R227, R227 ;  /* 0x000000e300e37308 */ /* 0x000fe20000000800 */
[----:B---3--:R-:W-:-:S05]  /*58a0*/  FSEL R224, R31, -INF , P1 ;  /* 0xff8000001fe07808 */ /* 0x008fca0000800000 */
[----:B------:R-:W-:Y:S01]  /*58b0*/  FFMA.FTZ R224, R224, UR4, -R6 ;  /* 0x00000004e0e07c23 */ /* 0x000fe20008010806 */
[----:B------:R-:W-:Y:S01]  /*58c0*/  IMAD R6, R19, 0x4, R17 ;  /* 0x0000000413067824 */ /* 0x000fe200078e0211 */
[----:B------:R-:W-:Y:S04]  /*58d0*/  MUFU.EX2 R234, R234 ;  /* 0x000000ea00ea7308 */ /* 0x000fe80000000800 */
[----:B------:R-:W1:Y:S04]  /*58e0*/  LDS R43, [R6+0x2c300] ;  /* 0x02c30000062b7984 */ /* 0x000e680000000800 */
[----:B------:R2:W3:Y:S01]  /*58f0*/  LDS R236, [R6+0x2c320] ;  /* 0x02c3200006ec7984 */ /* 0x0004e20000000800 */
[----:B------:R-:W-:-:S02]  /*5900*/  WARPGROUP.DEPBAR.LE gsb0, 0x0 ;  /* 0x00008000000079c5 */ /* 0x000fc40000010000 */
[----:B------:R-:W-:Y:S01]  /*5910*/  MUFU.EX2 R226, R226 ;  /* 0x000000e200e27308 */ /* 0x000fe20000000800 */
[----:B--2---:R-:W-:-:S07]  /*5920*/  FFMA.FTZ R6, -R237, R237, 1 ;  /* 0x3f800000ed067423 */ /* 0x004fce00000101ed */
[----:B------:R-:W2:Y:S08]  /*5930*/  MUFU.EX2 R237, R7 ;  /* 0x0000000700ed7308 */ /* 0x000eb00000000800 */
[----:B------:R-:W-:Y:S08]  /*5940*/  MUFU.EX2 R42, R42 ;  /* 0x0000002a002a7308 */ /* 0x000ff00000000800 */
[----:B------:R-:W-:Y:S01]  /*5950*/  MUFU.EX2 R30, R30 ;  /* 0x0000001e001e7308 */ /* 0x000fe20000000800 */
[----:B--2---:R-:W-:-:S07]  /*5960*/  F2FP.BF16.F32.PACK_AB R7, R234, R237 ;  /* 0x000000edea07723e */ /* 0x004fce00000010ff */
[----:B------:R-:W2:Y:S01]  /*5970*/  MUFU.EX2 R36, R36 ;  /* 0x0000002400247308 */ /* 0x000ea20000000800 */
[--C-:B-1----:R-:W-:Y:S01]  /*5980*/  FADD.FTZ R44, R44, -R43.reuse ;  /* 0x8000002b2c2c7221 */ /* 0x102fe20000010000 */
[--C-:B------:R-:W-:Y:S01]  /*5990*/  FADD.FTZ R45, R45, -R43.reuse ;  /* 0x8000002b2d2d7221 */ /* 0x100fe20000010000 */
[--C-:B------:R-:W-:Y:S01]  /*59a0*/  FADD.FTZ R48, R48, -R43.reuse ;  /* 0x8000002b30307221 */ /* 0x100fe20000010000 */
[--C-:B------:R-:W-:Y:S01]  /*59b0*/  FADD.FTZ R217, R217, -R43.reuse ;  /* 0x8000002bd9d97221 */ /* 0x100fe20000010000 */
[----:B------:R-:W-:Y:S01]  /*59c0*/  FMUL.FTZ R44, R235, R44 ;  /* 0x0000002ceb2c7220 */ /* 0x000fe20000410000 */
[C---:B------:R-:W-:Y:S01]  /*59d0*/  FMUL.FTZ R45, R227.reuse, R45 ;  /* 0x0000002de32d7220 */ /* 0x040fe20000410000 */
[----:B------:R-:W-:Y:S01]  /*59e0*/  FMUL.FTZ R48, R226, R48 ;  /* 0x00000030e2307220 */ /* 0x000fe20000410000 */
[----:B------:R-:W-:Y:S01]  /*59f0*/  MUFU.EX2 R37, R37 ;  /* 0x0000002500257308 */ /* 0x000fe20000000800 */
[----:B------:R-:W-:Y:S01]  /*5a00*/  FMUL.FTZ R44, R6, R44 ;  /* 0x0000002c062c7220 */ /* 0x000fe20000410000 */
[----:B------:R-:W-:Y:S01]  /*5a10*/  F2FP.BF16.F32.PACK_AB R6, R227, R235 ;  /* 0x000000ebe306723e */ /* 0x000fe200000010ff */
[----:B------:R-:W-:Y:S01]  /*5a20*/  BAR.SYNC.DEFER_BLOCKING 0x9, 0x100 ;  /* 0x0244000000007b1d */ /* 0x000fe20000010000 */
[----:B------:R-:W-:Y:S01]  /*5a30*/  FMUL.FTZ R8, R8, R45 ;  /* 0x0000002d08087220 */ /* 0x000fe20000410000 */
[--C-:B------:R-:W-:Y:S01]  /*5a40*/  FADD.FTZ R45, R52, -R43.reuse ;  /* 0x8000002b342d7221 */ /* 0x100fe20000010000 */
[----:B------:R-:W-:Y:S01]  /*5a50*/  FMUL.FTZ R10, R10, R48 ;  /* 0x000000300a0a7220 */ /* 0x000fe20000410000 */
[--C-:B------:R-:W-:Y:S01]  /*5a60*/  FADD.FTZ R48, R49, -R43.reuse ;  /* 0x8000002b31307221 */ /* 0x100fe20000010000 */
[--C-:B------:R-:W-:Y:S01]  /*5a70*/  FADD.FTZ R49, R216, -R43.reuse ;  /* 0x8000002bd8317221 */ /* 0x100fe20000010000 */
[--C-:B------:R-:W-:Y:S01]  /*5a80*/  FADD.FTZ R52, R53, -R43.reuse ;  /* 0x8000002b35347221 */ /* 0x100fe20000010000 */
[--C-:B------:R-:W-:Y:S01]  /*5a90*/  FADD.FTZ R220, R220, -R43.reuse ;  /* 0x8000002bdcdc7221 */ /* 0x100fe20000010000 */
[----:B------:R-:W-:Y:S01]  /*5aa0*/  FADD.FTZ R43, R221, -R43 ;  /* 0x8000002bdd2b7221 */ /* 0x000fe20000010000 */
[----:B------:R-:W-:Y:S01]  /*5ab0*/  MUFU.EX2 R41, R41 ;  /* 0x0000002900297308 */ /* 0x000fe20000000800 */
[--C-:B---3--:R-:W-:Y:S01]  /*5ac0*/  FADD.FTZ R46, R46, -R236.reuse ;  /* 0x800000ec2e2e7221 */ /* 0x108fe20000010000 */
[--C-:B------:R-:W-:Y:S01]  /*5ad0*/  FADD.FTZ R50, R50, -R236.reuse ;  /* 0x800000ec32327221 */ /* 0x100fe20000010000 */
[----:B--2---:R-:W-:Y:S01]  /*5ae0*/  FMUL.FTZ R43, R36, R43 ;  /* 0x0000002b242b7220 */ /* 0x004fe20000410000 */
[----:B------:R-:W-:Y:S01]  /*5af0*/  FFMA.FTZ R12, -R12, R12, 1 ;  /* 0x3f8000000c0c7423 */ /* 0x000fe2000001010c */
[----:B------:R-:W-:Y:S01]  /*5b00*/  FMUL.FTZ R46, R237, R46 ;  /* 0x0000002eed2e7220 */ /* 0x000fe20000410000 */
[----:B------:R-:W-:-:S02]  /*5b10*/  FADD.FTZ R54, R54, -R236 ;  /* 0x800000ec36367221 */ /* 0x000fc40000010000 */
[----:B------:R-:W1:Y:S08]  /*5b20*/  MUFU.EX2 R225, R225 ;  /* 0x000000e100e17308 */ /* 0x000e700000000800 */
[----:B------:R-:W2:Y:S01]  /*5b30*/  MUFU.EX2 R34, R34 ;  /* 0x0000002200227308 */ /* 0x000ea20000000800 */
[----:B------:R3:W-:Y:S07]  /*5b40*/  STSM.16.M88.2 [R0+0x2c500], R6 ;  /* 0x02c5000600007844 */ /* 0x0007ee0000000100 */
[----:B------:R-:W4:Y:S01]  /*5b50*/  MUFU.EX2 R39, R39 ;  /* 0x0000002700277308 */ /* 0x000f220000000800 */
[----:B------:R-:W-:Y:S01]  /*5b60*/  FFMA.FTZ R20, -R20, R20, 1 ;  /* 0x3f80000014147423 */ /* 0x000fe20000010114 */
[--C-:B------:R-:W-:Y:S01]  /*5b70*/  FADD.FTZ R218, R218, -R236.reuse ;  /* 0x800000ecdada7221 */ /* 0x100fe20000010000 */
[----:B------:R-:W-:-:S05]  /*5b80*/  FADD.FTZ R223, R223, -R236 ;  /* 0x800000ecdfdf7221 */ /* 0x000fca0000010000 */
[----:B------:R-:W-:Y:S01]  /*5b90*/  MUFU.EX2 R35, R35 ;  /* 0x0000002300237308 */ /* 0x000fe20000000800 */
[----:B---3--:R-:W-:Y:S01]  /*5ba0*/  FFMA.FTZ R6, -R15, R15, 1 ;  /* 0x3f8000000f067423 */ /* 0x008fe2000001010f */
[----:B------:R-:W-:-:S06]  /*5bb0*/  FMUL.FTZ R15, R42, R45 ;  /* 0x0000002d2a0f7220 */ /* 0x000fcc0000410000 */
[----:B------:R-:W-:Y:S01]  /*5bc0*/  MUFU.EX2 R224, R224 ;  /* 0x000000e000e07308 */ /* 0x000fe20000000800 */
[----:B------:R-:W-:Y:S01]  /*5bd0*/  FMUL.FTZ R15, R14, R15 ;  /* 0x0000000f0e0f7220 */ /* 0x000fe20000410000 */
[----:B------:R-:W-:Y:S01]  /*5be0*/  FFMA.FTZ R14, -R23, R23, 1 ;  /* 0x3f800000170e7423 */ /* 0x000fe20000010117 */
[----:B------:R-:W-:-:S05]  /*5bf0*/  FMUL.FTZ R23, R30, R49 ;  /* 0x000000311e177220 */ /* 0x000fca0000410000 */
[----:B------:R-:W3:Y:S01]  /*5c00*/  MUFU.EX2 R29, R29 ;  /* 0x0000001d001d7308 */ /* 0x000ee20000000800 */
[----:B------:R-:W-:Y:S01]  /*5c10*/  FMUL.FTZ R23, R22, R23 ;  /* 0x0000001716177220 */ /* 0x000fe20000410000 */
[----:B------:R-:W-:-:S06]  /*5c20*/  FFMA.FTZ R22, -R25, R25, 1 ;  /* 0x3f80000019167423 */ /* 0x000fcc0000010119 */
[----:B------:R-:W-:Y:S01]  /*5c30*/  MUFU.EX2 R40, R40 ;  /* 0x0000002800287308 */ /* 0x000fe20000000800 */
[----:B------:R-:W-:Y:S01]  /*5c40*/  FFMA.FTZ R26, -R26, R26, 1 ;  /* 0x3f8000001a1a7423 */ /* 0x000fe2000001011a */
[----:B------:R-:W-:Y:S01]  /*5c50*/  FFMA.FTZ R31, -R31, R31, 1 ;  /* 0x3f8000001f1f7423 */ /* 0x000fe2000001011f */
[----:B-1----:R-:W-:Y:S01]  /*5c60*/  F2FP.BF16.F32.PACK_AB R226, R225, R226 ;  /* 0x000000e2e1e2723e */ /* 0x002fe200000010ff */
[--C-:B------:R-:W-:Y:S01]  /*5c70*/  FADD.FTZ R47, R47, -R236.reuse ;  /* 0x800000ec2f2f7221 */ /* 0x100fe20000010000 */
[----:B------:R-:W-:Y:S01]  /*5c80*/  FMUL.FTZ R48, R225, R48 ;  /* 0x00000030e1307220 */ /* 0x000fe20000410000 */
[--C-:B------:R-:W-:Y:S01]  /*5c90*/  FADD.FTZ R51, R51, -R236.reuse ;  /* 0x800000ec33337221 */ /* 0x100fe20000010000 */
[--C-:B------:R-:W-:Y:S01]  /*5ca0*/  FADD.FTZ R55, R55, -R236.reuse ;  /* 0x800000ec37377221 */ /* 0x100fe20000010000 */
[----:B------:R1:W1:Y:S01]  /*5cb0*/  MUFU.EX2 R7, R32 ;  /* 0x0000002000077308 */ /* 0x0002620000000800 */
[----:B--2---:R-:W-:Y:S01]  /*5cc0*/  F2FP.BF16.F32.PACK_AB R227, R34, R37 ;  /* 0x0000002522e3723e */ /* 0x004fe200000010ff */
[----:B------:R-:W-:Y:S01]  /*5cd0*/  FMUL.FTZ R47, R234, R47 ;  /* 0x0000002fea2f7220 */ /* 0x000fe20000410000 */
[----:B----4-:R-:W-:Y:S01]  /*5ce0*/  F2FP.BF16.F32.PACK_AB R42, R39, R42 ;  /* 0x0000002a272a723e */ /* 0x010fe200000010ff */
[----:B------:R-:W-:Y:S01]  /*5cf0*/  FMUL.FTZ R11, R11, R48 ;  /* 0x000000300b0b7220 */ /* 0x000fe20000410000 */
[----:B---3--:R-:W-:Y:S01]  /*5d00*/  F2FP.BF16.F32.PACK_AB R30, R29, R30 ;  /* 0x0000001e1d1e723e */ /* 0x008fe200000010ff */
[----:B------:R-:W-:Y:S01]  /*5d10*/  FFMA.FTZ R13, -R13, R13, 1 ;  /* 0x3f8000000d0d7423 */ /* 0x000fe2000001010d */
[----:B------:R-:W-:Y:S01]  /*5d20*/  FADD.FTZ R219, R219, -R236 ;  /* 0x800000ecdbdb7221 */ /* 0x000fe20000010000 */
[----:B------:R-:W-:Y:S01]  /*5d30*/  FMUL.FTZ R45, R39, R52 ;  /* 0x00000034272d7220 */ /* 0x000fe20000410000 */
[----:B-1----:R-:W-:Y:S01]  /*5d40*/  FFMA.FTZ R32, -R9, R9, 1 ;  /* 0x3f80000009207423 */ /* 0x002fe20000010109 */
[----:B------:R-:W-:-:S02]  /*5d50*/  VIADD R9, R17, 0x2c500 ;  /* 0x0002c50011097836 */ /* 0x000fc40000000000 */
[----:B------:R-:W-:Y:S01]  /*5d60*/  FADD.FTZ R222, R222, -R236 ;  /* 0x800000ecdede7221 */ /* 0x000fe20000010000 */
[----:B------:R-:W-:Y:S01]  /*5d70*/  FMUL.FTZ R217, R29, R217 ;  /* 0x000000d91dd97220 */ /* 0x000fe20000410000 */
[----:B------:R-:W-:Y:S01]  /*5d80*/  FMUL.FTZ R25, R7, R220 ;  /* 0x000000dc07197220 */ /* 0x000fe20000410000 */
[----:B------:R-:W-:Y:S02]  /*5d90*/  SHF.R.U32.HI R9, RZ, 0x4, R9 ;  /* 0x00000004ff097819 */ /* 0x000fe40000011609 */
[----:B------:R-:W-:Y:S01]  /*5da0*/  F2FP.BF16.F32.PACK_AB R36, R36, R7 ;  /* 0x000000072424723e */ /* 0x000fe200000010ff */
[----:B------:R-:W-:Y:S01]  /*5db0*/  FMUL.FTZ R25, R24, R25 ;  /* 0x0000001918197220 */ /* 0x000fe20000410000 */
[----:B------:R-:W-:Y:S01]  /*5dc0*/  LOP3.LUT R9, R9, 0x3fff, RZ, 0xc0, !PT ;  /* 0x00003fff09097812 */ /* 0x000fe200078ec0ff */
[----:B------:R-:W-:Y:S01]  /*5dd0*/  FMUL.FTZ R24, R22, R43 ;  /* 0x0000002b16187220 */ /* 0x000fe20000410000 */
[----:B------:R-:W-:Y:S01]  /*5de0*/  FFMA.FTZ R43, -R16, R16, 1 ;  /* 0x3f800000102b7423 */ /* 0x000fe20000010110 */
[----:B------:R1:W2:Y:S01]  /*5df0*/  MUFU.EX2 R22, R33 ;  /* 0x0000002100167308 */ /* 0x0002a20000000800 */
[----:B------:R-:W-:Y:S01]  /*5e00*/  LOP3.LUT R9, R9, 0x80000, RZ, 0xfc, !PT ;  /* 0x0008000009097812 */ /* 0x000fe200078efcff */
[----:B------:R-:W-:Y:S01]  /*5e10*/  STSM.16.M88.2 [R0+0x2cd00], R226 ;  /* 0x02cd00e200007844 */ /* 0x000fe20000000100 */
[----:B------:R-:W-:Y:S01]  /*5e20*/  FMUL.FTZ R46, R43, R46 ;  /* 0x0000002e2b2e7220 */ /* 0x000fe20000410000 */
[----:B------:R-:W-:Y:S01]  /*5e30*/  FMUL.FTZ R47, R32, R47 ;  /* 0x0000002f202f7220 */ /* 0x000fe20000410000 */
[----:B------:R-:W-:Y:S01]  /*5e40*/  FMUL.FTZ R48, R34, R51 ;  /* 0x0000003322307220 */ /* 0x000fe20000410000 */
[----:B------:R-:W-:Y:S01]  /*5e50*/  FMUL.FTZ R6, R6, R45 ;  /* 0x0000002d06067220 */ /* 0x000fe20000410000 */
[----:B------:R-:W-:Y:S01]  /*5e60*/  FFMA.FTZ R27, -R27, R27, 1 ;  /* 0x3f8000001b1b7423 */ /* 0x000fe2000001011b */
[----:B------:R-:W-:Y:S01]  /*5e70*/  FFMA.FTZ R28, -R28, R28, 1 ;  /* 0x3f8000001c1c7423 */ /* 0x000fe2000001011c */
[----:B-1----:R-:W-:Y:S01]  /*5e80*/  FMUL.FTZ R33, R37, R50 ;  /* 0x0000003225217220 */ /* 0x002fe20000410000 */
[----:B------:R-:W-:-:S02]  /*5e90*/  VIADD R43, R9, 0x100 ;  /* 0x00000100092b7836 */ /* 0x000fc40000000000 */
[----:B------:R-:W-:Y:S01]  /*5ea0*/  FMUL.FTZ R14, R14, R217 ;  /* 0x000000d90e0e7220 */ /* 0x000fe20000410000 */
[----:B------:R-:W-:Y:S01]  /*5eb0*/  F2FP.BF16.F32.PACK_AB R44, R8, R44 ;  /* 0x0000002c082c723e */ /* 0x000fe200000010ff */
[----:B------:R-:W-:Y:S01]  /*5ec0*/  FMUL.FTZ R12, R12, R33 ;  /* 0x000000210c0c7220 */ /* 0x000fe20000410000 */
[----:B------:R-:W-:Y:S01]  /*5ed0*/  F2FP.BF16.F32.PACK_AB R10, R11, R10 ;  /* 0x0000000a0b0a723e */ /* 0x000fe200000010ff */
[----:B------:R1:W3:Y:S01]  /*5ee0*/  MUFU.EX2 R33, R38 ;  /* 0x0000002600217308 */ /* 0x0002e20000000800 */
[----:B------:R-:W-:Y:S01]  /*5ef0*/  R2UR UR5, R43 ;  /* 0x000000002b0572ca */ /* 0x000fe200000e0000 */
[----:B------:R-:W-:Y:S01]  /*5f00*/  FMUL.FTZ R43, R41, R54 ;  /* 0x00000036292b7220 */ /* 0x000fe20000410000 */
[----:B------:R-:W-:Y:S01]  /*5f10*/  F2FP.BF16.F32.PACK_AB R24, R24, R25 ;  /* 0x000000191818723e */ /* 0x000fe200000010ff */
[----:B------:R-:W-:Y:S01]  /*5f20*/  UMOV UR57, 0x40000040 ;  /* 0x4000004000397882 */ /* 0x000fe20000000000 */
[----:B------:R-:W-:Y:S01]  /*5f30*/  UMOV UR59, 0x40 ;  /* 0x00000040003b7882 */ /* 0x000fe20000000000 */
[----:B------:R-:W-:Y:S01]  /*5f40*/  FMUL.FTZ R20, R20, R43 ;  /* 0x0000002b14147220 */ /* 0x000fe20000410000 */
[----:B------:R-:W-:Y:S01]  /*5f50*/  FMUL.FTZ R43, R35, R218 ;  /* 0x000000da232b7220 */ /* 0x000fe20000410000 */
[----:B------:R-:W-:Y:S01]  /*5f60*/  UMOV UR15, 0x40 ;  /* 0x00000040000f7882 */ /* 0x000fe20000000000 */
[----:B-1----:R-:W-:Y:S01]  /*5f70*/  FMUL.FTZ R38, R224, R223 ;  /* 0x000000dfe0267220 */ /* 0x002fe20000410000 */
[----:B------:R-:W-:Y:S01]  /*5f80*/  UMOV UR11, 0x40 ;  /* 0x00000040000b7882 */ /* 0x000fe20000000000 */
[----:B------:R-:W-:Y:S01]  /*5f90*/  FMUL.FTZ R26, R26, R43 ;  /* 0x0000002b1a1a7220 */ /* 0x000fe20000410000 */
[----:B--2---:R-:W-:Y:S01]  /*5fa0*/  F2FP.BF16.F32.PACK_AB R43, R22, R41 ;  /* 0x00000029162b723e */ /* 0x004fe200000010ff */
[----:B------:R-:W-:Y:S01]  /*5fb0*/  FMUL.FTZ R49, R31, R38 ;  /* 0x000000261f317220 */ /* 0x000fe20000410000 */
[----:B------:R-:W-:Y:S01]  /*5fc0*/  F2FP.BF16.F32.PACK_AB R31, R40, R35 ;  /* 0x00000023281f723e */ /* 0x000fe200000010ff */
[----:B------:R-:W-:Y:S01]  /*5fd0*/  UMOV UR19, 0x40 ;  /* 0x0000004000137882 */ /* 0x000fe20000000000 */
[----:B------:R-:W-:Y:S01]  /*5fe0*/  UMOV UR49, 0x40000040 ;  /* 0x4000004000317882 */ /* 0x000fe20000000000 */
[----:B---3--:R-:W-:Y:S01]  /*5ff0*/  F2FP.BF16.F32.PACK_AB R37, R224, R33 ;  /* 0x00000021e025723e */ /* 0x008fe200000010ff */
[----:B------:R-:W-:Y:S04]  /*6000*/  STSM.16.M88.2 [R0+0x2d500], R42 ;  /* 0x02d5002a00007844 */ /* 0x000fe80000000100 */
[----:B------:R-:W-:Y:S04]  /*6010*/  STSM.16.M88.2 [R0+0x2dd00], R30 ;  /* 0x02dd001e00007844 */ /* 0x000fe80000000100 */
[----:B------:R-:W-:Y:S01]  /*6020*/  STSM.16.M88.2 [R0+0x2e500], R36 ;  /* 0x02e5002400007844 */ /* 0x000fe20000000100 */
[----:B------:R1:W-:Y:S06]  /*6030*/  MEMBAR.ALL.CTA ;  /* 0x0000000000007992 */ /* 0x0003ec0000008000 */
[----:B-1----:R-:W1:Y:S01]  /*6040*/  FENCE.VIEW.ASYNC.S ;  /* 0x00000000000073c6 */ /* 0x002e620000000000 */
[----:B------:R-:W-:-:S02]  /*6050*/  VIADD R32, R9, 0x80 ;  /* 0x0000008009207836 */ /* 0x000fc40000000000 */
[----:B------:R-:W-:Y:S01]  /*6060*/  FMUL.FTZ R55, R22, R55 ;  /* 0x0000003716377220 */ /* 0x000fe20000410000 */
[----:B------:R-:W-:Y:S01]  /*6070*/  UMOV UR51, 0x40 ;  /* 0x0000004000337882 */ /* 0x000fe20000000000 */
[----:B------:R-:W-:Y:S01]  /*6080*/  UMOV UR55, 0x40 ;  /* 0x0000004000377882 */ /* 0x000fe20000000000 */
[----:B------:R-:W-:Y:S01]  /*6090*/  UMOV UR47, 0x40 ;  /* 0x00000040002f7882 */ /* 0x000fe20000000000 */
[----:B------:R-:W-:Y:S01]  /*60a0*/  R2UR UR4, R32 ;  /* 0x00000000200472ca */ /* 0x000fe200000e0000 */
[----:B------:R-:W-:Y:S01]  /*60b0*/  FFMA.FTZ R32, -R21, R21, 1 ;  /* 0x3f80000015207423 */ /* 0x000fe20000010115 */
[----:B------:R-:W-:Y:S01]  /*60c0*/  VIADD R21, R9, 0x180 ;  /* 0x0000018009157836 */ /* 0x000fe20000000000 */
[----:B------:R-:W-:Y:S01]  /*60d0*/  UMOV UR29, 0x40000040 ;  /* 0x40000040001d7882 */ /* 0x000fe20000000000 */
[----:B------:R-:W-:Y:S01]  /*60e0*/  IMAD R22, R4, 0x2000, R5 ;  /* 0x0000200004167824 */ /* 0x000fe200078e0205 */
[----:B------:R-:W-:Y:S01]  /*60f0*/  UMOV UR31, 0x40 ;  /* 0x00000040001f7882 */ /* 0x000fe20000000000 */
[----:B------:R-:W-:Y:S01]  /*6100*/  UMOV UR43, 0x40 ;  /* 0x00000040002b7882 */ /* 0x000fe20000000000 */
[----:B------:R-:W-:Y:S01]  /*6110*/  R2UR UR6, R21 ;  /* 0x00000000150672ca */ /* 0x000fe200000e0000 */
[----:B------:R-:W-:Y:S01]  /*6120*/  FMUL.FTZ R21, R13, R48 ;  /* 0x000000300d157220 */ /* 0x000fe20000410000 */
[----:B------:R-:W-:Y:S01]  /*6130*/  FMUL.FTZ R13, R32, R55 ;  /* 0x00000037200d7220 */ /* 0x000fe20000410000 */
[----:B------:R-:W-:Y:S01]  /*6140*/  FMUL.FTZ R32, R40, R219 ;  /* 0x000000db28207220 */ /* 0x000fe20000410000 */
[----:B------:R-:W-:Y:S01]  /*6150*/  SHF.R.U32.HI R7, RZ, 0x4, R22 ;  /* 0x00000004ff077819 */ /* 0x000fe20000011616 */
[----:B------:R-:W-:Y:S01]  /*6160*/  FMUL.FTZ R45, R33, R222 ;  /* 0x000000de212d7220 */ /* 0x000fe20000410000 */
[----:B------:R-:W-:Y:S01]  /*6170*/  UMOV UR39, 0x40 ;  /* 0x0000004000277882 */ /* 0x000fe20000000000 */
[----:B------:R-:W-:Y:S01]  /*6180*/  FMUL.FTZ R27, R27, R32 ;  /* 0x000000201b1b7220 */ /* 0x000fe20000410000 */
[----:B------:R-:W-:Y:S01]  /*6190*/  LOP3.LUT R7, R7, 0x3fff, RZ, 0xc0, !PT ;  /* 0x00003fff07077812 */ /* 0x000fe200078ec0ff */
[----:B------:R-:W-:Y:S01]  /*61a0*/  FMUL.FTZ R28, R28, R45 ;  /* 0x0000002d1c1c7220 */ /* 0x000fe20000410000 */
[----:B------:R-:W-:Y:S01]  /*61b0*/  F2FP.BF16.F32.PACK_AB R45, R47, R46 ;  /* 0x0000002e2f2d723e */ /* 0x000fe200000010ff */
[----:B-1----:R-:W-:Y:S01]  /*61c0*/  BAR.SYNC.DEFER_BLOCKING 0x9, 0x100 ;  /* 0x0244000000007b1d */ /* 0x002fe20000010000 */
[----:B------:R-:W-:Y:S01]  /*61d0*/  F2FP.BF16.F32.PACK_AB R11, R21, R12 ;  /* 0x0000000c150b723e */ /* 0x000fe200000010ff */
[----:B------:R-:W-:Y:S01]  /*61e0*/  VIADD R5, R9, 0x200 ;  /* 0x0000020009057836 */ /* 0x000fe20000000000 */
[----:B------:R-:W-:-:S02]  /*61f0*/  F2FP.BF16.F32.PACK_AB R12, R6, R15 ;  /* 0x0000000f060c723e */ /* 0x000fc400000010ff */
[----:B------:R-:W-:Y:S02]  /*6200*/  F2FP.BF16.F32.PACK_AB R13, R13, R20 ;  /* 0x000000140d0d723e */ /* 0x000fe400000010ff */
[----:B------:R-:W-:Y:S01]  /*6210*/  R2UR UR56, R7 ;  /* 0x00000000073872ca */ /* 0x000fe200000e0000 */
[----:B------:R-:W-:Y:S01]  /*6220*/  UMOV UR35, 0x40 ;  /* 0x0000004000237882 */ /* 0x000fe20000000000 */
[----:B------:R-:W-:Y:S01]  /*6230*/  F2FP.BF16.F32.PACK_AB R14, R14, R23 ;  /* 0x000000170e0e723e */ /* 0x000fe200000010ff */
[----:B------:R-:W-:Y:S01]  /*6240*/  UMOV UR27, 0x40 ;  /* 0x00000040001b7882 */ /* 0x000fe20000000000 */
[----:B------:R-:W-:Y:S01]  /*6250*/  R2UR UR58, R9 ;  /* 0x00000000093a72ca */ /* 0x000fe200000e0000 */
[----:B------:R-:W-:Y:S01]  /*6260*/  UMOV UR23, 0x40 ;  /* 0x0000004000177882 */ /* 0x000fe20000000000 */
[----:B------:R-:W-:Y:S01]  /*6270*/  F2FP.BF16.F32.PACK_AB R15, R27, R26 ;  /* 0x0000001a1b0f723e */ /* 0x000fe200000010ff */
[----:B------:R1:W5:Y:S01]  /*6280*/  LDL.LU R16, [R1+0x18] ;  /* 0x0000180001107983 */ /* 0x0003620000300800 */
[----:B------:R-:W-:-:S02]  /*6290*/  F2FP.BF16.F32.PACK_AB R25, R49, R28 ;  /* 0x0000001c3119723e */ /* 0x000fc400000010ff */
[----:B------:R-:W-:Y:S01]  /*62a0*/  R2UR UR7, R5 ;  /* 0x00000000050772ca */ /* 0x000fe200000e0000 */
[----:B------:R-:W-:Y:S04]  /*62b0*/  STSM.16.M88.2 [R0+0x2ed00], R44 ;  /* 0x02ed002c00007844 */ /* 0x000fe80000000100 */
[----:B------:R-:W-:Y:S04]  /*62c0*/  STSM.16.M88.2 [R0+0x2f500], R10 ;  /* 0x02f5000a00007844 */ /* 0x000fe80000000100 */
[----:B------:R-:W-:Y:S04]  /*62d0*/  STSM.16.M88.2 [R0+0x2fd00], R12 ;  /* 0x02fd000c00007844 */ /* 0x000fe80000000100 */
[----:B------:R2:W-:Y:S04]  /*62e0*/  STSM.16.M88.2 [R0+0x30500], R14 ;  /* 0x0305000e00007844 */ /* 0x0005e80000000100 */
[----:B------:R3:W-:Y:S01]  /*62f0*/  STSM.16.M88.2 [R0+0x30d00], R24 ;  /* 0x030d001800007844 */ /* 0x0007e20000000100 */
[----:B------:R-:W-:Y:S01]  /*6300*/  WARPGROUP.ARRIVE ;  /* 0x00000000000079c5 */ /* 0x000fe20000000000 */
[----:B------:R-:W-:Y:S01]  /*6310*/  UMOV UR12, UR56 ;  /* 0x00000038000c7c82 */ /* 0x000fe20008000000 */
[----:B------:R-:W-:Y:S01]  /*6320*/  UMOV UR13, UR57 ;  /* 0x00000039000d7c82 */ /* 0x000fe20008000000 */
        /* <DEDUP_REMOVED lines=9> */
[----:B------:R-:W-:Y:S01]  /*63c0*/  VIADD R6, R9, 0x10 ;  /* 0x0000001009067836 */ /* 0x000fe20000000000 */
        /* <DEDUP_REMOVED lines=10> */
[----:B------:R-:W-:Y:S01]  /*6470*/  UMOV UR41, UR29 ;  /* 0x0000001d00297c82 */ /* 0x000fe20008000000 */
[----:B------:R-:W-:Y:S01]  /*6480*/  HGMMA.64x16x16.F32.BF16 R88, gdesc[UR16].tnspA.tnspB, R88 ;  /* 0x60200000105879f0 */ /* 0x000fe20008701858 */
[----:B------:R-:W-:Y:S01]  /*6490*/  VIADD R5, R7, 0x80 ;  /* 0x0000008007057836 */ /* 0x000fe20000000000 */
[----:B------:R-:W-:Y:S01]  /*64a0*/  UMOV UR37, UR29 ;  /* 0x0000001d00257c82 */ /* 0x000fe20008000000 */
[----:B------:R-:W-:Y:S01]  /*64b0*/  UMOV UR33, UR29 ;  /* 0x0000001d00217c82 */ /* 0x000fe20008000000 */
[----:B------:R-:W-:Y:S01]  /*64c0*/  UMOV UR25, UR29 ;  /* 0x0000001d00197c82 */ /* 0x000fe20008000000 */
[----:B------:R-:W-:Y:S01]  /*64d0*/  MOV R216, UR58 ;  /* 0x0000003a00d87c02 */ /* 0x000fe20008000f00 */
[----:B------:R-:W-:Y:S01]  /*64e0*/  VIADD R20, R9, 0xb0 ;  /* 0x000000b009147836 */ /* 0x000fe20000000000 */
[----:B------:R-:W-:Y:S01]  /*64f0*/  R2UR UR48, R5 ;  /* 0x00000000053072ca */ /* 0x000fe200000e0000 */
[C---:B------:R-:W-:Y:S01]  /*6500*/  VIADD R5, R9.reuse, 0x90 ;  /* 0x0000009009057836 */ /* 0x040fe20000000000 */
[----:B------:R-:W-:Y:S01]  /*6510*/  R2UR UR50, R6 ;  /* 0x00000000063272ca */ /* 0x000fe200000e0000 */
[----:B------:R-:W-:Y:S01]  /*6520*/  VIADD R6, R9, 0x110 ;  /* 0x0000011009067836 */ /* 0x000fe20000000000 */
[----:B------:R-:W-:Y:S01]  /*6530*/  MOV R217, UR59 ;  /* 0x0000003b00d97c02 */ /* 0x000fe20008000f00 */
[----:B------:R-:W4:Y:S01]  /*6540*/  LDL R234, [R1+0x4] ;  /* 0x0000040001ea7983 */ /* 0x000f220000100800 */
[----:B------:R-:W-:Y:S01]  /*6550*/  R2UR UR4, R5 ;  /* 0x00000000050472ca */ /* 0x000fe200000e0000 */
[----:B------:R-:W-:Y:S01]  /*6560*/  VIADD R5, R9, 0x190 ;  /* 0x0000019009057836 */ /* 0x000fe20000000000 */
[----:B------:R-:W-:Y:S01]  /*6570*/  R2UR UR5, R6 ;  /* 0x00000000060572ca */ /* 0x000fe200000e0000 */
[----:B------:R-:W-:Y:S01]  /*6580*/  UMOV UR6, UR18 ;  /* 0x0000001200067c82 */ /* 0x000fe20008000000 */
[----:B------:R-:W-:Y:S01]  /*6590*/  UMOV UR7, UR19 ;  /* 0x0000001300077c82 */ /* 0x000fe20008000000 */
[----:B------:R-:W-:Y:S01]  /*65a0*/  UMOV UR17, UR49 ;  /* 0x0000003100117c82 */ /* 0x000fe20008000000 */
[----:B------:R-:W-:Y:S01]  /*65b0*/  R2UR UR54, R5 ;  /* 0x00000000053672ca */ /* 0x000fe200000e0000 */
[----:B------:R-:W-:Y:S01]  /*65c0*/  VIADD R5, R9, 0x210 ;  /* 0x0000021009057836 */ /* 0x000fe20000000000 */
[----:B------:R-:W-:Y:S01]  /*65d0*/  UMOV UR16, UR48 ;  /* 0x0000003000107c82 */ /* 0x000fe20008000000 */
[----:B------:R-:W-:Y:S01]  /*65e0*/  UMOV UR19, 0x40 ;  /* 0x0000004000137882 */ /* 0x000fe20000000000 */
[----:B------:R-:W-:Y:S01]  /*65f0*/  UMOV UR52, UR48 ;  /* 0x0000003000347c82 */ /* 0x000fe20008000000 */
[----:B------:R-:W-:Y:S01]  /*6600*/  UMOV UR57, UR19 ;  /* 0x0000001300397c82 */ /* 0x000fe20008000000 */
[----:B------:R-:W-:Y:S01]  /*6610*/  R2UR UR46, R5 ;  /* 0x00000000052e72ca */ /* 0x000fe200000e0000 */
[----:B------:R-:W-:Y:S01]  /*6620*/  UMOV UR18, UR4 ;  /* 0x0000000400127c82 */ /* 0x000fe20008000000 */
[----:B------:R-:W-:Y:S01]  /*6630*/  UMOV UR44, UR48 ;  /* 0x00000030002c7c82 */ /* 0x000fe20008000000 */
[----:B------:R-:W-:Y:S01]  /*6640*/  UMOV UR56, UR18 ;  /* 0x0000001200387c82 */ /* 0x000fe20008000000 */
[----:B------:R-:W-:Y:S01]  /*6650*/  VIADD R5, R7, 0x100 ;  /* 0x0000010007057836 */ /* 0x000fe20000000000 */
[----:B------:R-:W-:Y:S01]  /*6660*/  UMOV UR12, UR14 ;  /* 0x0000000e000c7c82 */ /* 0x000fe20008000000 */
[----:B------:R-:W-:Y:S01]  /*6670*/  VIADD R6, R9, 0x20 ;  /* 0x0000002009067836 */ /* 0x000fe20000000000 */
[----:B------:R-:W-:Y:S01]  /*6680*/  MOV R8, UR56 ;  /* 0x0000003800087c02 */ /* 0x000fe20008000f00 */
[----:B--2---:R-:W-:Y:S01]  /*6690*/  VIADD R14, R7, 0x180 ;  /* 0x00000180070e7836 */ /* 0x004fe20000000000 */
[----:B------:R-:W-:Y:S01]  /*66a0*/  HGMMA.64x16x16.F32.BF16 R56, gdesc[UR48].tnspA.tnspB, R56 ;  /* 0x60200000303879f0 */ /* 0x000fe20008701838 */
[----:B------:R-:W-:Y:S01]  /*66b0*/  R2UR UR28, R5 ;  /* 0x00000000051c72ca */ /* 0x000fe200000e0000 */
[----:B------:R-:W-:Y:S01]  /*66c0*/  VIADD R5, R9, 0xa0 ;  /* 0x000000a009057836 */ /* 0x000fe20000000000 */
[----:B------:R-:W-:Y:S01]  /*66d0*/  R2UR UR30, R6 ;  /* 0x00000000061e72ca */ /* 0x000fe200000e0000 */
[----:B------:R-:W-:Y:S01]  /*66e0*/  HGMMA.64x16x16.F32.BF16 R64, gdesc[UR16].tnspA.tnspB, R64 ;  /* 0x60200000104079f0 */ /* 0x000fe20008701840 */
[----:B------:R-:W-:Y:S01]  /*66f0*/  UMOV UR16, UR48 ;  /* 0x0000003000107c82 */ /* 0x000fe20008000000 */
[----:B------:R-:W-:Y:S01]  /*6700*/  UMOV UR17, UR49 ;  /* 0x0000003100117c82 */ /* 0x000fe20008000000 */
[----:B------:R-:W-:Y:S01]  /*6710*/  UMOV UR18, UR5 ;  /* 0x0000000500127c82 */ /* 0x000fe20008000000 */
[----:B------:R-:W-:Y:S01]  /*6720*/  UMOV UR19, 0x40 ;  /* 0x0000004000137882 */ /* 0x000fe20000000000 */
[----:B------:R-:W-:Y:S01]  /*6730*/  R2UR UR42, R5 ;  /* 0x00000000052a72ca */ /* 0x000fe200000e0000 */
[----:B------:R-:W-:Y:S01]  /*6740*/  HGMMA.64x16x16.F32.BF16 R72, gdesc[UR16].tnspA.tnspB, R72 ;  /* 0x60200000104879f0 */ /* 0x000fe20008701848 */
[C---:B------:R-:W-:Y:S01]  /*6750*/  VIADD R5, R9.reuse, 0x1a0 ;  /* 0x000001a009057836 */ /* 0x040fe20000000000 */
[----:B------:R-:W-:Y:S01]  /*6760*/  UMOV UR58, UR18 ;  /* 0x00000012003a7c82 */ /* 0x000fe20008000000 */
[----:B------:R-:W-:Y:S01]  /*6770*/  VIADD R6, R9, 0x120 ;  /* 0x0000012009067836 */ /* 0x000fe20000000000 */
[----:B------:R-:W-:Y:S01]  /*6780*/  HGMMA.64x16x16.F32.BF16 R80, gdesc[UR52].tnspA.tnspB, R80 ;  /* 0x60200000345079f0 */ /* 0x000fe20008701850 */
[----:B------:R-:W-:Y:S01]  /*6790*/  UMOV UR40, UR28 ;  /* 0x0000001c00287c82 */ /* 0x000fe20008000000 */
[----:B------:R-:W-:Y:S01]  /*67a0*/  R2UR UR34, R5 ;  /* 0x00000000052272ca */ /* 0x000fe200000e0000 */
[----:B------:R-:W-:Y:S01]  /*67b0*/  VIADD R5, R9, 0x220 ;  /* 0x0000022009057836 */ /* 0x000fe20000000000 */
[----:B------:R-:W-:Y:S01]  /*67c0*/  HGMMA.64x16x16.F32.BF16 R88, gdesc[UR44].tnspA.tnspB, R88 ;  /* 0x602000002c5879f0 */ /* 0x000fe20008701858 */
[----:B------:R-:W-:Y:S01]  /*67d0*/  R2UR UR38, R6 ;  /* 0x00000000062672ca */ /* 0x000fe200000e0000 */
[----:B------:R-:W-:Y:S01]  /*67e0*/  UMOV UR36, UR28 ;  /* 0x0000001c00247c82 */ /* 0x000fe20008000000 */
[----:B------:R-:W-:Y:S01]  /*67f0*/  UMOV UR32, UR28 ;  /* 0x0000001c00207c82 */ /* 0x000fe20008000000 */
[----:B------:R-:W-:Y:S01]  /*6800*/  R2UR UR26, R5 ;  /* 0x00000000051a72ca */ /* 0x000fe200000e0000 */
[----:B------:R-:W-:Y:S01]  /*6810*/  UMOV UR24, UR28 ;  /* 0x0000001c00187c82 */ /* 0x000fe20008000000 */
[----:B------:R-:W-:Y:S01]  /*6820*/  VIADD R6, R17, 0x2ed00 ;  /* 0x0002ed0011067836 */ /* 0x000fe20000000000 */
[----:B------:R-:W-:Y:S01]  /*6830*/  MOV R219, UR58 ;  /* 0x0000003a00db7c02 */ /* 0x000fe20008000f00 */
[----:B------:R-:W-:Y:S01]  /*6840*/  IMAD R5, R4, 0x2800, R17 ;  /* 0x0000280004057824 */ /* 0x000fe200078e0211 */
[----:B------:R-:W-:Y:S01]  /*6850*/  UMOV UR58, UR6 ;  /* 0x00000006003a7c82 */ /* 0x000fe20008000000 */
[C---:B------:R-:W-:Y:S01]  /*6860*/  VIADD R15, R9.reuse, 0x30 ;  /* 0x00000030090f7836 */ /* 0x040fe20000000000 */
[----:B------:R-:W-:Y:S01]  /*6870*/  SHF.R.U32.HI R6, RZ, 0x4, R6 ;  /* 0x00000004ff067819 */ /* 0x000fe20000011606 */
[----:B------:R-:W-:Y:S01]  /*6880*/  UMOV UR52, UR8 ;  /* 0x0000000800347c82 */ /* 0x000fe20008000000 */
[----:B------:R-:W-:Y:S01]  /*6890*/  SHF.R.U32.HI R5, RZ, 0x4, R5 ;  /* 0x00000004ff057819 */ /* 0x000fe20000011605 */
[----:B------:R-:W-:Y:S01]  /*68a0*/  UMOV UR59, UR19 ;  /* 0x00000013003b7c82 */ /* 0x000fe20008000000 */
[----:B------:R-:W-:Y:S01]  /*68b0*/  LOP3.LUT R23, R6, 0x3fff, RZ, 0xc0, !PT ;  /* 0x00003fff06177812 */ /* 0x000fe200078ec0ff */
[----:B------:R-:W-:Y:S01]  /*68c0*/  UMOV UR53, UR9 ;  /* 0x0000000900357c82 */ /* 0x000fe20008000000 */
[----:B------:R-:W-:Y:S01]  /*68d0*/  MOV R10, UR58 ;  /* 0x0000003a000a7c02 */ /* 0x000fe20008000f00 */
[----:B------:R-:W-:Y:S01]  /*68e0*/  UMOV UR58, UR10 ;  /* 0x0000000a003a7c82 */ /* 0x000fe20008000000 */
[----:B------:R-:W-:Y:S01]  /*68f0*/  R2UR UR8, R14 ;  /* 0x000000000e0872ca */ /* 0x000fe200000e0000 */
[----:B------:R-:W-:Y:S01]  /*6900*/  VIADD R14, R9, 0x130 ;  /* 0x00000130090e7836 */ /* 0x000fe20000000000 */
[----:B------:R-:W-:Y:S01]  /*6910*/  R2UR UR10, R15 ;  /* 0x000000000f0a72ca */ /* 0x000fe200000e0000 */
[----:B------:R-:W-:Y:S01]  /*6920*/  VIADD R15, R9, 0x1b0 ;  /* 0x000001b0090f7836 */ /* 0x000fe20000000000 */
[----:B------:R-:W-:Y:S01]  /*6930*/  LOP3.LUT R5, R5, 0x3fff, RZ, 0xc0, !PT ;  /* 0x00003fff05057812 */ /* 0x000fe200078ec0ff */
[----:B------:R-:W-:Y:S01]  /*6940*/  VIADD R9, R9, 0x230 ;  /* 0x0000023009097836 */ /* 0x000fe20000000000 */
[----:B------:R-:W-:Y:S01]  /*6950*/  LOP3.LUT R6, R23, 0x400000, RZ, 0xfc, !PT ;  /* 0x0040000017067812 */ /* 0x000fe200078efcff */
[----:B------:R-:W-:Y:S01]  /*6960*/  UMOV UR9, 0x40000040 ;  /* 0x4000004000097882 */ /* 0x000fe20000000000 */
[----:B------:R-:W-:Y:S01]  /*6970*/  R2UR UR18, R20 ;  /* 0x00000000141272ca */ /* 0x000fe200000e0000 */
[----:B------:R-:W-:Y:S01]  /*6980*/  UMOV UR13, UR15 ;  /* 0x0000000f000d7c82 */ /* 0x000fe20008000000 */
[----:B------:R-:W-:Y:S01]  /*6990*/  R2UR UR5, R5 ;  /* 0x00000000050572ca */ /* 0x000fe200000e0000 */
[----:B------:R-:W-:Y:S01]  /*69a0*/  UMOV UR56, UR12 ;  /* 0x0000000c00387c82 */ /* 0x000fe20008000000 */
[----:B------:R-:W-:Y:S01]  /*69b0*/  R2UR UR4, R6 ;  /* 0x00000000060472ca */ /* 0x000fe200000e0000 */
[----:B------:R-:W-:Y:S01]  /*69c0*/  UMOV UR16, UR8 ;  /* 0x0000000800107c82 */ /* 0x000fe20008000000 */
[----:B------:R-:W-:Y:S01]  /*69d0*/  R2UR UR22, R14 ;  /* 0x000000000e1672ca */ /* 0x000fe200000e0000 */
[----:B------:R-:W-:Y:S01]  /*69e0*/  HGMMA.64x16x16.F32.BF16 R56, gdesc[UR28].tnspA.tnspB, R56 ;  /* 0x602000001c3879f0 */ /* 0x000fe20008701838 */
[----:B------:R-:W-:Y:S01]  /*69f0*/  R2UR UR14, R15 ;  /* 0x000000000f0e72ca */ /* 0x000fe200000e0000 */
[----:B------:R-:W-:Y:S01]  /*6a00*/  UMOV UR17, UR9 ;  /* 0x0000000900117c82 */ /* 0x000fe20008000000 */
[----:B------:R-:W-:Y:S01]  /*6a10*/  R2UR UR6, R9 ;  /* 0x00000000090672ca */ /* 0x000fe200000e0000 */
[----:B------:R-:W-:Y:S01]  /*6a20*/  HGMMA.64x16x16.F32.BF16 R64, gdesc[UR40].tnspA.tnspB, R64 ;  /* 0x60200000284079f0 */ /* 0x000fe20008701840 */
[----:B------:R-:W-:Y:S01]  /*6a30*/  MOV R218, UR59 ;  /* 0x0000003b00da7c02 */ /* 0x000fe20008000f00 */
[----:B------:R-:W-:Y:S01]  /*6a40*/  UMOV UR59, UR7 ;  /* 0x00000007003b7c82 */ /* 0x000fe20008000000 */
[----:B------:R-:W-:Y:S01]  /*6a50*/  MOV R220, UR57 ;  /* 0x0000003900dc7c02 */ /* 0x000fe20008000f00 */
[----:B------:R-:W-:Y:S01]  /*6a60*/  UMOV UR19, 0x40 ;  /* 0x0000004000137882 */ /* 0x000fe20000000000 */
[----:B------:R-:W-:Y:S01]  /*6a70*/  MOV R11, UR59 ;  /* 0x0000003b000b7c02 */ /* 0x000fe20008000f00 */
[----:B------:R-:W-:Y:S01]  /*6a80*/  HGMMA.64x16x16.F32.BF16 R72, gdesc[UR36].tnspA.tnspB, R72 ;  /* 0x60200000244879f0 */ /* 0x000fe20008701848 */
[----:B------:R-:W-:Y:S01]  /*6a90*/  UMOV UR59, UR11 ;  /* 0x0000000b003b7c82 */ /* 0x000fe20008000000 */
[----:B------:R-:W-:Y:S01]  /*6aa0*/  UMOV UR11, 0x40 ;  /* 0x00000040000b7882 */ /* 0x000fe20000000000 */
[----:B------:R-:W-:Y:S01]  /*6ab0*/  UMOV UR57, UR13 ;  /* 0x0000000d00397c82 */ /* 0x000fe20008000000 */
[----:B------:R-:W-:Y:S01]  /*6ac0*/  HGMMA.64x16x16.F32.BF16 R80, gdesc[UR32].tnspA.tnspB, R80 ;  /* 0x60200000205079f0 */ /* 0x000fe20008701850 */
[----:B------:R-:W-:Y:S01]  /*6ad0*/  MOV R221, UR58 ;  /* 0x0000003a00dd7c02 */ /* 0x000fe20008000f00 */
[----:B------:R-:W-:Y:S01]  /*6ae0*/  UMOV UR20, UR8 ;  /* 0x0000000800147c82 */ /* 0x000fe20008000000 */
[----:B------:R-:W-:Y:S01]  /*6af0*/  MOV R12, UR56 ;  /* 0x00000038000c7c02 */ /* 0x000fe20008000f00 */
        /* <DEDUP_REMOVED lines=9> */
[----:B------:R-:W-:Y:S01]  /*6b90*/  UMOV UR7, 0x40 ;  /* 0x0000004000077882 */ /* 0x000fe20000000000 */
[----:B------:R-:W-:Y:S01]  /*6ba0*/  MOV R222, UR59 ;  /* 0x0000003b00de7c02 */ /* 0x000fe20008000f00 */
[----:B------:R-:W-:Y:S01]  /*6bb0*/  UMOV UR59, 0x8 ;  /* 0x00000008003b7882 */ /* 0x000fe20000000000 */
[----:B------:R-:W-:Y:S01]  /*6bc0*/  MOV R13, UR57 ;  /* 0x00000039000d7c02 */ /* 0x000fe20008000f00 */
[----:B------:R-:W-:Y:S01]  /*6bd0*/  UMOV UR57, 0x40000040 ;  /* 0x4000004000397882 */ /* 0x000fe20000000000 */
[----:B------:R-:W-:Y:S01]  /*6be0*/  VIADD R9, R5, 0x80 ;  /* 0x0000008005097836 */ /* 0x000fe20000000000 */
[----:B------:R-:W-:Y:S01]  /*6bf0*/  UMOV UR40, UR52 ;  /* 0x0000003400287c82 */ /* 0x000fe20008000000 */
[----:B------:R-:W-:Y:S01]  /*6c00*/  VIADD R14, R6, 0x80 ;  /* 0x00000080060e7836 */ /* 0x000fe20000000000 */
[----:B------:R-:W-:Y:S01]  /*6c10*/  UMOV UR41, UR53 ;  /* 0x0000003500297c82 */ /* 0x000fe20008000000 */
[----:B------:R-:W-:Y:S01]  /*6c20*/  IMAD.U32 R20, RZ, RZ, UR58 ;  /* 0x0000003aff147e24 */ /* 0x000fe2000f8e00ff */
[----:B------:R-:W-:Y:S01]  /*6c30*/  UMOV UR29, 0x40000040 ;  /* 0x40000040001d7882 */ /* 0x000fe20000000000 */
[----:B------:R-:W-:Y:S01]  /*6c40*/  IMAD.U32 R21, RZ, RZ, UR59 ;  /* 0x0000003bff157e24 */ /* 0x000fe2000f8e00ff */
[----:B------:R-:W-:Y:S01]  /*6c50*/  UMOV UR25, UR29 ;  /* 0x0000001d00197c82 */ /* 0x000fe20008000000 */
        /* <DEDUP_REMOVED lines=10> */
[----:B--2---:R-:W2:Y:S01]  /*6d00*/  FENCE.VIEW.ASYNC.S ;  /* 0x00000000000073c6 */ /* 0x004ea20000000000 */
[----:B------:R-:W-:Y:S01]  /*6d10*/  R2UR UR4, R9 ;  /* 0x00000000090472ca */ /* 0x000fe200000e0000 */
[----:B------:R-:W-:Y:S01]  /*6d20*/  VIADD R9, R5, 0x100 ;  /* 0x0000010005097836 */ /* 0x000fe20000000000 */
[----:B------:R-:W-:Y:S01]  /*6d30*/  R2UR UR5, R14 ;  /* 0x000000000e0572ca */ /* 0x000fe200000e0000 */
[----:B--2---:R-:W-:Y:S06]  /*6d40*/  BAR.SYNC.DEFER_BLOCKING 0x9, 0x100 ;  /* 0x0244000000007b1d */ /* 0x004fec0000010000 */
[----:B---3--:R-:W-:-:S06]  /*6d50*/  WARPGROUP.ARRIVE ;  /* 0x00000000000079c5 */ /* 0x008fcc0000000000 */
        /* <DEDUP_REMOVED lines=41> */
[----:B------:R-:W-:Y:S02]  /*6ff0*/  IMAD.U32 R10, RZ, RZ, UR58 ;  /* 0x0000003aff0a7e24 */ /* 0x000fe4000f8e00ff */
[----:B------:R-:W-:Y:S01]  /*7000*/  VIADD R6, R7, 0x400 ;  /* 0x0000040007067836 */ /* 0x000fe20000000000 */
[----:B------:R-:W-:Y:S01]  /*7010*/  HGMMA.64x64x16.F32.BF16 R24, gdesc[UR56].tnspA, R24 ;  /* 0x20e00000381879f0 */ /* 0x000fe20008701818 */
[----:B------:R-:W-:Y:S01]  /*7020*/  R2UR UR56, R8 ;  /* 0x00000000083872ca */ /* 0x000fe200000e0000 */
[----:B------:R-:W-:Y:S01]  /*7030*/  VIADD R8, R5, 0x200 ;  /* 0x0000020005087836 */ /* 0x000fe20000000000 */
[----:B------:R-:W-:Y:S02]  /*7040*/  R2UR UR59, R218 ;  /* 0x00000000da3b72ca */ /* 0x000fe400000e0000 */
[----:B------:R-:W-:-:S02]  /*7050*/  R2UR UR58, R219 ;  /* 0x00000000db3a72ca */ /* 0x000fc400000e0000 */
[----:B------:R-:W-:Y:S02]  /*7060*/  R2UR UR57, R220 ;  /* 0x00000000dc3972ca */ /* 0x000fe400000e0000 */
        /* <DEDUP_REMOVED lines=43> */
[----:B----4-:R-:W-:Y:S01]  /*7320*/  LEA.HI.X.SX32 R7, R7, R234, 0x1, P1 ;  /* 0x000000ea07077211 */ /* 0x010fe200008f0eff */
        /* <DEDUP_REMOVED lines=44> */
[----:B--2---:R-:W-:Y:S01]  /*75f0*/  LOP3.LUT R24, R23, 0x80000, RZ, 0xfc, !PT ;  /* 0x0008000017187812 */ /* 0x004fe200078efcff */
        /* <DEDUP_REMOVED lines=19> */
[----:B------:R-:W-:Y:S01]  /*7730*/  UMOV UR7, 0x40 ;  /* 0x0000004000077882 */ /* 0x000fe20000000000 */
        /* <DEDUP_REMOVED lines=28> */
[C---:B------:R-:W-:Y:S01]  /*7900*/  VIADD R26, R24.reuse, 0x10 ;  /* 0x00000010181a7836 */ /* 0x040fe20000000000 */
[----:B------:R-:W-:Y:S01]  /*7910*/  UMOV UR49, UR45 ;  /* 0x0000002d00317c82 */ /* 0x000fe20008000000 */
[----:B------:R-:W-:Y:S01]  /*7920*/  UMOV UR41, UR25 ;  /* 0x0000001900297c82 */ /* 0x000fe20008000000 */
[----:B------:R-:W-:Y:S01]  /*7930*/  R2UR UR44, R25 ;  /* 0x00000000192c72ca */ /* 0x000fe200000e0000 */
[----:B------:R-:W-:Y:S01]  /*7940*/  VIADD R25, R24, 0x110 ;  /* 0x0000011018197836 */ /* 0x000fe20000000000 */
[----:B------:R-:W-:Y:S01]  /*7950*/  R2UR UR46, R26 ;  /* 0x000000001a2e72ca */ /* 0x000fe200000e0000 */
[C---:B------:R-:W-:Y:S01]  /*7960*/  VIADD R26, R24.reuse, 0x90 ;  /* 0x00000090181a7836 */ /* 0x040fe20000000000 */
[----:B------:R-:W-:Y:S01]  /*7970*/  UMOV UR37, UR25 ;  /* 0x0000001900257c82 */ /* 0x000fe20008000000 */
[----:B------:R-:W-:Y:S01]  /*7980*/  UMOV UR33, UR25 ;  /* 0x0000001900217c82 */ /* 0x000fe20008000000 */
[----:B------:R-:W-:Y:S01]  /*7990*/  R2UR UR5, R25 ;  /* 0x00000000190572ca */ /* 0x000fe200000e0000 */
[----:B------:R-:W-:Y:S01]  /*79a0*/  VIADD R25, R24, 0x190 ;  /* 0x0000019018197836 */ /* 0x000fe20000000000 */
[----:B------:R-:W-:Y:S01]  /*79b0*/  R2UR UR4, R26 ;  /* 0x000000001a0472ca */ /* 0x000fe200000e0000 */
[----:B------:R-:W-:Y:S01]  /*79c0*/  UMOV UR29, UR25 ;  /* 0x00000019001d7c82 */ /* 0x000fe20008000000 */
[----:B------:R-:W-:Y:S01]  /*79d0*/  UMOV UR15, 0x40 ;  /* 0x00000040000f7882 */ /* 0x000fe20000000000 */
[----:B------:R1:W-:Y:S01]  /*79e0*/  REDG.E.ADD.F32x4.FTZ.RN.STRONG.GPU desc[UR60][R6.64+0x1000], R32 ;  /* 0x00100020060079a6 */ /* 0x0003e2000c10f7bc */
[----:B------:R-:W-:Y:S01]  /*79f0*/  R2UR UR6, R25 ;  /* 0x00000000190672ca */ /* 0x000fe200000e0000 */
[----:B------:R-:W-:Y:S01]  /*7a00*/  VIADD R25, R24, 0x210 ;  /* 0x0000021018197836 */ /* 0x000fe20000000000 */
[----:B------:R-:W-:Y:S01]  /*7a10*/  UMOV UR8, UR44 ;  /* 0x0000002c00087c82 */ /* 0x000fe20008000000 */
[----:B------:R-:W-:Y:S01]  /*7a20*/  IMAD.U32 R220, RZ, RZ, UR10 ;  /* 0x0000000affdc7e24 */ /* 0x000fe2000f8e00ff */
[----:B------:R-:W-:Y:S01]  /*7a30*/  UMOV UR9, UR45 ;  /* 0x0000002d00097c82 */ /* 0x000fe20008000000 */
[----:B------:R-:W-:Y:S01]  /*7a40*/  IMAD.U32 R221, RZ, RZ, UR11 ;  /* 0x0000000bffdd7e24 */ /* 0x000fe2000f8e00ff */
[----:B------:R-:W-:Y:S01]  /*7a50*/  R2UR UR50, R25 ;  /* 0x00000000193272ca */ /* 0x000fe200000e0000 */
[----:B------:R-:W-:Y:S01]  /*7a60*/  UMOV UR11, 0x40 ;  /* 0x00000040000b7882 */ /* 0x000fe20000000000 */
[----:B------:R-:W-:Y:S01]  /*7a70*/  UMOV UR48, UR44 ;  /* 0x0000002c00307c82 */ /* 0x000fe20008000000 */
[----:B------:R-:W-:Y:S01]  /*7a80*/  UMOV UR10, UR4 ;  /* 0x00000004000a7c82 */ /* 0x000fe20008000000 */
[----:B------:R-:W-:Y:S01]  /*7a90*/  IMAD.U32 R223, RZ, RZ, UR11 ;  /* 0x0000000bffdf7e24 */ /* 0x000fe2000f8e00ff */
[----:B------:R1:W-:Y:S01]  /*7aa0*/  REDG.E.ADD.F32x4.FTZ.RN.STRONG.GPU desc[UR60][R6.64+0x1800], R36 ;  /* 0x00180024060079a6 */ /* 0x0003e2000c10f7bc */
        /* <DEDUP_REMOVED lines=16> */
[----:B------:R-:W-:Y:S01]  /*7bb0*/  R2UR UR24, R25 ;  /* 0x00000000191872ca */ /* 0x000fe200000e0000 */
[----:B------:R-:W-:Y:S01]  /*7bc0*/  HGMMA.64x16x16.F32.BF16 R160, gdesc[UR8].tnspA.tnspB, R160 ;  /* 0x6020000008a079f0 */ /* 0x000fe200087018a0 */
[C---:B------:R-:W-:Y:S01]  /*7bd0*/  VIADD R26, R24.reuse, 0x20 ;  /* 0x00000020181a7836 */ /* 0x040fe20000000000 */
[----:B------:R1:W-:Y:S02]  /*7be0*/  REDG.E.ADD.F32x4.FTZ.RN.STRONG.GPU desc[UR60][R6.64+0x2800], R44 ;  /* 0x0028002c060079a6 */ /* 0x0003e4000c10f7bc */
[----:B------:R-:W-:Y:S01]  /*7bf0*/  HGMMA.64x16x16.F32.BF16 R168, gdesc[UR48].tnspA.tnspB, R168 ;  /* 0x6020000030a879f0 */ /* 0x000fe200087018a8 */
[----:B------:R-:W-:Y:S01]  /*7c00*/  VIADD R25, R24, 0x120 ;  /* 0x0000012018197836 */ /* 0x000fe20000000000 */
[----:B------:R-:W-:Y:S01]  /*7c10*/  R2UR UR26, R26 ;  /* 0x000000001a1a72ca */ /* 0x000fe200000e0000 */
[----:B------:R-:W-:Y:S01]  /*7c20*/  IMAD.U32 R226, RZ, RZ, UR10 ;  /* 0x0000000affe27e24 */ /* 0x000fe2000f8e00ff */
[----:B------:R-:W-:Y:S01]  /*7c30*/  UMOV UR5, 0x40000040 ;  /* 0x4000004000057882 */ /* 0x000fe20000000000 */
[----:B------:R-:W-:Y:S01]  /*7c40*/  IMAD.U32 R227, RZ, RZ, UR11 ;  /* 0x0000000bffe37e24 */ /* 0x000fe2000f8e00ff */
[----:B------:R-:W-:Y:S01]  /*7c50*/  R2UR UR38, R25 ;  /* 0x00000000192672ca */ /* 0x000fe200000e0000 */
[C---:B------:R-:W-:Y:S01]  /*7c60*/  VIADD R25, R24.reuse, 0x1a0 ;  /* 0x000001a018197836 */ /* 0x040fe20000000000 */
[----:B------:R-:W-:Y:S01]  /*7c70*/  UMOV UR40, UR24 ;  /* 0x0000001800287c82 */ /* 0x000fe20008000000 */
[C---:B------:R-:W-:Y:S01]  /*7c80*/  VIADD R26, R24.reuse, 0xa0 ;  /* 0x000000a0181a7836 */ /* 0x040fe20000000000 */
[----:B------:R-:W-:Y:S01]  /*7c90*/  UMOV UR36, UR24 ;  /* 0x0000001800247c82 */ /* 0x000fe20008000000 */
[----:B------:R-:W-:Y:S01]  /*7ca0*/  UMOV UR32, UR24 ;  /* 0x0000001800207c82 */ /* 0x000fe20008000000 */
[----:B------:R-:W-:Y:S01]  /*7cb0*/  R2UR UR34, R25 ;  /* 0x00000000192272ca */ /* 0x000fe200000e0000 */
[----:B------:R-:W-:Y:S01]  /*7cc0*/  VIADD R25, R24, 0x220 ;  /* 0x0000022018197836 */ /* 0x000fe20000000000 */
[----:B------:R-:W-:Y:S01]  /*7cd0*/  R2UR UR42, R26 ;  /* 0x000000001a2a72ca */ /* 0x000fe200000e0000 */
[----:B------:R-:W-:Y:S01]  /*7ce0*/  UMOV UR28, UR24 ;  /* 0x00000018001c7c82 */ /* 0x000fe20008000000 */
[----:B------:R1:W-:Y:S02]  /*7cf0*/  REDG.E.ADD.F32x4.FTZ.RN.STRONG.GPU desc[UR60][R6.64+0x3000], R48 ;  /* 0x00300030060079a6 */ /* 0x0003e4000c10f7bc */
[----:B------:R-:W-:Y:S01]  /*7d00*/  R2UR UR30, R25 ;  /* 0x00000000191e72ca */ /* 0x000fe200000e0000 */
[----:B------:R-:W-:Y:S01]  /*7d10*/  HGMMA.64x16x16.F32.BF16 R136, gdesc[UR24].tnspA.tnspB, R136 ;  /* 0x60200000188879f0 */ /* 0x000fe20008701888 */
[----:B------:R-:W-:Y:S01]  /*7d20*/  VIADD R26, R24, 0x30 ;  /* 0x00000030181a7836 */ /* 0x000fe20000000000 */
[----:B------:R-:W-:Y:S01]  /*7d30*/  UMOV UR21, UR5 ;  /* 0x0000000500157c82 */ /* 0x000fe20008000000 */
[----:B------:R-:W-:-:S05]  /*7d40*/  UMOV UR17, UR5 ;  /* 0x0000000500117c82 */ /* 0x000fca0008000000 */
[----:B------:R-:W-:Y:S01]  /*7d50*/  HGMMA.64x16x16.F32.BF16 R144, gdesc[UR40].tnspA.tnspB, R144 ;  /* 0x60200000289079f0 */ /* 0x000fe20008701890 */
[----:B------:R-:W-:Y:S01]  /*7d60*/  UMOV UR13, UR5 ;  /* 0x00000005000d7c82 */ /* 0x000fe20008000000 */
[----:B------:R-:W-:Y:S01]  /*7d70*/  UMOV UR9, UR5 ;  /* 0x0000000500097c82 */ /* 0x000fe20008000000 */
[----:B------:R-:W-:Y:S01]  /*7d80*/  UMOV UR11, 0x40 ;  /* 0x00000040000b7882 */ /* 0x000fe20000000000 */
[----:B------:R1:W-:Y:S01]  /*7d90*/  REDG.E.ADD.F32x4.FTZ.RN.STRONG.GPU desc[UR60][R6.64+0x3800], R52 ;  /* 0x00380034060079a6 */ /* 0x0003e2000c10f7bc */
[----:B------:R-:W-:Y:S01]  /*7da0*/  VIADD R25, R234, 0x180 ;  /* 0x00000180ea197836 */ /* 0x000fe20000000000 */
[----:B------:R-:W-:Y:S01]  /*7db0*/  HGMMA.64x16x16.F32.BF16 R152, gdesc[UR36].tnspA.tnspB, R152 ;  /* 0x60200000249879f0 */ /* 0x000fe20008701898 */
[----:B------:R-:W-:Y:S01]  /*7dc0*/  R2UR UR6, R26 ;  /* 0x000000001a0672ca */ /* 0x000fe200000e0000 */
[C---:B------:R-:W-:Y:S02]  /*7dd0*/  VIADD R26, R24.reuse, 0xb0 ;  /* 0x000000b0181a7836 */ /* 0x040fe40000000000 */
[----:B------:R-:W-:Y:S01]  /*7de0*/  R2UR UR4, R25 ;  /* 0x00000000190472ca */ /* 0x000fe200000e0000 */
[----:B------:R-:W-:Y:S01]  /*7df0*/  VIADD R25, R24, 0x130 ;  /* 0x0000013018197836 */ /* 0x000fe20000000000 */
[----:B------:R-:W-:Y:S01]  /*7e00*/  HGMMA.64x16x16.F32.BF16 R160, gdesc[UR32].tnspA.tnspB, R160 ;  /* 0x6020000020a079f0 */ /* 0x000fe200087018a0 */
[----:B------:R-:W-:Y:S01]  /*7e10*/  R2UR UR22, R26 ;  /* 0x000000001a1672ca */ /* 0x000fe200000e0000 */
[----:B------:R-:W-:-:S02]  /*7e20*/  IMAD.U32 R22, RZ, RZ, UR58 ;  /* 0x0000003aff167e24 */ /* 0x000fc4000f8e00ff */
[----:B------:R-:W-:Y:S01]  /*7e30*/  R2UR UR18, R25 ;  /* 0x00000000191272ca */ /* 0x000fe200000e0000 */
[----:B------:R-:W-:Y:S01]  /*7e40*/  HGMMA.64x16x16.F32.BF16 R168, gdesc[UR28].tnspA.tnspB, R168 ;  /* 0x602000001ca879f0 */ /* 0x000fe200087018a8 */
[C---:B------:R-:W-:Y:S02]  /*7e50*/  VIADD R25, R24.reuse, 0x1b0 ;  /* 0x000001b018197836 */ /* 0x040fe40000000000 */
[----:B------:R-:W-:Y:S02]  /*7e60*/  VIADD R24, R24, 0x230 ;  /* 0x0000023018187836 */ /* 0x000fe40000000000 */
        /* <DEDUP_REMOVED lines=15> */
.L_x_812:
        /* <DEDUP_REMOVED lines=111> */
.L_x_813:
[----:B------:R-:W2:Y:S01]  /*8650*/  LDL R5, [R1+0x8] ;  /* 0x0000080001057983 */ /* 0x000ea20000100800 */
[----:B------:R-:W-:Y:S01]  /*8660*/  VIADD R3, R3, 0x1 ;  /* 0x0000000103037836 */ /* 0x000fe20000000000 */
[----:B------:R-:W-:Y:S01]  /*8670*/  LOP3.LUT R18, R18, 0x1, RZ, 0x3c, !PT ;  /* 0x0000000112127812 */ /* 0x000fe200078e3cff */
[----:B------:R-:W-:Y:S02]  /*8680*/  VIADD R2, R2, 0x1 ;  /* 0x0000000102027836 */ /* 0x000fe40000000000 */
[----:B-----5:R-:W-:-:S03]  /*8690*/  VIADD R16, R16, 0x31820 ;  /* 0x0003182010107836 */ /* 0x020fc60000000000 */
[C---:B------:R-:W-:Y:S02]  /*86a0*/  ISETP.NE.AND P0, PT, R2.reuse, 0x2, PT ;  /* 0x000000020200780c */ /* 0x040fe40003f05270 */
[----:B------:R-:W-:Y:S02]  /*86b0*/  PRMT R16, RZ, 0x654, R16 ;  /* 0x00000654ff107816 */ /* 0x000fe40000000010 */
[----:B------:R-:W-:Y:S02]  /*86c0*/  SEL R2, R2, RZ, P0 ;  /* 0x000000ff02027207 */ /* 0x000fe40000000000 */
[----:B------:R1:W-:Y:S01]  /*86d0*/  SYNCS.ARRIVE.TRANS64.RED.A1T0 RZ, [R16+URZ], RZ ;  /* 0x000000ff10ff79a7 */ /* 0x0003e2000810043f */
[----:B--2---:R-:W-:Y:S02]  /*86e0*/  R2UR UR4, R5 ;  /* 0x00000000050472ca */ /* 0x004fe400000e0000 */
[----:B------:R-:W-:-:S04]  /*86f0*/  SEL R5, RZ, 0x1, P0 ;  /* 0x00000001ff057807 */ /* 0x000fc80000000000 */
[----:B------:R-:W-:-:S07]  /*8700*/  LOP3.LUT R228, R228, R5, RZ, 0x3c, !PT ;  /* 0x00000005e4e47212 */ /* 0x000fce00078e3cff */
[----:B------:R-:W-:-:S13]  /*8710*/  ISETP.GE.AND P1, PT, R3, UR4, PT ;  /* 0x0000000403007c0c */ /* 0x000fda000bf26270 */
[----:B-1----:R-:W-:Y:S05]  /*8720*/  @!P1 BRA `(.L_x_814) ;  /* 0xffffff9000789947 */ /* 0x002fea000383ffff */
        /* <DEDUP_REMOVED lines=82> */
.L_x_801:
[----:B------:R-:W-:Y:S05]  /*8c50*/  @P0 BRA `(.L_x_800) ;  /* 0x0000002400400947 */ /* 0x000fea0003800000 */
[----:B------:R-:W2:Y:S01]  /*8c60*/  LDL.LU R3, [R1+0x10] ;  /* 0x0000100001037983 */ /* 0x000ea20000300800 */
[----:B------:R-:W3:Y:S01]  /*8c70*/  S2R R4, SR_TID.X ;  /* 0x0000000000047919 */ /* 0x000ee20000002100 */
[----:B------:R-:W4:Y:S01]  /*8c80*/  S2UR UR5, SR_CgaCtaId ;  /* 0x00000000000579c3 */ /* 0x000f220000008800 */
[----:B------:R-:W-:Y:S01]  /*8c90*/  ULDC UR4, c[0x0][0x850] ;  /* 0x0002140000047ab9 */ /* 0x000fe20000000800 */
[----:B------:R-:W-:Y:S01]  /*8ca0*/  ULDC.64 UR12, c[0x0][0x818] ;  /* 0x00020600000c7ab9 */ /* 0x000fe20000000a00 */
[----:B-1----:R-:W5:Y:S01]  /*8cb0*/  LDL.LU R2, [R1+0xc] ;  /* 0x00000c0001027983 */ /* 0x002f620000300800 */
[----:B------:R-:W-:-:S03]  /*8cc0*/  ULDC.64 UR14, c[0x0][0x848] ;  /* 0x00021200000e7ab9 */ /* 0x000fc60000000a00 */
[----:B------:R-:W5:Y:S01]  /*8cd0*/  LDL.LU R0, [R1+0x14] ;  /* 0x0000140001007983 */ /* 0x000f620000300800 */
[----:B------:R-:W-:Y:S01]  /*8ce0*/  UISETP.NE.AND UP0, UPT, UR4, 0x1, UPT ;  /* 0x000000010400788c */ /* 0x000fe2000bf05270 */
[----:B------:R-:W-:Y:S02]  /*8cf0*/  BSSY B1, `(.L_x_815) ;  /* 0x0000057000017945 */ /* 0x000fe40003800000 */
[----:B------:R-:W-:-:S08]  /*8d00*/  UMOV UR4, 0x400 ;  /* 0x0000040000047882 */ /* 0x000fd00000000000 */
[----:B------:R-:W-:Y:S01]  /*8d10*/  @UP0 ULDC UR6, c[0x0][0x854] ;  /* 0x0002150000060ab9 */ /* 0x000fe20000000800 */
[----:B----4-:R-:W-:-:S03]  /*8d20*/  ULEA UR4, UR5, UR4, 0x18 ;  /* 0x0000000405047291 */ /* 0x010fc6000f8ec03f */
[----:B------:R-:W-:Y:S01]  /*8d30*/  @UP0 ULDC UR5, c[0x0][0x858] ;  /* 0x0002160000050ab9 */ /* 0x000fe20000000800 */
[----:B------:R-:W-:Y:S01]  /*8d40*/  BAR.SYNC.DEFER_BLOCKING 0x1, 0x100 ;  /* 0x0044000000007b1d */ /* 0x000fe20000010000 */
[----:B--2---:R-:W-:Y:S01]  /*8d50*/  R2UR UR8, R3 ;  /* 0x00000000030872ca */ /* 0x004fe200000e0000 */
[----:B---3--:R-:W-:-:S05]  /*8d60*/  VIADD R3, R4, 0xffffff80 ;  /* 0xffffff8004037836 */ /* 0x008fca0000000000 */
[----:B------:R-:W-:Y:S02]  /*8d70*/  ISETP.NE.AND P0, PT, R3, RZ, PT ;  /* 0x000000ff0300720c */ /* 0x000fe40003f05270 */
[----:B-----5:R-:W-:Y:S02]  /*8d80*/  R2UR UR11, R2 ;  /* 0x00000000020b72ca */ /* 0x020fe400000e0000 */
[----:B------:R-:W-:-:S03]  /*8d90*/  R2UR UR17, R0 ;  /* 0x00000000001172ca */ /* 0x000fc600000e0000 */
[----:B------:R-:W-:Y:S01]  /*8da0*/  UIMAD UR8, UR8, 0x5000, URZ ;  /* 0x00005000080878a4 */ /* 0x000fe2000f8e023f */
[----:B------:R-:W-:-:S03]  /*8db0*/  SHF.R.S32.HI R0, RZ, 0x1f, R3 ;  /* 0x0000001fff007819 */ /* 0x000fc60000011403 */
[----:B------:R-:W-:Y:S01]  /*8dc0*/  USHF.R.S32.HI UR9, URZ, 0x1f, UR8 ;  /* 0x0000001f3f097899 */ /* 0x000fe20008011408 */
[----:B------:R-:W-:-:S03]  /*8dd0*/  LEA.HI R2, R0, R3, RZ, 0x7 ;  /* 0x0000000300027211 */ /* 0x000fc600078f38ff */
[----:B------:R-:W-:Y:S01]  /*8de0*/  UIMAD.WIDE.U32 UR6, UR11, UR6, URZ ;  /* 0x000000060b0672a5 */ /* 0x000fe2000f8e003f */
[----:B------:R-:W-:Y:S02]  /*8df0*/  LOP3.LUT R0, R2, 0x3fffff80, RZ, 0xc0, !PT ;  /* 0x3fffff8002007812 */ /* 0x000fe400078ec0ff */
[----:B------:R-:W-:Y:S01]  /*8e00*/  SHF.R.S32.HI R5, RZ, 0x7, R2 ;  /* 0x00000007ff057819 */ /* 0x000fe20000011402 */
[----:B------:R-:W-:Y:S02]  /*8e10*/  @UP0 USHF.R.U32.HI UR11, URZ, UR5, UR7 ;  /* 0x000000053f0b0299 */ /* 0x000fe40008011607 */
[----:B------:R-:W-:Y:S01]  /*8e20*/  IMAD.IADD R0, R3, 0x1, -R0 ;  /* 0x0000000103007824 */ /* 0x000fe200078e0a00 */
[----:B------:R-:W-:Y:S02]  /*8e30*/  USHF.R.S32.HI UR16, URZ, 0x1f, UR17 ;  /* 0x0000001f3f107899 */ /* 0x000fe40008011411 */
[----:B------:R-:W-:Y:S01]  /*8e40*/  USHF.R.S32.HI UR5, URZ, 0x1f, UR11 ;  /* 0x0000001f3f057899 */ /* 0x000fe2000801140b */
[----:B------:R-:W-:Y:S01]  /*8e50*/  IMAD R0, R5, 0xa00, R0 ;  /* 0x00000a0005007824 */ /* 0x000fe200078e0200 */
[----:B------:R-:W-:-:S02]  /*8e60*/  UIMAD.WIDE.U32 UR6, UR11, UR12, UR8 ;  /* 0x0000000c0b0672a5 */ /* 0x000fc4000f8e0008 */
[----:B------:R-:W-:Y:S01]  /*8e70*/  IMAD.U32 R2, RZ, RZ, UR11 ;  /* 0x0000000bff027e24 */ /* 0x000fe2000f8e00ff */
[----:B------:R-:W-:Y:S01]  /*8e80*/  UIMAD UR10, UR5, UR12, URZ ;  /* 0x0000000c050a72a4 */ /* 0x000fe2000f8e023f */
[----:B------:R-:W-:-:S03]  /*8e90*/  IMAD.SHL.U32 R0, R0, 0x4, RZ ;  /* 0x0000000400007824 */ /* 0x000fc600078e00ff */
[----:B------:R-:W-:Y:S01]  /*8ea0*/  UIMAD UR10, UR11, UR13, UR10 ;  /* 0x0000000d0b0a72a4 */ /* 0x000fe2000f8e020a */
[----:B------:R1:W-:Y:S01]  /*8eb0*/  STL [R1+0xc], R2 ;  /* 0x00000c0201007387 */ /* 0x0003e20000100800 */
[----:B------:R-:W-:Y:S01]  /*8ec0*/  LEA R0, R0, UR4, 0x2 ;  /* 0x0000000400007c11 */ /* 0x000fe2000f8e10ff */
[----:B------:R-:W-:Y:S01]  /*8ed0*/  ULDC.64 UR12, c[0x0][0x840] ;  /* 0x00021000000c7ab9 */ /* 0x000fe20000000a00 */
[----:B------:R-:W-:Y:S02]  /*8ee0*/  UIADD3 UR7, UR7, UR10, URZ ;  /* 0x0000000a07077290 */ /* 0x000fe4000fffe03f */
[----:B------:R-:W-:Y:S01]  /*8ef0*/  UIMAD UR5, UR5, UR12, URZ ;  /* 0x0000000c050572a4 */ /* 0x000fe2000f8e023f */
[----:B------:R1:W-:Y:S01]  /*8f00*/  STS.128 [R0], R56 ;  /* 0x0000003800007388 */ /* 0x0003e20000000c00 */
[----:B------:R-:W-:Y:S02]  /*8f10*/  UIMAD.WIDE.U32 UR8, UR11, UR12, UR8 ;  /* 0x0000000c0b0872a5 */ /* 0x000fe4000f8e0008 */
[----:B------:R-:W-:Y:S01]  /*8f20*/  UIMAD UR11, UR11, UR13, UR5 ;  /* 0x0000000d0b0b72a4 */ /* 0x000fe2000f8e0205 */
[----:B------:R1:W-:Y:S01]  /*8f30*/  STS.128 [R0+0x800], R60 ;  /* 0x0008003c00007388 */ /* 0x0003e20000000c00 */
[----:B------:R-:W-:Y:S01]  /*8f40*/  UIMAD UR10, UR16, UR14, URZ ;  /* 0x0000000e100a72a4 */ /* 0x000fe2000f8e023f */
[----:B------:R-:W-:-:S02]  /*8f50*/  ULDC.64 UR12, c[0x0][0x820] ;  /* 0x00020800000c7ab9 */ /* 0x000fc40000000a00 */
        /* <DEDUP_REMOVED lines=33> */
[----:B--2---:R-:W2:Y:S02]  /*9170*/  FENCE.VIEW.ASYNC.S ;  /* 0x00000000000073c6 */ /* 0x004ea40000000000 */
[----:B--2---:R-:W-:Y:S06]  /*9180*/  BAR.SYNC.DEFER_BLOCKING 0x1, 0x100 ;  /* 0x0044000000007b1d */ /* 0x004fec0000010000 */
[----:B------:R-:W-:Y:S05]  /*9190*/  @P0 BRA `(.L_x_816) ;  /* 0x0000000000300947 */ /* 0x000fea0003800000 */
[----:B------:R-:W-:Y:S01]  /*91a0*/  PLOP3.LUT P0, PT, PT, PT, PT, 0x80, 0x0 ;  /* 0x000000000000781c */ /* 0x000fe20003f0f070 */
[----:B------:R-:W-:Y:S01]  /*91b0*/  UMOV UR5, 0x1400 ;  /* 0x0000140000057882 */ /* 0x000fe20000000000 */
[----:B------:R-:W-:Y:S01]  /*91c0*/  UMOV UR8, 0x0 ;  /* 0x0000000000087882 */ /* 0x000fe20000000000 */
[----:B------:R-:W-:Y:S01]  /*91d0*/  UMOV UR9, 0x14f00000 ;  /* 0x14f0000000097882 */ /* 0x000fe20000000000 */
[----:B------:R-:W-:-:S09]  /*91e0*/  UMOV UR6, UR14 ;  /* 0x0000000e00067c82 */ /* 0x000fd20008000000 */
.L_x_817:
[----:B------:R-:W-:Y:S01]  /*91f0*/  @P0 ELECT P1, URZ, PT ;  /* 0x00000000003f082f */ /* 0x000fe20003820000 */
[----:B------:R2:W-:-:S12]  /*9200*/  UBLKRED.G.S.ADD.F32.RN [UR6], [UR4], UR5, desc[UR8] ;  /* 0x00000806040073bb */ /* 0x0005d800080a1405 */
[----:B------:R-:W-:Y:S02]  /*9210*/  @P1 PLOP3.LUT P0, PT, P1, PT, PT, 0x8, 0x0 ;  /* 0x000000000000181c */ /* 0x000fe40000f0e170 */
[----:B------:R-:W-:-:S11]  /*9220*/  PLOP3.LUT P1, PT, PT, PT, PT, 0x8, 0x0 ;  /* 0x000000000000781c */ /* 0x000fd60003f2e170 */
[----:B--2---:R-:W-:Y:S05]  /*9230*/  @P0 BRA.U.ANY `(.L_x_817) ;  /* 0xfffffffd00ec0947 */ /* 0x004fea000393ffff */
[----:B------:R0:W-:Y:S01]  /*9240*/  UTMACMDFLUSH ;  /* 0x00000000000079b7 */ /* 0x0001e20000000000 */
[----:B------:R-:W-:-:S04]  /*9250*/  DEPBAR.LE SB0, 0x0 ;  /* 0x000080000000791a */ /* 0x000fc80000000000 */
.L_x_816:
[----:B------:R-:W-:Y:S05]  /*9260*/  BSYNC B1 ;  /* 0x0000000000017941 */ /* 0x000fea0003800000 */
.L_x_815:
        /* <DEDUP_REMOVED lines=32> */
.L_x_818:
        /* <DEDUP_REMOVED lines=8> */
.L_x_796:
[----:B------:R-:W-:-:S08]  /*94f0*/  NOP ;  /* 0x0000000000007918 */ /* 0x000fd00000000000 */
[----:B------:R-:W1:-:S00]  /*9500*/  USETMAXREG.DEALLOC.CTAPOOL 0x18 ;  /* 0x00000018000079c8 */ /* 0x000e4000080e0500 */
[----:B-1----:R-:W-:-:S06]  /*9510*/  LOP3.LUT R2, R2, 0x3, RZ, 0xc0, !PT ;  /* 0x0000000302027812 */ /* 0x002fcc00078ec0ff */
        /* <DEDUP_REMOVED lines=24> */
.L_x_819:
[----:B------:R-:W-:Y:S01]  /*96a0*/  ULDC UR8, c[0x0][0x8cc] ;  /* 0x0002330000087ab9 */ /* 0x000fe20000000800 */
[----:B------:R-:W-:Y:S01]  /*96b0*/  UMOV UR11, UR7 ;  /* 0x00000007000b7c82 */ /* 0x000fe20008000000 */
[----:B------:R-:W-:-:S11]  /*96c0*/  UISETP.NE.AND UP0, UPT, UR8, 0x1, UPT ;  /* 0x000000010800788c */ /* 0x000fd6000bf05270 */
[----:B------:R-:W-:Y:S02]  /*96d0*/  @UP0 ULDC.64 UR12, c[0x0][0x8d0] ;  /* 0x00023400000c0ab9 */ /* 0x000fe40000000a00 */
[----:B------:R-:W-:-:S04]  /*96e0*/  UIMAD.WIDE.U32 UR4, UR7, UR12, URZ ;  /* 0x0000000c070472a5 */ /* 0x000fc8000f8e003f */
[----:B------:R-:W-:-:S04]  /*96f0*/  @UP0 USHF.R.U32.HI UR11, URZ, UR13, UR5 ;  /* 0x0000000d3f0b0299 */ /* 0x000fc80008011605 */
[----:B------:R-:W-:-:S12]  /*9700*/  UIMAD UR4, UR11, UR8, URZ ;  /* 0x000000080b0472a4 */ /* 0x000fd8000f8e023f */
.L_x_820:
        /* <DEDUP_REMOVED lines=38> */
[----:B------:R-:W-:Y:S01]  /*9970*/  IMAD.MOV.U32 R17, RZ, RZ, RZ ;  /* 0x000000ffff117224 */ /* 0x000fe200078e00ff */
[----:B------:R-:W-:Y:S02]  /*9980*/  SHF.R.S32.HI R5, RZ, 0x1f, R5 ;  /* 0x0000001fff057819 */ /* 0x000fe40000011405 */
[----:B------:R-:W-:Y:S01]  /*9990*/  ELECT P0, URZ, PT ;  /* 0x00000000003f782f */ /* 0x000fe20003800000 */
[----:B------:R-:W2:Y:S01]  /*99a0*/  LDC.64 R6, c[0x0][0x730] ;  /* 0x0001cc00ff067b82 */ /* 0x000ea20000000a00 */
[----:B------:R-:W-:Y:S01]  /*99b0*/  SHF.R.S32.HI R15, RZ, 0x1f, R15 ;  /* 0x0000001fff0f7819 */ /* 0x000fe2000001140f */
[----:B------:R-:W-:-:S04]  /*99c0*/  UMOV UR12, UR20 ;  /* 0x00000014000c7c82 */ /* 0x000fc80008000000 */
        /* <DEDUP_REMOVED lines=30> */
.L_x_837:
        /* <DEDUP_REMOVED lines=10> */
.L_x_823:
        /* <DEDUP_REMOVED lines=125> */
.L_x_829:
[----:B------:R-:W-:-:S04]  /*a420*/  SHF.L.U32 R10, R15, 0x1f, RZ ;  /* 0x0000001f0f0a7819 */ /* 0x000fc800000006ff */
[----:B------:R-:W1:Y:S02]  /*a430*/  SYNCS.PHASECHK.TRANS64.TRYWAIT P1, [R7+URZ+0x31838], R10 ;  /* 0x0318380a070075a7 */ /* 0x000e64000802017f */
[----:B-1---5:R-:W-:Y:S05]  /*a440*/  @!P1 BRA `(.L_x_825) ;  /* 0x0000000c009c9947 */ /* 0x022fea0003800000 */
.L_x_838:
[----:B------:R-:W-:Y:S05]  /*a450*/  @P0 BRA `(.L_x_826) ;  /* 0x0000000000140947 */ /* 0x000fea0003800000 */
[----:B------:R-:W-:Y:S01]  /*a460*/  ISETP.NE.AND P1, PT, R17, RZ, PT ;  /* 0x000000ff1100720c */ /* 0x000fe20003f25270 */
[----:B-1----:R-:W-:-:S04]  /*a470*/  IMAD.MOV.U32 R10, RZ, RZ, 0x8100 ;  /* 0x00008100ff0a7424 */ /* 0x002fc800078e00ff */
[----:B------:R2:W-:Y:S08]  /*a480*/  SYNCS.ARRIVE.TRANS64 RZ, [R7+URZ+0x31830], R10 ;  /* 0x0318300a07ff79a7 */ /* 0x0005f0000800003f */
[----:B------:R-:W-:Y:S05]  /*a490*/  @!P1 BRA `(.L_x_826) ;  /* 0x0000000000049947 */ /* 0x000fea0003800000 */
[----:B------:R-:W-:Y:S01]  /*a4a0*/  BPT.TRAP 0x1 ;  /* 0x000000040000795c */ /* 0x000fe20000300000 */
.L_x_826:
        /* <DEDUP_REMOVED lines=51> */
.L_x_840:
[----:B------:R-:W-:Y:S01]  /*a7e0*/  LOP3.LUT R15, R15, 0x1, RZ, 0x3c, !PT ;  /* 0x000000010f0f7812 */ /* 0x000fe200078e3cff */
[----:B------:R-:W-:Y:S06]  /*a7f0*/  @P2 BRA `(.L_x_828) ;  /* 0x0000000000142947 */ /* 0x000fec0003800000 */
[----:B------:R-:W-:Y:S01]  /*a800*/  ISETP.NE.AND P1, PT, R17, RZ, PT ;  /* 0x000000ff1100720c */ /* 0x000fe20003f25270 */
[----:B-1----:R-:W-:-:S04]  /*a810*/  IMAD.MOV.U32 R20, RZ, RZ, 0x8100 ;  /* 0x00008100ff147424 */ /* 0x002fc800078e00ff */
[----:B------:R2:W-:Y:S08]  /*a820*/  SYNCS.ARRIVE.TRANS64 RZ, [R19+URZ+0x31810], R20 ;  /* 0x0318101413ff79a7 */ /* 0x0005f0000800003f */
[----:B------:R-:W-:Y:S05]  /*a830*/  @!P1 BRA `(.L_x_828) ;  /* 0x0000000000049947 */ /* 0x000fea0003800000 */
[----:B------:R-:W-:Y:S01]  /*a840*/  BPT.TRAP 0x1 ;  /* 0x000000040000795c */ /* 0x000fe20000300000 */
.L_x_828:
        /* <DEDUP_REMOVED lines=52> */
.L_x_824:
[----:B------:R-:W-:-:S04]  /*ab90*/  SHF.L.U32 R4, R15, 0x1f, RZ ;  /* 0x0000001f0f047819 */ /* 0x000fc800000006ff */
[----:B------:R-:W1:Y:S02]  /*aba0*/  SYNCS.PHASECHK.TRANS64.TRYWAIT P1, [R7+URZ+0x31838], R4 ;  /* 0x03183804070075a7 */ /* 0x000e64000802017f */
[----:B-1----:R-:W-:Y:S05]  /*abb0*/  @!P1 BRA `(.L_x_830) ;  /* 0x0000000400ec9947 */ /* 0x002fea0003800000 */
.L_x_841:
[----:B------:R-:W-:Y:S05]  /*abc0*/  @P0 BRA `(.L_x_831) ;  /* 0x0000000000180947 */ /* 0x000fea0003800000 */
[----:B------:R-:W2:Y:S01]  /*abd0*/  S2R R5, SR_TID.X ;  /* 0x0000000000057919 */ /* 0x000ea20000002100 */
[----:B-1----:R-:W-:-:S04]  /*abe0*/  IMAD.MOV.U32 R4, RZ, RZ, 0x8100 ;  /* 0x00008100ff047424 */ /* 0x002fc800078e00ff */
[----:B------:R3:W-:Y:S01]  /*abf0*/  SYNCS.ARRIVE.TRANS64 RZ, [R7+URZ+0x31830], R4 ;  /* 0x0318300407ff79a7 */ /* 0x0007e2000800003f */
[----:B--2---:R-:W-:-:S13]  /*ac00*/  LOP3.LUT P0, RZ, R5, 0x1f, RZ, 0xc0, !PT ;  /* 0x0000001f05ff7812 */ /* 0x004fda000780c0ff */
[----:B---3--:R-:W-:Y:S05]  /*ac10*/  @!P0 BRA `(.L_x_831) ;  /* 0x0000000000048947 */ /* 0x008fea0003800000 */
[----:B------:R-:W-:Y:S01]  /*ac20*/  BPT.TRAP 0x1 ;  /* 0x000000040000795c */ /* 0x000fe20000300000 */
.L_x_831:
        /* <DEDUP_REMOVED lines=14> */
[----:B------:R-:W-:Y:S01]  /*ad10*/  LOP3.LUT R15, R15, 0x1, RZ, 0x3c, !PT ;  /* 0x000000010f0f7812 */ /* 0x000fe200078e3cff */
[----:B------:R-:W-:-:S02]  /*ad20*/  UIADD3 UR40, UR8, 0x24100, URZ ;  /* 0x0002410008287890 */ /* 0x000fc4000fffe03f */
        /* <DEDUP_REMOVED lines=36> */
.L_x_821:
[----:B------:R-:W-:Y:S05]  /*af70*/  WARPSYNC.ALL ;  /* 0x0000000000007948 */ /* 0x000fea0003800000 */
[----:B------:R-:W-:-:S13]  /*af80*/  ELECT P0, URZ, PT ;  /* 0x00000000003f782f */ /* 0x000fda0003800000 */
[----:B------:R-:W-:Y:S05]  /*af90*/  @!P0 BRA `(.L_x_800) ;  /* 0x0000000000708947 */ /* 0x000fea0003800000 */
[----:B------:R-:W-:-:S04]  /*afa0*/  LOP3.LUT R0, R0, 0x2, RZ, 0xfc, !PT ;  /* 0x0000000200007812 */ /* 0x000fc800078efcff */
[----:B------:R-:W-:-:S13]  /*afb0*/  ISETP.NE.AND P1, PT, R0, 0x3, PT ;  /* 0x000000030000780c */ /* 0x000fda0003f25270 */
[----:B------:R-:W-:Y:S05]  /*afc0*/  @!P1 BRA `(.L_x_832) ;  /* 0x0000000000049947 */ /* 0x000fea0003800000 */
[----:B------:R-:W-:Y:S01]  /*afd0*/  BPT.TRAP 0x1 ;  /* 0x000000040000795c */ /* 0x000fe20000300000 */
.L_x_832:
        /* <DEDUP_REMOVED lines=8> */
.L_x_842:
        /* <DEDUP_REMOVED lines=9> */
.L_x_843:
[----:B------:R-:W-:Y:S05]  /*b0f0*/  @!P1 BRA `(.L_x_835) ;  /* 0x0000000000049947 */ /* 0x000fea0003800000 */
[----:B------:R-:W-:Y:S01]  /*b100*/  BPT.TRAP 0x1 ;  /* 0x000000040000795c */ /* 0x000fe20000300000 */
.L_x_835:
[----:B------:R-:W-:-:S07]  /*b110*/  SHF.L.U32 R15, R15, 0x1f, RZ ;  /* 0x0000001f0f0f7819 */ /* 0x000fce00000006ff */
.L_x_836:
[----:B--2---:R2:W3:Y:S02]  /*b120*/  SYNCS.PHASECHK.TRANS64.TRYWAIT P0, [R4+URZ+0x31838], R15 ;  /* 0x0318380f040075a7 */ /* 0x0044e4000800017f */
[----:B---3--:R-:W-:Y:S05]  /*b130*/  @!P0 NANOSLEEP.SYNCS 0x989680 ;  /* 0x009896800000895d */ /* 0x008fea0003900000 */
[----:B------:R-:W3:Y:S02]  /*b140*/  @!P0 SYNCS.PHASECHK.TRANS64 P0, [R4+URZ+0x31838], R15 ;  /* 0x0318380f040085a7 */ /* 0x000ee4000800007f */
[----:B---3--:R-:W-:Y:S05]  /*b150*/  @!P0 BRA `(.L_x_836) ;  /* 0xfffffffc00f08947 */ /* 0x008fea000383ffff */
.L_x_800:
[----:B------:R-:W-:Y:S05]  /*b160*/  BSYNC B0 ;  /* 0x0000000000007941 */ /* 0x000fea0003800000 */
.L_x_795:
[----:B------:R-:W-:Y:S05]  /*b170*/  EXIT ;  /* 0x000000000000794d */ /* 0x000fea0003800000 */
.L_x_803:
[----:B-1----:R1:W2:Y:S02]  /*b180*/  SYNCS.PHASECHK.TRANS64.TRYWAIT P0, [R17+URZ+0x31800], R10 ;  /* 0x0318000a110075a7 */ /* 0x0022a4000800017f */
[----:B--2---:R-:W-:Y:S05]  /*b190*/  @!P0 NANOSLEEP.SYNCS 0x989680 ;  /* 0x009896800000895d */ /* 0x004fea0003900000 */
[----:B------:R-:W2:Y:S02]  /*b1a0*/  @!P0 SYNCS.PHASECHK.TRANS64 P0, [R17+URZ+0x31800], R10 ;  /* 0x0318000a110085a7 */ /* 0x000ea4000800007f */
[----:B--2---:R-:W-:Y:S05]  /*b1b0*/  @!P0 BRA `(.L_x_803) ;  /* 0xfffffffc00f08947 */ /* 0x004fea000383ffff */
[----:B------:R-:W-:Y:S05]  /*b1c0*/  BRA `(.L_x_802) ;  /* 0xffffff5c00ac7947 */ /* 0x000fea000383ffff */
.L_x_807:
[----:B--2---:R2:W3:Y:S02]  /*b1d0*/  SYNCS.PHASECHK.TRANS64.TRYWAIT P1, [R16+URZ+0x31810], R9 ;  /* 0x03181009100075a7 */ /* 0x0044e4000802017f */
[----:B---3--:R-:W-:Y:S05]  /*b1e0*/  @!P1 NANOSLEEP.SYNCS 0x989680 ;  /* 0x009896800000995d */ /* 0x008fea0003900000 */
[----:B------:R-:W3:Y:S02]  /*b1f0*/  @!P1 SYNCS.PHASECHK.TRANS64 P1, [R16+URZ+0x31810], R9 ;  /* 0x03181009100095a7 */ /* 0x000ee4000802007f */
[----:B---3--:R-:W-:Y:S05]  /*b200*/  @!P1 BRA `(.L_x_807) ;  /* 0xfffffffc00f09947 */ /* 0x008fea000383ffff */
[----:B------:R-:W-:Y:S05]  /*b210*/  BRA `(.L_x_806) ;  /* 0xffffff6800087947 */ /* 0x000fea000383ffff */
.L_x_811:
[----:B----4-:R4:W1:Y:S02]  /*b220*/  SYNCS.PHASECHK.TRANS64.TRYWAIT P1, [R17+URZ+0x31830], R10 ;  /* 0x0318300a110075a7 */ /* 0x010864000802017f */
[----:B-1----:R-:W-:Y:S05]  /*b230*/  @!P1 NANOSLEEP.SYNCS 0x989680 ;  /* 0x009896800000995d */ /* 0x002fea0003900000 */
[----:B------:R-:W1:Y:S02]  /*b240*/  @!P1 SYNCS.PHASECHK.TRANS64 P1, [R17+URZ+0x31830], R10 ;  /* 0x0318300a110095a7 */ /* 0x000e64000802007f */
[----:B-1----:R-:W-:Y:S05]  /*b250*/  @!P1 BRA `(.L_x_811) ;  /* 0xfffffffc00f09947 */ /* 0x002fea000383ffff */
[----:B------:R-:W-:Y:S05]  /*b260*/  BRA `(.L_x_810) ;  /* 0xffffff8400087947 */ /* 0x000fea000383ffff */
.L_x_822:
[----:B-1----:R1:W2:Y:S02]  /*b270*/  SYNCS.PHASECHK.TRANS64.TRYWAIT P1, [R7+URZ+0x31820], R6 ;  /* 0x03182006070075a7 */ /* 0x0022a4000802017f */
[----:B--2---:R-:W-:Y:S05]  /*b280*/  @!P1 NANOSLEEP.SYNCS 0x989680 ;  /* 0x009896800000995d */ /* 0x004fea0003900000 */
[----:B------:R-:W2:Y:S02]  /*b290*/  @!P1 SYNCS.PHASECHK.TRANS64 P1, [R7+URZ+0x31820], R6 ;  /* 0x03182006070095a7 */ /* 0x000ea4000802007f */
[----:B--2---:R-:W-:Y:S05]  /*b2a0*/  @!P1 BRA `(.L_x_822) ;  /* 0xfffffffc00f09947 */ /* 0x004fea000383ffff */
[----:B------:R-:W-:Y:S05]  /*b2b0*/  BRA `(.L_x_837) ;  /* 0xffffffe8003c7947 */ /* 0x000fea000383ffff */
.L_x_825:
[----:B-1----:R1:W2:Y:S02]  /*b2c0*/  SYNCS.PHASECHK.TRANS64.TRYWAIT P1, [R7+URZ+0x31838], R10 ;  /* 0x0318380a070075a7 */ /* 0x0022a4000802017f */
[----:B--2---:R-:W-:Y:S05]  /*b2d0*/  @!P1 NANOSLEEP.SYNCS 0x989680 ;  /* 0x009896800000995d */ /* 0x004fea0003900000 */
[----:B------:R-:W2:Y:S02]  /*b2e0*/  @!P1 SYNCS.PHASECHK.TRANS64 P1, [R7+URZ+0x31838], R10 ;  /* 0x0318380a070095a7 */ /* 0x000ea4000802007f */
[----:B--2---:R-:W-:Y:S05]  /*b2f0*/  @!P1 BRA `(.L_x_825) ;  /* 0xfffffffc00f09947 */ /* 0x004fea000383ffff */
[----:B------:R-:W-:Y:S05]  /*b300*/  BRA `(.L_x_838) ;  /* 0xfffffff000507947 */ /* 0x000fea000383ffff */
.L_x_827:
[----:B------:R-:W-:-:S07]  /*b310*/  SHF.L.U32 R20, R14, 0x1f, RZ ;  /* 0x0000001f0e147819 */ /* 0x000fce00000006ff */
.L_x_839:
[----:B-1----:R1:W2:Y:S02]  /*b320*/  SYNCS.PHASECHK.TRANS64.TRYWAIT P1, [R19+URZ+0x31820], R20 ;  /* 0x03182014130075a7 */ /* 0x0022a4000802017f */
[----:B--2---:R-:W-:Y:S05]  /*b330*/  @!P1 NANOSLEEP.SYNCS 0x989680 ;  /* 0x009896800000995d */ /* 0x004fea0003900000 */
[----:B------:R-:W2:Y:S02]  /*b340*/  @!P1 SYNCS.PHASECHK.TRANS64 P1, [R19+URZ+0x31820], R20 ;  /* 0x03182014130095a7 */ /* 0x000ea4000802007f */
[----:B--2---:R-:W-:Y:S05]  /*b350*/  @!P1 BRA `(.L_x_839) ;  /* 0xfffffffc00f09947 */ /* 0x004fea000383ffff */
[----:B------:R-:W-:Y:S05]  /*b360*/  BRA `(.L_x_840) ;  /* 0xfffffff4001c7947 */ /* 0x000fea000383ffff */
.L_x_830:
[----:B-1----:R1:W2:Y:S02]  /*b370*/  SYNCS.PHASECHK.TRANS64.TRYWAIT P1, [R7+URZ+0x31838], R4 ;  /* 0x03183804070075a7 */ /* 0x0022a4000802017f */
[----:B--2---:R-:W-:Y:S05]  /*b380*/  @!P1 NANOSLEEP.SYNCS 0x989680 ;  /* 0x009896800000995d */ /* 0x004fea0003900000 */
[----:B------:R-:W2:Y:S02]  /*b390*/  @!P1 SYNCS.PHASECHK.TRANS64 P1, [R7+URZ+0x31838], R4 ;  /* 0x03183804070095a7 */ /* 0x000ea4000802007f */
[----:B--2---:R-:W-:Y:S05]  /*b3a0*/  @!P1 BRA `(.L_x_830) ;  /* 0xfffffffc00f09947 */ /* 0x004fea000383ffff */
[----:B------:R-:W-:Y:S05]  /*b3b0*/  BRA `(.L_x_841) ;  /* 0xfffffff800007947 */ /* 0x000fea000383ffff */
.L_x_833:
[----:B-1----:R1:W2:Y:S02]  /*b3c0*/  SYNCS.PHASECHK.TRANS64.TRYWAIT P0, [R3+URZ], R2 ;  /* 0x00000002030075a7 */ /* 0x0022a4000800017f */
[----:B--2---:R-:W-:Y:S05]  /*b3d0*/  @!P0 NANOSLEEP.SYNCS 0x989680 ;  /* 0x009896800000895d */ /* 0x004fea0003900000 */
[----:B------:R-:W2:Y:S02]  /*b3e0*/  @!P0 SYNCS.PHASECHK.TRANS64 P0, [R3+URZ], R2 ;  /* 0x00000002030085a7 */ /* 0x000ea4000800007f */
[----:B--2---:R-:W-:Y:S05]  /*b3f0*/  @!P0 BRA `(.L_x_833) ;  /* 0xfffffffc00f08947 */ /* 0x004fea000383ffff */
[----:B------:R-:W-:Y:S05]  /*b400*/  BRA `(.L_x_842) ;  /* 0xfffffffc00147947 */ /* 0x000fea000383ffff */
.L_x_834:
[----:B-1----:R1:W2:Y:S02]  /*b410*/  SYNCS.PHASECHK.TRANS64.TRYWAIT P0, [R17+URZ], R0 ;  /* 0x00000000110075a7 */ /* 0x0022a4000800017f */
[----:B--2---:R-:W-:Y:S05]  /*b420*/  @!P0 NANOSLEEP.SYNCS 0x989680 ;  /* 0x009896800000895d */ /* 0x004fea0003900000 */
[----:B------:R-:W2:Y:S02]  /*b430*/  @!P0 SYNCS.PHASECHK.TRANS64 P0, [R17+URZ], R0 ;  /* 0x00000000110085a7 */ /* 0x000ea4000800007f */
[----:B--2---:R-:W-:Y:S05]  /*b440*/  @!P0 BRA `(.L_x_834) ;  /* 0xfffffffc00f08947 */ /* 0x004fea000383ffff */
[----:B------:R-:W-:Y:S05]  /*b450*/  BRA `(.L_x_843) ;  /* 0xfffffffc00247947 */ /* 0x000fea000383ffff */
.L_x_844:
        /* <DEDUP_REMOVED lines=10> */
.L_x_1154:


//--------------------- .text._ZN7cutlass13device_kernelIN5flash22FlashAttnBwdPreprocessIN4cute5tupleIJNS3_1CILi64EEENS5_ILi256EEEEEENS_10bfloat16_tEfNS_4arch4Sm90ELb1ELb0EEEEEvNT_6ParamsE --------------------------
	.section	.text._ZN7cutlass13device_kernelIN5flash22FlashAttnBwdPreprocessIN4cute5tupleIJNS3_1CILi64EEENS5_ILi256EEEEEENS_10bfloat16_tEfNS_4arch4Sm90ELb1ELb0EEEEEvNT_6ParamsE,"ax",@progbits
	.align	128
.text._ZN7cutlass13device_kernelIN5flash22FlashAttnBwdPreprocessIN4cute5tupleIJNS3_1CILi64EEENS5_ILi256EEEEEENS_10bfloat16_tEfNS_4arch4Sm90ELb1ELb0EEEEEvNT_6ParamsE:
        .type           _ZN7cutlass13device_kernelIN5flash22FlashAttnBwdPreprocessIN4cute5tupleIJNS3_1CILi64EEENS5_ILi256EEEEEENS_10bfloat16_tEfNS_4arch4Sm90ELb1ELb0EEEEEvNT_6ParamsE,@function
        .size           _ZN7cutlass13device_kernelIN5flash22FlashAttnBwdPreprocessIN4cute5tupleIJNS3_1CILi64EEENS5_ILi256EEEEEENS_10bfloat16_tEfNS_4arch4Sm90ELb1ELb0EEEEEvNT_6ParamsE,(.L_x_1155 - _ZN7cutlass13device_kernelIN5flash22FlashAttnBwdPreprocessIN4cute5tupleIJNS3_1CILi64EEENS5_ILi256EEEEEENS_10bfloat16_tEfNS_4arch4Sm90ELb1ELb0EEEEEvNT_6ParamsE)
        .other          _ZN7cutlass13device_kernelIN5flash22FlashAttnBwdPreprocessIN4cute5tupleIJNS3_1CILi64EEENS5_ILi256EEEEEENS_10bfloat16_tEfNS_4arch4Sm90ELb1ELb0EEEEEvNT_6ParamsE,@"STO_CUDA_ENTRY STV_DEFAULT"
_ZN7cutlass13device_kernelIN5flash22FlashAttnBwdPreprocessIN4cute5tupleIJNS3_1CILi64EEENS5_ILi256EEEEEENS_10bfloat16_tEfNS_4arch4Sm90ELb1ELb0EEEEEvNT_6ParamsE:
[----:B------:R-:W-:Y:S01]  /*0000*/  LDC R1, c[0x0][0x28] ;  /* 0x00000a00ff017b82 */ /* 0x000fe20000000800 */
[----:B------:R-:W0:Y:S07]  /*0010*/  S2R R0, SR_CTAID.X ;  /* 0x0000000000007919 */ /* 0x000e2e0000002500 */
[----:B------:R-:W1:Y:S01]  /*0020*/  LDC R3, c[0x0][0x218] ;  /* 0x00008600ff037b82 */ /* 0x000e620000000800 */
[----:B------:R-:W-:Y:S01]  /*0030*/  IMAD.MOV.U32 R96, RZ, RZ, 0x7f800000 ;  /* 0x7f800000ff607424 */ /* 0x000fe200078e00ff */
[----:B------:R-:W-:Y:S01]  /*0040*/  ULDC.64 UR4, c[0x0][0x208] ;  /* 0x0000820000047ab9 */ /* 0x000fe20000000a00 */
[----:B------:R-:W2:Y:S05]  /*0050*/  S2R R9, SR_TID.X ;  /* 0x0000000000097919 */ /* 0x000eaa0000002100 */
[----:B------:R-:W3:Y:S08]  /*0060*/  S2UR UR6, SR_CTAID.Y ;  /* 0x00000000000679c3 */ /* 0x000ef00000002600 */
[----:B------:R-:W4:Y:S08]  /*0070*/  S2UR UR7, SR_CTAID.Z ;  /* 0x00000000000779c3 */ /* 0x000f300000002700 */
[----:B------:R-:W4:Y:S01]  /*0080*/  LDC.64 R68, c[0x0][0x250] ;  /* 0x00009400ff447b82 */ /* 0x000f220000000a00 */
[----:B0-----:R-:W-:Y:S01]  /*0090*/  IMAD.SHL.U32 R2, R0, 0x40, RZ ;  /* 0x0000004000027824 */ /* 0x001fe200078e00ff */
[----:B---3--:R-:W-:-:S03]  /*00a0*/  USHF.R.S32.HI UR8, URZ, 0x1f, UR6 ;  /* 0x0000001f3f087899 */ /* 0x008fc60008011406 */
[----:B-1----:R-:W-:-:S05]  /*00b0*/  IMAD.IADD R17, R3, 0x1, -R2 ;  /* 0x0000000103117824 */ /* 0x002fca00078e0a02 */
[----:B--2---:R-:W-:Y:S01]  /*00c0*/  ISETP.GE.AND P0, PT, R9, R17, PT ;  /* 0x000000110900720c */ /* 0x004fe20003f06270 */
[----:B----4-:R-:W-:-:S03]  /*00d0*/  USHF.R.S32.HI UR9, URZ, 0x1f, UR7 ;  /* 0x0000001f3f097899 */ /* 0x010fc60008011407 */
[----:B------:R-:W-:-:S13]  /*00e0*/  ISETP.GT.OR P0, PT, R9, 0x3f, P0 ;  /* 0x0000003f0900780c */ /* 0x000fda0000704670 */
[----:B------:R-:W0:Y:S01]  /*00f0*/  @!P0 LDC.64 R10, c[0x0][0x290] ;  /* 0x0000a400ff0a8b82 */ /* 0x000e220000000a00 */
[----:B------:R-:W-:Y:S02]  /*0100*/  @!P0 SHF.R.S32.HI R5, RZ, 0x1f, R9 ;  /* 0x0000001fff058819 */ /* 0x000fe40000011409 */
[----:B------:R-:W-:-:S04]  /*0110*/  @!P0 IADD3 R4, P1, R2, R9, RZ ;  /* 0x0000000902048210 */ /* 0x000fc80007f3e0ff */
[----:B------:R-:W-:Y:S01]  /*0120*/  @!P0 LEA.HI.X.SX32 R5, R2, R5, 0x1, P1 ;  /* 0x0000000502058211 */ /* 0x000fe200008f0eff */
[----:B------:R-:W1:Y:S08]  /*0130*/  @!P0 LDC.64 R12, c[0x0][0x298] ;  /* 0x0000a600ff0c8b82 */ /* 0x000e700000000a00 */
[----:B------:R-:W2:Y:S01]  /*0140*/  @!P0 LDC.64 R14, c[0x0][0x288] ;  /* 0x0000a200ff0e8b82 */ /* 0x000ea20000000a00 */
[----:B0-----:R-:W-:-:S02]  /*0150*/  @!P0 IMAD R6, R10, UR8, RZ ;  /* 0x000000080a068c24 */ /* 0x001fc4000f8e02ff */
[----:B------:R-:W-:-:S04]  /*0160*/  @!P0 IMAD.WIDE.U32 R4, R10, UR6, R4 ;  /* 0x000000060a048c25 */ /* 0x000fc8000f8e0004 */
[----:B------:R-:W-:Y:S02]  /*0170*/  @!P0 IMAD R7, R11, UR6, R6 ;  /* 0x000000060b078c24 */ /* 0x000fe4000f8e0206 */
[C---:B-1----:R-:W-:Y:S02]  /*0180*/  @!P0 IMAD R2, R12.reuse, UR9, RZ ;  /* 0x000000090c028c24 */ /* 0x042fe4000f8e02ff */
[----:B------:R-:W-:Y:S02]  /*0190*/  @!P0 IMAD.IADD R5, R5, 0x1, R7 ;  /* 0x0000000105058824 */ /* 0x000fe400078e0207 */
[----:B------:R-:W-:Y:S02]  /*01a0*/  @!P0 IMAD R7, R13, UR7, R2 ;  /* 0x000000070d078c24 */ /* 0x000fe4000f8e0202 */
[----:B------:R-:W-:Y:S02]  /*01b0*/  @!P0 IMAD.WIDE.U32 R4, R12, UR7, R4 ;  /* 0x000000070c048c25 */ /* 0x000fe4000f8e0004 */
[----:B------:R-:W0:Y:S03]  /*01c0*/  LDC.64 R12, c[0x0][0x230] ;  /* 0x00008c00ff0c7b82 */ /* 0x000e260000000a00 */
[----:B------:R-:W-:-:S02]  /*01d0*/  @!P0 IADD3 R2, R5, R7, RZ ;  /* 0x0000000705028210 */ /* 0x000fc40007ffe0ff */
[----:B--2---:R-:W-:-:S04]  /*01e0*/  @!P0 LEA R6, P1, R4, R14, 0x2 ;  /* 0x0000000e04068211 */ /* 0x004fc800078210ff */
[----:B------:R-:W-:Y:S02]  /*01f0*/  @!P0 LEA.HI.X R7, R4, R15, R2, 0x2, P1 ;  /* 0x0000000f04078211 */ /* 0x000fe400008f1402 */
[----:B------:R-:W-:Y:S01]  /*0200*/  SHF.R.S32.HI R2, RZ, 0x1f, R9 ;  /* 0x0000001fff027819 */ /* 0x000fe20000011409 */
[----:B------:R-:W1:Y:S02]  /*0210*/  LDC.64 R14, c[0x0][0x238] ;  /* 0x00008e00ff0e7b82 */ /* 0x000e640000000a00 */
[----:B------:R2:W5:Y:S01]  /*0220*/  @!P0 LDG.E R96, desc[UR4][R6.64] ;  /* 0x0000000406608981 */ /* 0x000562000c1e1900 */
[----:B------:R-:W-:Y:S01]  /*0230*/  LEA.HI R8, R2, R9, RZ, 0x4 ;  /* 0x0000000902087211 */ /* 0x000fe200078f20ff */
[----:B------:R-:W-:Y:S01]  /*0240*/  BSSY B0, `(.L_x_845) ;  /* 0x0000030000007945 */ /* 0x000fe20003800000 */
[----:B------:R-:W-:Y:S02]  /*0250*/  CS2R R24, SRZ ;  /* 0x0000000000187805 */ /* 0x000fe4000001ff00 */
[----:B------:R-:W-:-:S02]  /*0260*/  CS2R R72, SRZ ;  /* 0x0000000000487805 */ /* 0x000fc4000001ff00 */
[C---:B------:R-:W-:Y:S02]  /*0270*/  LOP3.LUT R2, R8.reuse, 0xfffffff0, RZ, 0xc0, !PT ;  /* 0xfffffff008027812 */ /* 0x040fe400078ec0ff */
[----:B------:R-:W-:Y:S02]  /*0280*/  CS2R R74, SRZ ;  /* 0x00000000004a7805 */ /* 0x000fe4000001ff00 */
[----:B------:R-:W-:Y:S02]  /*0290*/  LEA.HI.SX32 R10, R8, 0x20, 0x1c ;  /* 0x00000020080a7811 */ /* 0x000fe400078fe2ff */
[----:B------:R-:W-:Y:S02]  /*02a0*/  CS2R R60, SRZ ;  /* 0x00000000003c7805 */ /* 0x000fe4000001ff00 */
[----:B------:R-:W-:Y:S01]  /*02b0*/  CS2R R62, SRZ ;  /* 0x00000000003e7805 */ /* 0x000fe2000001ff00 */
[----:B------:R-:W-:Y:S02]  /*02c0*/  IMAD.IADD R2, R9, 0x1, -R2 ;  /* 0x0000000109027824 */ /* 0x000fe400078e0a02 */
[----:B0-----:R-:W-:-:S02]  /*02d0*/  IMAD R4, R12, UR8, RZ ;  /* 0x000000080c047c24 */ /* 0x001fc4000f8e02ff */
[----:B------:R-:W-:Y:S02]  /*02e0*/  IMAD.SHL.U32 R64, R2, 0x8, RZ ;  /* 0x0000000802407824 */ /* 0x000fe400078e00ff */
[----:B------:R-:W-:Y:S01]  /*02f0*/  IMAD R5, R13, UR6, R4 ;  /* 0x000000060d057c24 */ /* 0x000fe2000f8e0204 */
[----:B------:R-:W-:Y:S01]  /*0300*/  LEA.HI.SX32 R4, R8, 0x10, 0x1c ;  /* 0x0000001008047811 */ /* 0x000fe200078fe2ff */
[----:B------:R-:W-:Y:S01]  /*0310*/  IMAD R9, R0, -0x40, R3 ;  /* 0xffffffc000097824 */ /* 0x000fe200078e0203 */
[----:B------:R-:W-:Y:S02]  /*0320*/  SHF.R.S32.HI R65, RZ, 0x1f, R64 ;  /* 0x0000001fff417819 */ /* 0x000fe40000011440 */
[----:B------:R-:W-:Y:S02]  /*0330*/  SHF.R.S32.HI R8, RZ, 0x4, R8 ;  /* 0x00000004ff087819 */ /* 0x000fe40000011408 */
[----:B------:R-:W-:Y:S01]  /*0340*/  ISETP.GE.AND P1, PT, R4, R9, PT ;  /* 0x000000090400720c */ /* 0x000fe20003f26270 */
[----:B--2---:R-:W-:Y:S01]  /*0350*/  IMAD.WIDE.U32 R6, R12, UR6, R64 ;  /* 0x000000060c067c25 */ /* 0x004fe2000f8e0040 */
[----:B------:R-:W-:-:S02]  /*0360*/  ISETP.GE.AND P4, PT, R8, R17, PT ;  /* 0x000000110800720c */ /* 0x000fc40003f86270 */
[-C--:B------:R-:W-:Y:S01]  /*0370*/  ISETP.GE.AND P0, PT, R10, R9.reuse, PT ;  /* 0x000000090a00720c */ /* 0x080fe20003f06270 */
[----:B------:R-:W-:Y:S01]  /*0380*/  IMAD.IADD R7, R7, 0x1, R5 ;  /* 0x0000000107077824 */ /* 0x000fe200078e0205 */
[----:B------:R-:W-:Y:S01]  /*0390*/  ISETP.GE.AND P2, PT, R8, R9, PT ;  /* 0x000000090800720c */ /* 0x000fe20003f46270 */
[----:B------:R-:W0:Y:S01]  /*03a0*/  LDC.64 R4, c[0x0][0x258] ;  /* 0x00009600ff047b82 */ /* 0x000e220000000a00 */
[C---:B-1----:R-:W-:Y:S01]  /*03b0*/  IMAD R12, R14.reuse, UR9, RZ ;  /* 0x000000090e0c7c24 */ /* 0x042fe2000f8e02ff */
[----:B------:R-:W-:Y:S01]  /*03c0*/  SHF.R.S32.HI R9, RZ, 0x1f, R8 ;  /* 0x0000001fff097819 */ /* 0x000fe20000011408 */
[----:B------:R-:W-:Y:S01]  /*03d0*/  IMAD.WIDE.U32 R6, R14, UR7, R6 ;  /* 0x000000070e067c25 */ /* 0x000fe2000f8e0006 */
[----:B------:R-:W-:-:S03]  /*03e0*/  IADD3 R10, R8, 0x10, RZ ;  /* 0x00000010080a7810 */ /* 0x000fc60007ffe0ff */
[----:B------:R-:W-:Y:S01]  /*03f0*/  IMAD R15, R15, UR7, R12 ;  /* 0x000000070f0f7c24 */ /* 0x000fe2000f8e020c */
[----:B------:R-:W-:Y:S01]  /*0400*/  ISETP.GE.AND P3, PT, R10, R17, PT ;  /* 0x000000110a00720c */ /* 0x000fe20003f66270 */
[----:B------:R-:W-:Y:S02]  /*0410*/  VIADD R16, R8, 0x20 ;  /* 0x0000002008107836 */ /* 0x000fe40000000000 */
[----:B------:R-:W-:Y:S01]  /*0420*/  IMAD.WIDE R66, R0, 0x40, R8 ;  /* 0x0000004000427825 */ /* 0x000fe200078e0208 */
[----:B------:R-:W-:Y:S01]  /*0430*/  IADD3 R15, R7, R15, RZ ;  /* 0x0000000f070f7210 */ /* 0x000fe20007ffe0ff */
[----:B------:R-:W-:Y:S08]  /*0440*/  @P4 BRA `(.L_x_846) ;  /* 0x00000000003c4947 */ /* 0x000ff00003800000 */
[----:B------:R-:W-:Y:S01]  /*0450*/  ULDC.64 UR10, c[0x0][0x228] ;  /* 0x00008a00000a7ab9 */ /* 0x000fe20000000a00 */
[----:B------:R-:W-:Y:S01]  /*0460*/  IMAD.MOV.U32 R14, RZ, RZ, R6 ;  /* 0x000000ffff0e7224 */ /* 0x000fe200078e0006 */
[----:B------:R-:W-:Y:S01]  /*0470*/  ULDC.64 UR12, c[0x0][0x210] ;  /* 0x00008400000c7ab9 */ /* 0x000fe20000000a00 */
[----:B------:R-:W-:Y:S02]  /*0480*/  IMAD R11, R67, UR10, RZ ;  /* 0x0000000a430b7c24 */ /* 0x000fe4000f8e02ff */
[----:B------:R-:W-:Y:S02]  /*0490*/  VIADD R10, R64, 0x80 ;  /* 0x00000080400a7836 */ /* 0x000fe40000000000 */
[----:B------:R-:W-:Y:S01]  /*04a0*/  IMAD.WIDE.U32 R12, R66, UR10, R14 ;  /* 0x0000000a420c7c25 */ /* 0x000fe2000f8e000e */
[----:B------:R-:W-:Y:S02]  /*04b0*/  ULDC UR10, c[0x0][0x21c] ;  /* 0x00008700000a7ab9 */ /* 0x000fe40000000800 */
[----:B------:R-:W-:Y:S01]  /*04c0*/  ISETP.GE.AND P4, PT, R64, UR10, PT ;  /* 0x0000000a40007c0c */ /* 0x000fe2000bf86270 */
[----:B------:R-:W-:Y:S01]  /*04d0*/  IMAD R11, R66, UR11, R11 ;  /* 0x0000000b420b7c24 */ /* 0x000fe2000f8e020b */
[----:B------:R-:W-:-:S02]  /*04e0*/  ISETP.GE.AND P5, PT, R10, UR10, PT ;  /* 0x0000000a0a007c0c */ /* 0x000fc4000bfa6270 */
[----:B------:R-:W-:Y:S02]  /*04f0*/  LEA R10, P6, R12, UR12, 0x1 ;  /* 0x0000000c0c0a7c11 */ /* 0x000fe4000f8c08ff */
[----:B------:R-:W-:-:S04]  /*0500*/  IADD3 R11, R13, R11, RZ ;  /* 0x0000000b0d0b7210 */ /* 0x000fc80007ffe0ff */
[----:B------:R-:W-:-:S05]  /*0510*/  LEA.HI.X R11, R12, UR13, R11, 0x1, P6 ;  /* 0x0000000d0c0b7c11 */ /* 0x000fca000b0f0c0b */
[----:B------:R1:W5:Y:S04]  /*0520*/  @!P4 LDG.E.128 R72, desc[UR4][R10.64] ;  /* 0x000000040a48c981 */ /* 0x000368000c1e1d00 */
[----:B------:R1:W5:Y:S02]  /*0530*/  @!P5 LDG.E.128 R60, desc[UR4][R10.64+0x100] ;  /* 0x000100040a3cd981 */ /* 0x000364000c1e1d00 */
.L_x_846:
[----:B------:R-:W-:Y:S05]  /*0540*/  BSYNC B0 ;  /* 0x0000000000007941 */ /* 0x000fea0003800000 */
.L_x_845:
[----:B------:R-:W-:Y:S01]  /*0550*/  BSSY B0, `(.L_x_847) ;  /* 0x000001a000007945 */ /* 0x000fe20003800000 */
[----:B------:R-:W-:Y:S02]  /*0560*/  ISETP.GE.AND P4, PT, R16, R17, PT ;  /* 0x000000111000720c */ /* 0x000fe40003f86270 */
[----:B------:R-:W-:Y:S02]  /*0570*/  CS2R R26, SRZ ;  /* 0x00000000001a7805 */ /* 0x000fe4000001ff00 */
[----:B------:R-:W-:Y:S02]  /*0580*/  CS2R R40, SRZ ;  /* 0x0000000000287805 */ /* 0x000fe4000001ff00 */
[----:B------:R-:W-:Y:S01]  /*0590*/  CS2R R42, SRZ ;  /* 0x00000000002a7805 */ /* 0x000fe2000001ff00 */
[----:B------:R-:W-:Y:S02]  /*05a0*/  IMAD R16, R68, UR8, RZ ;  /* 0x0000000844107c24 */ /* 0x000fe4000f8e02ff */
[----:B------:R-:W-:Y:S01]  /*05b0*/  VIADD R12, R8, 0x30 ;  /* 0x00000030080c7836 */ /* 0x000fe20000000000 */
[----:B------:R-:W-:Y:S06]  /*05c0*/  @P3 BRA `(.L_x_848) ;  /* 0x0000000000483947 */ /* 0x000fec0003800000 */
[----:B------:R-:W-:Y:S01]  /*05d0*/  IADD3 R9, P3, R66, 0x10, RZ ;  /* 0x0000001042097810 */ /* 0x000fe20007f7e0ff */
[----:B------:R-:W-:Y:S01]  /*05e0*/  ULDC.64 UR10, c[0x0][0x228] ;  /* 0x00008a00000a7ab9 */ /* 0x000fe20000000a00 */
[----:B-1----:R-:W-:Y:S01]  /*05f0*/  IMAD.MOV.U32 R10, RZ, RZ, R6 ;  /* 0x000000ffff0a7224 */ /* 0x002fe200078e0006 */
[----:B------:R-:W-:Y:S01]  /*0600*/  IADD3 R13, R64, 0x80, RZ ;  /* 0x00000080400d7810 */ /* 0x000fe20007ffe0ff */
[----:B------:R-:W-:Y:S01]  /*0610*/  IMAD.MOV.U32 R11, RZ, RZ, R15 ;  /* 0x000000ffff0b7224 */ /* 0x000fe200078e000f */
[----:B------:R-:W-:Y:S01]  /*0620*/  ULDC.64 UR12, c[0x0][0x210] ;  /* 0x00008400000c7ab9 */ /* 0x000fe20000000a00 */
[----:B------:R-:W-:Y:S02]  /*0630*/  IMAD.X R8, RZ, RZ, R67, P3 ;  /* 0x000000ffff087224 */ /* 0x000fe400018e0643 */
[----:B------:R-:W-:-:S04]  /*0640*/  IMAD.WIDE.U32 R10, R9, UR10, R10 ;  /* 0x0000000a090a7c25 */ /* 0x000fc8000f8e000a */
[----:B------:R-:W-:Y:S01]  /*0650*/  IMAD R8, R8, UR10, RZ ;  /* 0x0000000a08087c24 */ /* 0x000fe2000f8e02ff */
[----:B------:R-:W-:Y:S02]  /*0660*/  ULDC UR10, c[0x0][0x21c] ;  /* 0x00008700000a7ab9 */ /* 0x000fe40000000800 */
[----:B------:R-:W-:Y:S01]  /*0670*/  ISETP.GE.AND P5, PT, R64, UR10, PT ;  /* 0x0000000a40007c0c */ /* 0x000fe2000bfa6270 */
[----:B------:R-:W-:Y:S01]  /*0680*/  IMAD R9, R9, UR11, R8 ;  /* 0x0000000b09097c24 */ /* 0x000fe2000f8e0208 */
[----:B------:R-:W-:Y:S02]  /*0690*/  ISETP.GE.AND P6, PT, R13, UR10, PT ;  /* 0x0000000a0d007c0c */ /* 0x000fe4000bfc6270 */
[----:B------:R-:W-:Y:S02]  /*06a0*/  LEA R8, P3, R10, UR12, 0x1 ;  /* 0x0000000c0a087c11 */ /* 0x000fe4000f8608ff */
[----:B------:R-:W-:-:S04]  /*06b0*/  IADD3 R9, R11, R9, RZ ;  /* 0x000000090b097210 */ /* 0x000fc80007ffe0ff */
[----:B------:R-:W-:-:S05]  /*06c0*/  LEA.HI.X R9, R10, UR13, R9, 0x1, P3 ;  /* 0x0000000d0a097c11 */ /* 0x000fca00098f0c09 */
[----:B------:R2:W5:Y:S04]  /*06d0*/  @!P5 LDG.E.128 R24, desc[UR4][R8.64] ;  /* 0x000000040818d981 */ /* 0x000568000c1e1d00 */
[----:B------:R2:W5:Y:S02]  /*06e0*/  @!P6 LDG.E.128 R40, desc[UR4][R8.64+0x100] ;  /* 0x000100040828e981 */ /* 0x000564000c1e1d00 */
.L_x_848:
[----:B------:R-:W-:Y:S05]  /*06f0*/  BSYNC B0 ;  /* 0x0000000000007941 */ /* 0x000fea0003800000 */
.L_x_847:
[----:B------:R-:W-:Y:S01]  /*0700*/  ISETP.GE.AND P3, PT, R12, R17, PT ;  /* 0x000000110c00720c */ /* 0x000fe20003f66270 */
[----:B------:R-:W-:Y:S01]  /*0710*/  IMAD R69, R69, UR6, R16 ;  /* 0x0000000645457c24 */ /* 0x000fe2000f8e0210 */
[----:B------:R-:W-:Y:S01]  /*0720*/  BSSY B0, `(.L_x_849) ;  /* 0x000001f000007945 */ /* 0x000fe20003800000 */
        /* <DEDUP_REMOVED lines=9> */
[----:B0-----:R-:W-:Y:S02]  /*07c0*/  IMAD R32, R4, UR9, RZ ;  /* 0x0000000904207c24 */ /* 0x001fe4000f8e02ff */
[----:B------:R-:W-:Y:S01]  /*07d0*/  IMAD.IADD R69, R13, 0x1, R69 ;  /* 0x000000010d457824 */ /* 0x000fe200078e0245 */
[----:B------:R-:W-:Y:S06]  /*07e0*/  @P4 BRA `(.L_x_850) ;  /* 0x0000000000484947 */ /* 0x000fec0003800000 */
[----:B--2---:R-:W-:Y:S01]  /*07f0*/  IADD3 R9, P4, R66, 0x20, RZ ;  /* 0x0000002042097810 */ /* 0x004fe20007f9e0ff */
        /* <DEDUP_REMOVED lines=17> */
.L_x_850:
[----:B------:R-:W-:Y:S05]  /*0910*/  BSYNC B0 ;  /* 0x0000000000007941 */ /* 0x000fea0003800000 */
.L_x_849:
[----:B------:R-:W-:Y:S04]  /*0920*/  BSSY B0, `(.L_x_851) ;  /* 0x0000014000007945 */ /* 0x000fe80003800000 */
[----:B------:R-:W-:Y:S05]  /*0930*/  @P3 BRA `(.L_x_852) ;  /* 0x0000000000483947 */ /* 0x000fea0003800000 */
[----:B------:R-:W-:Y:S01]  /*0940*/  IADD3 R7, P4, R66, 0x30, RZ ;  /* 0x0000003042077810 */ /* 0x000fe20007f9e0ff */
[----:B------:R-:W-:Y:S01]  /*0950*/  ULDC.64 UR10, c[0x0][0x228] ;  /* 0x00008a00000a7ab9 */ /* 0x000fe20000000a00 */
[----:B0-2---:R-:W-:Y:S01]  /*0960*/  MOV R9, R15 ;  /* 0x0000000f00097202 */ /* 0x005fe20000000f00 */
[----:B------:R-:W-:Y:S02]  /*0970*/  ULDC.64 UR12, c[0x0][0x210] ;  /* 0x00008400000c7ab9 */ /* 0x000fe40000000a00 */
[----:B------:R-:W-:-:S04]  /*0980*/  IMAD.X R8, RZ, RZ, R67, P4 ;  /* 0x000000ffff087224 */ /* 0x000fc800020e0643 */
[----:B-1----:R-:W-:Y:S02]  /*0990*/  IMAD R10, R8, UR10, RZ ;  /* 0x0000000a080a7c24 */ /* 0x002fe4000f8e02ff */
[----:B------:R-:W-:Y:S02]  /*09a0*/  IMAD.MOV.U32 R8, RZ, RZ, R6 ;  /* 0x000000ffff087224 */ /* 0x000fe400078e0006 */
[C---:B------:R-:W-:Y:S02]  /*09b0*/  VIADD R6, R64.reuse, 0x80 ;  /* 0x0000008040067836 */ /* 0x040fe40000000000 */
[C---:B------:R-:W-:Y:S01]  /*09c0*/  IMAD.WIDE.U32 R8, R7.reuse, UR10, R8 ;  /* 0x0000000a07087c25 */ /* 0x040fe2000f8e0008 */
[----:B------:R-:W-:Y:S02]  /*09d0*/  ULDC UR10, c[0x0][0x21c] ;  /* 0x00008700000a7ab9 */ /* 0x000fe40000000800 */
[----:B------:R-:W-:Y:S01]  /*09e0*/  ISETP.GE.AND P5, PT, R64, UR10, PT ;  /* 0x0000000a40007c0c */ /* 0x000fe2000bfa6270 */
[----:B------:R-:W-:Y:S01]  /*09f0*/  IMAD R7, R7, UR11, R10 ;  /* 0x0000000b07077c24 */ /* 0x000fe2000f8e020a */
[----:B------:R-:W-:-:S02]  /*0a00*/  ISETP.GE.AND P6, PT, R6, UR10, PT ;  /* 0x0000000a06007c0c */ /* 0x000fc4000bfc6270 */
[----:B------:R-:W-:Y:S01]  /*0a10*/  LEA R6, P4, R8, UR12, 0x1 ;  /* 0x0000000c08067c11 */ /* 0x000fe2000f8808ff */
[----:B------:R-:W-:-:S05]  /*0a20*/  IMAD.IADD R7, R9, 0x1, R7 ;  /* 0x0000000109077824 */ /* 0x000fca00078e0207 */
[----:B------:R-:W-:-:S05]  /*0a30*/  LEA.HI.X R7, R8, UR13, R7, 0x1, P4 ;  /* 0x0000000d08077c11 */ /* 0x000fca000a0f0c07 */
[----:B------:R3:W5:Y:S04]  /*0a40*/  @!P5 LDG.E.128 R20, desc[UR4][R6.64] ;  /* 0x000000040614d981 */ /* 0x000768000c1e1d00 */
[----:B------:R3:W5:Y:S02]  /*0a50*/  @!P6 LDG.E.128 R28, desc[UR4][R6.64+0x100] ;  /* 0x00010004061ce981 */ /* 0x000764000c1e1d00 */
.L_x_852:
[----:B------:R-:W-:Y:S05]  /*0a60*/  BSYNC B0 ;  /* 0x0000000000007941 */ /* 0x000fea0003800000 */
.L_x_851:
[----:B------:R-:W-:Y:S01]  /*0a70*/  MOV R68, R12 ;  /* 0x0000000c00447202 */ /* 0x000fe20000000f00 */
[----:B------:R-:W-:Y:S01]  /*0a80*/  IMAD R71, R5, UR7, R32 ;  /* 0x0000000705477c24 */ /* 0x000fe2000f8e0220 */
[----:B------:R-:W-:Y:S01]  /*0a90*/  BSSY B0, `(.L_x_853) ;  /* 0x0000023000007945 */ /* 0x000fe20003800000 */
[----:B---3--:R-:W-:Y:S02]  /*0aa0*/  CS2R R6, SRZ ;  /* 0x0000000000067805 */ /* 0x008fe4000001ff00 */
[----:B------:R-:W-:Y:S01]  /*0ab0*/  CS2R R12, SRZ ;  /* 0x00000000000c7805 */ /* 0x000fe2000001ff00 */
[----:B------:R-:W-:Y:S01]  /*0ac0*/  IMAD.WIDE.U32 R68, R4, UR7, R68 ;  /* 0x0000000704447c25 */ /* 0x000fe2000f8e0044 */
[----:B------:R-:W-:Y:S02]  /*0ad0*/  CS2R R4, SRZ ;  /* 0x0000000000047805 */ /* 0x000fe4000001ff00 */
[----:B------:R-:W-:Y:S02]  /*0ae0*/  CS2R R14, SRZ ;  /* 0x00000000000e7805 */ /* 0x000fe4000001ff00 */
[----:B------:R-:W-:-:S02]  /*0af0*/  CS2R R52, SRZ ;  /* 0x0000000000347805 */ /* 0x000fc4000001ff00 */
[----:B------:R-:W-:Y:S02]  /*0b00*/  CS2R R54, SRZ ;  /* 0x0000000000367805 */ /* 0x000fe4000001ff00 */
[----:B0-2---:R-:W-:Y:S02]  /*0b10*/  CS2R R8, SRZ ;  /* 0x0000000000087805 */ /* 0x005fe4000001ff00 */
[----:B-1----:R-:W-:Y:S02]  /*0b20*/  CS2R R10, SRZ ;  /* 0x00000000000a7805 */ /* 0x002fe4000001ff00 */
        /* <DEDUP_REMOVED lines=8> */
[----:B------:R-:W-:Y:S01]  /*0bb0*/  IMAD.IADD R71, R69, 0x1, R71 ;  /* 0x0000000145477824 */ /* 0x000fe200078e0247 */
[----:B------:R-:W-:Y:S06]  /*0bc0*/  @P2 BRA `(.L_x_854) ;  /* 0x00000000003c2947 */ /* 0x000fec0003800000 */
[----:B------:R-:W-:Y:S01]  /*0bd0*/  ULDC.64 UR8, c[0x0][0x248] ;  /* 0x0000920000087ab9 */ /* 0x000fe20000000a00 */
[----:B------:R-:W-:Y:S01]  /*0be0*/  MOV R70, R68 ;  /* 0x0000004400467202 */ /* 0x000fe20000000f00 */
[----:B------:R-:W-:Y:S01]  /*0bf0*/  IMAD R77, R67, UR8, RZ ;  /* 0x00000008434d7c24 */ /* 0x000fe2000f8e02ff */
[----:B------:R-:W-:Y:S01]  /*0c00*/  ULDC UR10, c[0x0][0x21c] ;  /* 0x00008700000a7ab9 */ /* 0x000fe20000000800 */
[C---:B------:R-:W-:Y:S01]  /*0c10*/  VIADD R76, R64.reuse, 0x80 ;  /* 0x00000080404c7836 */ /* 0x040fe20000000000 */
[----:B------:R-:W-:Y:S01]  /*0c20*/  ISETP.GE.AND P4, PT, R64, UR10, PT ;  /* 0x0000000a40007c0c */ /* 0x000fe2000bf86270 */
[----:B------:R-:W-:-:S03]  /*0c30*/  IMAD.WIDE.U32 R78, R66, UR8, R70 ;  /* 0x00000008424e7c25 */ /* 0x000fc6000f8e0046 */
[----:B------:R-:W-:Y:S01]  /*0c40*/  ISETP.GE.AND P5, PT, R76, UR10, PT ;  /* 0x0000000a4c007c0c */ /* 0x000fe2000bfa6270 */
[----:B------:R-:W-:Y:S01]  /*0c50*/  IMAD R77, R66, UR9, R77 ;  /* 0x00000009424d7c24 */ /* 0x000fe2000f8e024d */
[----:B------:R-:W-:Y:S02]  /*0c60*/  ULDC.64 UR8, c[0x0][0x240] ;  /* 0x0000900000087ab9 */ /* 0x000fe40000000a00 */
[----:B------:R-:W-:Y:S01]  /*0c70*/  LEA R76, P2, R78, UR8, 0x1 ;  /* 0x000000084e4c7c11 */ /* 0x000fe2000f8408ff */
[----:B------:R-:W-:-:S05]  /*0c80*/  IMAD.IADD R77, R79, 0x1, R77 ;  /* 0x000000014f4d7824 */ /* 0x000fca00078e024d */
[----:B------:R-:W-:-:S05]  /*0c90*/  LEA.HI.X R77, R78, UR9, R77, 0x1, P2 ;  /* 0x000000094e4d7c11 */ /* 0x000fca00090f0c4d */
[----:B------:R0:W5:Y:S04]  /*0ca0*/  @!P4 LDG.E.128 R4, desc[UR4][R76.64] ;  /* 0x000000044c04c981 */ /* 0x000168000c1e1d00 */
[----:B------:R0:W5:Y:S02]  /*0cb0*/  @!P5 LDG.E.128 R48, desc[UR4][R76.64+0x100] ;  /* 0x000100044c30d981 */ /* 0x000164000c1e1d00 */
.L_x_854:
[----:B------:R-:W-:Y:S05]  /*0cc0*/  BSYNC B0 ;  /* 0x0000000000007941 */ /* 0x000fea0003800000 */
.L_x_853:
[----:B------:R-:W-:Y:S04]  /*0cd0*/  BSSY B0, `(.L_x_855) ;  /* 0x0000020000007945 */ /* 0x000fe80003800000 */
[----:B------:R-:W-:Y:S05]  /*0ce0*/  @P1 BRA `(.L_x_856) ;  /* 0x0000000000781947 */ /* 0x000fea0003800000 */
[C---:B0-----:R-:W-:Y:S01]  /*0cf0*/  VIADD R76, R64.reuse, 0x80 ;  /* 0x00000080404c7836 */ /* 0x041fe20000000000 */
[----:B------:R-:W-:Y:S02]  /*0d00*/  ULDC UR8, c[0x0][0x21c] ;  /* 0x0000870000087ab9 */ /* 0x000fe40000000800 */
[----:B------:R-:W-:Y:S02]  /*0d10*/  ISETP.GE.AND P2, PT, R64, UR8, PT ;  /* 0x0000000840007c0c */ /* 0x000fe4000bf46270 */
[----:B------:R-:W-:-:S11]  /*0d20*/  ISETP.GE.AND P1, PT, R76, UR8, PT ;  /* 0x000000084c007c0c */ /* 0x000fd6000bf26270 */
[----:B------:R-:W0:Y:S01]  /*0d30*/  @!P2 LDC.64 R84, c[0x0][0x248] ;  /* 0x00009200ff54ab82 */ /* 0x000e220000000a00 */
[C---:B------:R-:W-:Y:S01]  /*0d40*/  @!P2 IADD3 R83, P4, R66.reuse, 0x10, RZ ;  /* 0x000000104253a810 */ /* 0x040fe20007f9e0ff */
[--C-:B------:R-:W-:Y:S01]  /*0d50*/  @!P2 IMAD.MOV.U32 R76, RZ, RZ, R68.reuse ;  /* 0x000000ffff4ca224 */ /* 0x100fe200078e0044 */
[----:B------:R-:W-:Y:S01]  /*0d60*/  @!P1 IADD3 R89, P5, R66, 0x10, RZ ;  /* 0x0000001042599810 */ /* 0x000fe20007fbe0ff */
[----:B------:R-:W-:Y:S01]  /*0d70*/  @!P1 IMAD.MOV.U32 R78, RZ, RZ, R68 ;  /* 0x000000ffff4e9224 */ /* 0x000fe200078e0044 */
[----:B------:R-:W-:Y:S02]  /*0d80*/  @!P2 IADD3.X R79, RZ, R67, RZ, P4, !PT ;  /* 0x00000043ff4fa210 */ /* 0x000fe400027fe4ff */
[----:B------:R-:W-:Y:S01]  /*0d90*/  @!P2 MOV R77, R71 ;  /* 0x00000047004da202 */ /* 0x000fe20000000f00 */
[----:B------:R-:W1:Y:S01]  /*0da0*/  @!P1 LDC.64 R90, c[0x0][0x248] ;  /* 0x00009200ff5a9b82 */ /* 0x000e620000000a00 */
[----:B------:R-:W-:-:S07]  /*0db0*/  @!P1 IMAD.X R81, RZ, RZ, R67, P5 ;  /* 0x000000ffff519224 */ /* 0x000fce00028e0643 */
[----:B------:R-:W2:Y:S08]  /*0dc0*/  @!P2 LDC.64 R86, c[0x0][0x240] ;  /* 0x00009000ff56ab82 */ /* 0x000eb00000000a00 */
[----:B------:R-:W3:Y:S01]  /*0dd0*/  @!P1 LDC.64 R92, c[0x0][0x240] ;  /* 0x00009000ff5c9b82 */ /* 0x000ee20000000a00 */
[-C--:B0-----:R-:W-:Y:S02]  /*0de0*/  @!P2 IMAD R82, R79, R84.reuse, RZ ;  /* 0x000000544f52a224 */ /* 0x081fe400078e02ff */
[----:B------:R-:W-:-:S04]  /*0df0*/  @!P2 IMAD.WIDE.U32 R76, R83, R84, R76 ;  /* 0x00000054534ca225 */ /* 0x000fc800078e004c */
[----:B------:R-:W-:Y:S02]  /*0e00*/  @!P1 IMAD.MOV.U32 R79, RZ, RZ, R71 ;  /* 0x000000ffff4f9224 */ /* 0x000fe400078e0047 */
[-C--:B-1----:R-:W-:Y:S02]  /*0e10*/  @!P1 IMAD R84, R81, R90.reuse, RZ ;  /* 0x0000005a51549224 */ /* 0x082fe400078e02ff */
[----:B------:R-:W-:-:S04]  /*0e20*/  @!P1 IMAD.WIDE.U32 R80, R89, R90, R78 ;  /* 0x0000005a59509225 */ /* 0x000fc800078e004e */
[----:B------:R-:W-:Y:S01]  /*0e30*/  @!P2 IMAD R79, R83, R85, R82 ;  /* 0x00000055534fa224 */ /* 0x000fe200078e0252 */
[----:B--2---:R-:W-:Y:S01]  /*0e40*/  @!P2 LEA R78, P4, R76, R86, 0x1 ;  /* 0x000000564c4ea211 */ /* 0x004fe200078808ff */
[----:B------:R-:W-:-:S03]  /*0e50*/  @!P1 IMAD R91, R89, R91, R84 ;  /* 0x0000005b595b9224 */ /* 0x000fc600078e0254 */
[----:B------:R-:W-:Y:S01]  /*0e60*/  @!P2 IADD3 R77, R77, R79, RZ ;  /* 0x0000004f4d4da210 */ /* 0x000fe20007ffe0ff */
[----:B------:R-:W-:Y:S01]  /*0e70*/  @!P1 IMAD.IADD R91, R81, 0x1, R91 ;  /* 0x00000001515b9824 */ /* 0x000fe200078e025b */
[----:B---3--:R-:W-:Y:S02]  /*0e80*/  @!P1 LEA R82, P5, R80, R92, 0x1 ;  /* 0x0000005c50529211 */ /* 0x008fe400078a08ff */
[----:B------:R-:W-:Y:S02]  /*0e90*/  @!P2 LEA.HI.X R79, R76, R87, R77, 0x1, P4 ;  /* 0x000000574c4fa211 */ /* 0x000fe400020f0c4d */
[----:B------:R-:W-:-:S03]  /*0ea0*/  @!P1 LEA.HI.X R83, R80, R93, R91, 0x1, P5 ;  /* 0x0000005d50539211 */ /* 0x000fc600028f0c5b */
[----:B------:R1:W5:Y:S04]  /*0eb0*/  @!P2 LDG.E.128 R12, desc[UR4][R78.64] ;  /* 0x000000044e0ca981 */ /* 0x000368000c1e1d00 */
[----:B------:R1:W5:Y:S02]  /*0ec0*/  @!P1 LDG.E.128 R44, desc[UR4][R82.64+0x100] ;  /* 0x00010004522c9981 */ /* 0x000364000c1e1d00 */
.L_x_856:
[----:B------:R-:W-:Y:S05]  /*0ed0*/  BSYNC B0 ;  /* 0x0000000000007941 */ /* 0x000fea0003800000 */
.L_x_855:
[----:B------:R-:W-:Y:S04]  /*0ee0*/  BSSY B0, `(.L_x_857) ;  /* 0x0000020000007945 */ /* 0x000fe80003800000 */
[----:B------:R-:W-:Y:S05]  /*0ef0*/  @P0 BRA `(.L_x_858) ;  /* 0x0000000000780947 */ /* 0x000fea0003800000 */
[C---:B0-----:R-:W-:Y:S01]  /*0f00*/  VIADD R76, R64.reuse, 0x80 ;  /* 0x00000080404c7836 */ /* 0x041fe20000000000 */
[----:B------:R-:W-:Y:S02]  /*0f10*/  ULDC UR8, c[0x0][0x21c] ;  /* 0x0000870000087ab9 */ /* 0x000fe40000000800 */
[----:B------:R-:W-:Y:S02]  /*0f20*/  ISETP.GE.AND P1, PT, R64, UR8, PT ;  /* 0x0000000840007c0c */ /* 0x000fe4000bf26270 */
[----:B------:R-:W-:-:S11]  /*0f30*/  ISETP.GE.AND P2, PT, R76, UR8, PT ;  /* 0x000000084c007c0c */ /* 0x000fd6000bf46270 */
[----:B------:R-:W0:Y:S01]  /*0f40*/  @!P1 LDC.64 R84, c[0x0][0x248] ;  /* 0x00009200ff549b82 */ /* 0x000e220000000a00 */
[C---:B-1----:R-:W-:Y:S01]  /*0f50*/  @!P1 IADD3 R83, P0, R66.reuse, 0x20, RZ ;  /* 0x0000002042539810 */ /* 0x042fe20007f1e0ff */
        /* <DEDUP_REMOVED lines=24> */
.L_x_858:
[----:B------:R-:W-:Y:S05]  /*10e0*/  BSYNC B0 ;  /* 0x0000000000007941 */ /* 0x000fea0003800000 */
.L_x_857:
[----:B------:R-:W-:Y:S04]  /*10f0*/  BSSY B0, `(.L_x_859) ;  /* 0x0000014000007945 */ /* 0x000fe80003800000 */
[----:B------:R-:W-:Y:S05]  /*1100*/  @P3 BRA `(.L_x_860) ;  /* 0x0000000000483947 */ /* 0x000fea0003800000 */
[----:B------:R-:W-:Y:S01]  /*1110*/  IADD3 R69, P0, R66, 0x30, RZ ;  /* 0x0000003042457810 */ /* 0x000fe20007f1e0ff */
[----:B------:R-:W-:Y:S01]  /*1120*/  ULDC.64 UR10, c[0x0][0x248] ;  /* 0x00009200000a7ab9 */ /* 0x000fe20000000a00 */
[----:B------:R-:W-:Y:S01]  /*1130*/  MOV R66, R68 ;  /* 0x0000004400427202 */ /* 0x000fe20000000f00 */
[----:B------:R-:W-:Y:S01]  /*1140*/  ULDC UR8, c[0x0][0x21c] ;  /* 0x0000870000087ab9 */ /* 0x000fe20000000800 */
[----:B------:R-:W-:Y:S01]  /*1150*/  LEA R2, R2, 0x80, 0x3 ;  /* 0x0000008002027811 */ /* 0x000fe200078e18ff */
[----:B------:R-:W-:Y:S01]  /*1160*/  IMAD.X R65, RZ, RZ, R67, P0 ;  /* 0x000000ffff417224 */ /* 0x000fe200000e0643 */
[----:B------:R-:W-:Y:S01]  /*1170*/  ISETP.GE.AND P2, PT, R64, UR8, PT ;  /* 0x0000000840007c0c */ /* 0x000fe2000bf46270 */
[----:B------:R-:W-:Y:S01]  /*1180*/  IMAD.MOV.U32 R67, RZ, RZ, R71 ;  /* 0x000000ffff437224 */ /* 0x000fe200078e0047 */
[----:B------:R-:W-:Y:S01]  /*1190*/  ISETP.GE.AND P0, PT, R2, UR8, PT ;  /* 0x0000000802007c0c */ /* 0x000fe2000bf06270 */
[----:B------:R-:W-:Y:S02]  /*11a0*/  IMAD R65, R65, UR10, RZ ;  /* 0x0000000a41417c24 */ /* 0x000fe4000f8e02ff */
[----:B------:R-:W-:-:S04]  /*11b0*/  IMAD.WIDE.U32 R66, R69, UR10, R66 ;  /* 0x0000000a45427c25 */ /* 0x000fc8000f8e0042 */
[----:B------:R-:W-:Y:S01]  /*11c0*/  IMAD R65, R69, UR11, R65 ;  /* 0x0000000b45417c24 */ /* 0x000fe2000f8e0241 */
[----:B------:R-:W-:Y:S02]  /*11d0*/  ULDC.64 UR10, c[0x0][0x240] ;  /* 0x00009000000a7ab9 */ /* 0x000fe40000000a00 */
[----:B------:R-:W-:Y:S01]  /*11e0*/  LEA R64, P1, R66, UR10, 0x1 ;  /* 0x0000000a42407c11 */ /* 0x000fe2000f8208ff */
[----:B------:R-:W-:-:S05]  /*11f0*/  IMAD.IADD R65, R67, 0x1, R65 ;  /* 0x0000000143417824 */ /* 0x000fca00078e0241 */
[----:B------:R-:W-:-:S05]  /*1200*/  LEA.HI.X R65, R66, UR11, R65, 0x1, P1 ;  /* 0x0000000b42417c11 */ /* 0x000fca00088f0c41 */
[----:B------:R3:W5:Y:S04]  /*1210*/  @!P2 LDG.E.128 R8, desc[UR4][R64.64] ;  /* 0x000000044008a981 */ /* 0x000768000c1e1d00 */
[----:B------:R3:W5:Y:S02]  /*1220*/  @!P0 LDG.E.128 R32, desc[UR4][R64.64+0x100] ;  /* 0x0001000440208981 */ /* 0x000764000c1e1d00 */
.L_x_860:
[----:B------:R-:W-:Y:S05]  /*1230*/  BSYNC B0 ;  /* 0x0000000000007941 */ /* 0x000fea0003800000 */
.L_x_859:
[----:B-----5:R-:W-:Y:S01]  /*1240*/  LOP3.LUT R67, R72, 0xffff0000, RZ, 0xc0, !PT ;  /* 0xffff000048437812 */ /* 0x020fe200078ec0ff */
[----:B------:R-:W-:Y:S01]  /*1250*/  IMAD.U32 R88, R54, 0x10000, RZ ;  /* 0x0001000036587824 */ /* 0x000fe200078e00ff */
[----:B------:R-:W-:Y:S01]  /*1260*/  LOP3.LUT R66, R4, 0xffff0000, RZ, 0xc0, !PT ;  /* 0xffff000004427812 */ /* 0x000fe200078ec0ff */
[C---:B------:R-:W-:Y:S01]  /*1270*/  IMAD.U32 R91, R55.reuse, 0x10000, RZ ;  /* 0x00010000375b7824 */ /* 0x040fe200078e00ff */
[----:B------:R-:W-:Y:S01]  /*1280*/  LOP3.LUT R93, R54, 0xffff0000, RZ, 0xc0, !PT ;  /* 0xffff0000365d7812 */ /* 0x000fe200078ec0ff */
[----:B------:R-:W-:Y:S01]  /*1290*/  IMAD.U32 R4, R4, 0x10000, RZ ;  /* 0x0001000004047824 */ /* 0x000fe200078e00ff */
[----:B------:R-:W-:Y:S01]  /*12a0*/  LOP3.LUT R90, R55, 0xffff0000, RZ, 0xc0, !PT ;  /* 0xffff0000375a7812 */ /* 0x000fe200078ec0ff */
[----:B------:R-:W-:Y:S01]  /*12b0*/  FMUL.FTZ R114, R67, R66 ;  /* 0x0000004243727220 */ /* 0x000fe20000410000 */
[C---:B------:R-:W-:Y:S01]  /*12c0*/  LOP3.LUT R54, R20.reuse, 0xffff0000, RZ, 0xc0, !PT ;  /* 0xffff000014367812 */ /* 0x040fe200078ec0ff */
[----:B------:R-:W-:Y:S01]  /*12d0*/  IMAD.U32 R2, R73, 0x10000, RZ ;  /* 0x0001000049027824 */ /* 0x000fe200078e00ff */
[----:B------:R-:W-:Y:S01]  /*12e0*/  SHF.L.U32 R55, R20, 0x10, RZ ;  /* 0x0000001014377819 */ /* 0x000fe200000006ff */
[----:B------:R-:W-:Y:S01]  /*12f0*/  IMAD.U32 R20, R21, 0x10000, RZ ;  /* 0x0001000015147824 */ /* 0x000fe200078e00ff */
[----:B---3--:R-:W-:Y:S01]  /*1300*/  SHF.L.U32 R65, R72, 0x10, RZ ;  /* 0x0000001048417819 */ /* 0x008fe200000006ff */
[----:B------:R-:W-:Y:S01]  /*1310*/  IMAD.U32 R72, R75, 0x10000, RZ ;  /* 0x000100004b487824 */ /* 0x000fe200078e00ff */
[----:B------:R-:W-:Y:S01]  /*1320*/  LOP3.LUT R92, R21, 0xffff0000, RZ, 0xc0, !PT ;  /* 0xffff0000155c7812 */ /* 0x000fe200078ec0ff */
[----:B------:R-:W-:Y:S01]  /*1330*/  IMAD.U32 R85, R14, 0x10000, RZ ;  /* 0x000100000e557824 */ /* 0x000fe200078e00ff */
[C---:B------:R-:W-:Y:S01]  /*1340*/  LOP3.LUT R21, R8.reuse, 0xffff0000, RZ, 0xc0, !PT ;  /* 0xffff000008157812 */ /* 0x040fe200078ec0ff */
[----:B------:R-:W-:Y:S01]  /*1350*/  FFMA.FTZ R65, R65, R4, R114 ;  /* 0x0000000441417223 */ /* 0x000fe20000010072 */
[----:B------:R-:W-:Y:S01]  /*1360*/  LOP3.LUT R64, R73, 0xffff0000, RZ, 0xc0, !PT ;  /* 0xffff000049407812 */ /* 0x000fe200078ec0ff */
[----:B------:R-:W-:Y:S01]  /*1370*/  IMAD.U32 R73, R7, 0x10000, RZ ;  /* 0x0001000007497824 */ /* 0x000fe200078e00ff */
[C---:B------:R-:W-:Y:S01]  /*1380*/  SHF.L.U32 R69, R5.reuse, 0x10, RZ ;  /* 0x0000001005457819 */ /* 0x040fe200000006ff */
[----:B------:R-:W-:Y:S01]  /*1390*/  IMAD.U32 R8, R8, 0x10000, RZ ;  /* 0x0001000008087824 */ /* 0x000fe200078e00ff */
[----:B------:R-:W-:Y:S01]  /*13a0*/  LOP3.LUT R71, R5, 0xffff0000, RZ, 0xc0, !PT ;  /* 0xffff000005477812 */ /* 0x000fe200078ec0ff */
[----:B------:R-:W-:Y:S01]  /*13b0*/  FMUL.FTZ R114, R54, R21 ;  /* 0x0000001536727220 */ /* 0x000fe20000410000 */
[----:B------:R-:W-:Y:S01]  /*13c0*/  LOP3.LUT R70, R75, 0xffff0000, RZ, 0xc0, !PT ;  /* 0xffff00004b467812 */ /* 0x000fe200078ec0ff */
[----:B------:R-:W-:Y:S01]  /*13d0*/  IMAD.U32 R115, R47, 0x10000, RZ ;  /* 0x000100002f737824 */ /* 0x000fe200078e00ff */
[----:B0-----:R-:W-:Y:S01]  /*13e0*/  LOP3.LUT R77, R7, 0xffff0000, RZ, 0xc0, !PT ;  /* 0xffff0000074d7812 */ /* 0x001fe200078ec0ff */
[----:B-12---:R-:W-:Y:S01]  /*13f0*/  IMAD.U32 R79, R12, 0x10000, RZ ;  /* 0x000100000c4f7824 */ /* 0x006fe200078e00ff */
[C---:B------:R-:W-:Y:S01]  /*1400*/  SHF.L.U32 R5, R6.reuse, 0x10, RZ ;  /* 0x0000001006057819 */ /* 0x040fe200000006ff */
[----:B------:R-:W-:Y:S01]  /*1410*/  FFMA.FTZ R55, R55, R8, R114 ;  /* 0x0000000837377223 */ /* 0x000fe20000010072 */
[----:B------:R-:W-:Y:S01]  /*1420*/  LOP3.LUT R75, R6, 0xffff0000, RZ, 0xc0, !PT ;  /* 0xffff0000064b7812 */ /* 0x000fe200078ec0ff */
[----:B------:R-:W-:Y:S01]  /*1430*/  IMAD.U32 R87, R53, 0x10000, RZ ;  /* 0x0001000035577824 */ /* 0x000fe200078e00ff */
[C---:B------:R-:W-:Y:S01]  /*1440*/  SHF.L.U32 R7, R25.reuse, 0x10, RZ ;  /* 0x0000001019077819 */ /* 0x040fe200000006ff */
[----:B------:R-:W-:Y:S01]  /*1450*/  FFMA.FTZ R69, R2, R69, R65 ;  /* 0x0000004502457223 */ /* 0x000fe20000010041 */
[----:B------:R-:W-:Y:S01]  /*1460*/  LOP3.LUT R76, R25, 0xffff0000, RZ, 0xc0, !PT ;  /* 0xffff0000194c7812 */ /* 0x000fe200078ec0ff */
[----:B------:R-:W-:Y:S01]  /*1470*/  IMAD.U32 R94, R22, 0x10000, RZ ;  /* 0x00010000165e7824 */ /* 0x000fe200078e00ff */
[----:B------:R-:W-:Y:S01]  /*1480*/  LOP3.LUT R83, R14, 0xffff0000, RZ, 0xc0, !PT ;  /* 0xffff00000e537812 */ /* 0x000fe200078ec0ff */
[----:B------:R-:W-:Y:S01]  /*1490*/  IMAD.U32 R14, R17, 0x10000, RZ ;  /* 0x00010000110e7824 */ /* 0x000fe200078e00ff */
[C---:B------:R-:W-:Y:S01]  /*14a0*/  LOP3.LUT R6, R24.reuse, 0xffff0000, RZ, 0xc0, !PT ;  /* 0xffff000018067812 */ /* 0x040fe200078ec0ff */
[----:B------:R-:W-:Y:S01]  /*14b0*/  IMAD.U32 R24, R24, 0x10000, RZ ;  /* 0x0001000018187824 */ /* 0x000fe200078e00ff */
[----:B------:R-:W-:Y:S01]  /*14c0*/  LOP3.LUT R25, R12, 0xffff0000, RZ, 0xc0, !PT ;  /* 0xffff00000c197812 */ /* 0x000fe200078ec0ff */
[----:B------:R-:W-:Y:S01]  /*14d0*/  IMAD.U32 R12, R13, 0x10000, RZ ;  /* 0x000100000d0c7824 */ /* 0x000fe200078e00ff */
[----:B------:R-:W-:Y:S01]  /*14e0*/  LOP3.LUT R86, R17, 0xffff0000, RZ, 0xc0, !PT ;  /* 0xffff000011567812 */ /* 0x000fe200078ec0ff */
[----:B------:R-:W-:Y:S01]  /*14f0*/  IMAD.U32 R68, R74, 0x10000, RZ ;  /* 0x000100004a447824 */ /* 0x000fe200078e00ff */
[----:B------:R-:W-:Y:S01]  /*1500*/  LOP3.LUT R82, R16, 0xffff0000, RZ, 0xc0, !PT ;  /* 0xffff000010527812 */ /* 0x000fe200078ec0ff */
[----:B------:R-:W-:Y:S01]  /*1510*/  FFMA.FTZ R69, R64, R71, R69 ;  /* 0x0000004740457223 */ /* 0x000fe20000010045 */
[----:B------:R-:W-:Y:S01]  /*1520*/  LOP3.LUT R17, R52, 0xffff0000, RZ, 0xc0, !PT ;  /* 0xffff000034117812 */ /* 0x000fe200078ec0ff */
[----:B------:R-:W-:Y:S01]  /*1530*/  IMAD.U32 R2, R28, 0x10000, RZ ;  /* 0x000100001c027824 */ /* 0x000fe200078e00ff */
[C---:B------:R-:W-:Y:S01]  /*1540*/  SHF.L.U32 R81, R15.reuse, 0x10, RZ ;  /* 0x000000100f517819 */ /* 0x040fe200000006ff */
[----:B------:R-:W-:Y:S01]  /*1550*/  FFMA.FTZ R5, R68, R5, R69 ;  /* 0x0000000544057223 */ /* 0x000fe20000010045 */
[----:B------:R-:W-:Y:S01]  /*1560*/  LOP3.LUT R84, R15, 0xffff0000, RZ, 0xc0, !PT ;  /* 0xffff00000f547812 */ /* 0x000fe200078ec0ff */
[----:B------:R-:W-:Y:S01]  /*1570*/  IMAD.U32 R15, R16, 0x10000, RZ ;  /* 0x00010000100f7824 */ /* 0x000fe200078e00ff */
[----:B------:R-:W-:Y:S01]  /*1580*/  SHF.L.U32 R95, R9, 0x10, RZ ;  /* 0x00000010095f7819 */ /* 0x000fe200000006ff */
[----:B------:R-:W-:Y:S01]  /*1590*/  FMUL.FTZ R82, R82, R17 ;  /* 0x0000001152527220 */ /* 0x000fe20000410000 */
[----:B------:R-:W-:Y:S01]  /*15a0*/  LOP3.LUT R112, R47, 0xffff0000, RZ, 0xc0, !PT ;  /* 0xffff00002f707812 */ /* 0x000fe200078ec0ff */
[----:B------:R-:W-:Y:S01]  /*15b0*/  FMUL.FTZ R47, R6, R25 ;  /* 0x00000019062f7220 */ /* 0x000fe20000410000 */
[----:B------:R-:W-:Y:S01]  /*15c0*/  SHF.L.U32 R16, R52, 0x10, RZ ;  /* 0x0000001034107819 */ /* 0x000fe200000006ff */
[----:B------:R-:W-:Y:S01]  /*15d0*/  FFMA.FTZ R55, R20, R95, R55 ;  /* 0x0000005f14377223 */ /* 0x000fe20000010037 */
[----:B------:R-:W-:Y:S01]  /*15e0*/  LOP3.LUT R97, R9, 0xffff0000, RZ, 0xc0, !PT ;  /* 0xffff000009617812 */ /* 0x000fe200078ec0ff */
[----:B------:R-:W-:Y:S01]  /*15f0*/  FFMA.FTZ R24, R24, R79, R47 ;  /* 0x0000004f18187223 */ /* 0x000fe2000001002f */
[----:B------:R-:W-:Y:S01]  /*1600*/  LOP3.LUT R13, R13, 0xffff0000, RZ, 0xc0, !PT ;  /* 0xffff00000d0d7812 */ /* 0x000fe200078ec0ff */
[----:B------:R-:W-:Y:S01]  /*1610*/  FFMA.FTZ R15, R15, R16, R82 ;  /* 0x000000100f0f7223 */ /* 0x000fe20000010052 */
[----:B------:R-:W-:Y:S01]  /*1620*/  SHF.L.U32 R101, R10, 0x10, RZ ;  /* 0x000000100a657819 */ /* 0x000fe200000006ff */
[----:B------:R-:W-:Y:S01]  /*1630*/  FFMA.FTZ R119, R7, R12, R24 ;  /* 0x0000000c07777223 */ /* 0x000fe20000010018 */
[----:B------:R-:W-:Y:S01]  /*1640*/  LOP3.LUT R89, R53, 0xffff0000, RZ, 0xc0, !PT ;  /* 0xffff000035597812 */ /* 0x000fe200078ec0ff */
[----:B------:R-:W-:Y:S01]  /*1650*/  FFMA.FTZ R55, R92, R97, R55 ;  /* 0x000000615c377223 */ /* 0x000fe20000010037 */
[----:B------:R-:W-:Y:S01]  /*1660*/  FFMA.FTZ R121, R14, R87, R15 ;  /* 0x000000570e797223 */ /* 0x000fe2000001000f */
[----:B------:R-:W-:Y:S01]  /*1670*/  SHF.L.U32 R80, R26, 0x10, RZ ;  /* 0x000000101a507819 */ /* 0x000fe200000006ff */
[----:B------:R-:W-:Y:S01]  /*1680*/  FFMA.FTZ R13, R76, R13, R119 ;  /* 0x0000000d4c0d7223 */ /* 0x000fe20000010077 */
[----:B------:R-:W-:Y:S01]  /*1690*/  LOP3.LUT R22, R22, 0xffff0000, RZ, 0xc0, !PT ;  /* 0xffff000016167812 */ /* 0x000fe200078ec0ff */
[----:B------:R-:W-:Y:S01]  /*16a0*/  FFMA.FTZ R55, R94, R101, R55 ;  /* 0x000000655e377223 */ /* 0x000fe20000010037 */
[----:B------:R-:W-:Y:S01]  /*16b0*/  LOP3.LUT R99, R10, 0xffff0000, RZ, 0xc0, !PT ;  /* 0xffff00000a637812 */ /* 0x000fe200078ec0ff */
[----:B------:R-:W-:-:S02]  /*16c0*/  IMAD.U32 R53, R18, 0x10000, RZ ;  /* 0x0001000012357824 */ /* 0x000fc400078e00ff */
[----:B------:R-:W-:Y:S01]  /*16d0*/  FFMA.FTZ R86, R86, R89, R121 ;  /* 0x0000005956567223 */ /* 0x000fe20000010079 */
[----:B------:R-:W-:Y:S01]  /*16e0*/  LOP3.LUT R74, R74, 0xffff0000, RZ, 0xc0, !PT ;  /* 0xffff00004a4a7812 */ /* 0x000fe200078ec0ff */
[----:B------:R-:W-:Y:S01]  /*16f0*/  IMAD.U32 R9, R23, 0x10000, RZ ;  /* 0x0001000017097824 */ /* 0x000fe200078e00ff */
[----:B------:R-:W-:Y:S01]  /*1700*/  LOP3.LUT R78, R26, 0xffff0000, RZ, 0xc0, !PT ;  /* 0xffff00001a4e7812 */ /* 0x000fe200078ec0ff */
[----:B------:R-:W-:Y:S01]  /*1710*/  IMAD.U32 R10, R11, 0x10000, RZ ;  /* 0x000100000b0a7824 */ /* 0x000fe200078e00ff */
[----:B------:R-:W-:Y:S01]  /*1720*/  LOP3.LUT R52, R18, 0xffff0000, RZ, 0xc0, !PT ;  /* 0xffff000012347812 */ /* 0x000fe200078ec0ff */
[----:B------:R-:W-:Y:S01]  /*1730*/  FFMA.FTZ R13, R80, R85, R13 ;  /* 0x00000055500d7223 */ /* 0x000fe2000001000d */
[----:B------:R-:W-:Y:S01]  /*1740*/  FFMA.FTZ R22, R22, R99, R55 ;  /* 0x0000006316167223 */ /* 0x000fe20000010037 */
[----:B------:R-:W-:Y:S01]  /*1750*/  FFMA.FTZ R53, R53, R88, R86 ;  /* 0x0000005835357223 */ /* 0x000fe20000010056 */
[----:B------:R-:W-:Y:S01]  /*1760*/  LOP3.LUT R23, R23, 0xffff0000, RZ, 0xc0, !PT ;  /* 0xffff000017177812 */ /* 0x000fe200078ec0ff */
[----:B------:R-:W-:Y:S01]  /*1770*/  FFMA.FTZ R5, R74, R75, R5 ;  /* 0x0000004b4a057223 */ /* 0x000fe20000010005 */
[----:B------:R-:W-:Y:S01]  /*1780*/  LOP3.LUT R98, R11, 0xffff0000, RZ, 0xc0, !PT ;  /* 0xffff00000b627812 */ /* 0x000fe200078ec0ff */
[----:B------:R-:W-:Y:S01]  /*1790*/  IMAD.U32 R26, R27, 0x10000, RZ ;  /* 0x000100001b1a7824 */ /* 0x000fe200078e00ff */
[----:B------:R-:W-:Y:S01]  /*17a0*/  SHF.L.U32 R18, R19, 0x10, RZ ;  /* 0x0000001013127819 */ /* 0x000fe200000006ff */
[----:B------:R-:W-:Y:S01]  /*17b0*/  FFMA.FTZ R13, R78, R83, R13 ;  /* 0x000000534e0d7223 */ /* 0x000fe2000001000d */
[----:B------:R-:W-:Y:S01]  /*17c0*/  FFMA.FTZ R10, R9, R10, R22 ;  /* 0x0000000a090a7223 */ /* 0x000fe20000010016 */
        /* <DEDUP_REMOVED lines=9> */
[----:B------:R-:W-:Y:S01]  /*1860*/  IMAD.U32 R11, R60, 0x10000, RZ ;  /* 0x000100003c0b7824 */ /* 0x000fe200078e00ff */
[C---:B------:R-:W-:Y:S01]  /*1870*/  SHF.L.U32 R109, R51.reuse, 0x10, RZ ;  /* 0x00000010336d7819 */ /* 0x040fe200000006ff */
[----:B------:R-:W-:Y:S01]  /*1880*/  FFMA.FTZ R70, R70, R77, R5 ;  /* 0x0000004d46467223 */ /* 0x000fe20000010005 */
[----:B------:R-:W-:Y:S01]  /*1890*/  LOP3.LUT R106, R51, 0xffff0000, RZ, 0xc0, !PT ;  /* 0xffff0000336a7812 */ /* 0x000fe200078ec0ff */
[----:B------:R-:W-:Y:S01]  /*18a0*/  IMAD.U32 R51, R40, 0x10000, RZ ;  /* 0x0001000028337824 */ /* 0x000fe200078e00ff */
[----:B------:R-:W-:Y:S01]  /*18b0*/  LOP3.LUT R28, R28, 0xffff0000, RZ, 0xc0, !PT ;  /* 0xffff00001c1c7812 */ /* 0x000fe200078ec0ff */
[----:B------:R-:W-:Y:S01]  /*18c0*/  IMAD.U32 R66, R44, 0x10000, RZ ;  /* 0x000100002c427824 */ /* 0x000fe200078e00ff */
[----:B------:R-:W-:Y:S01]  /*18d0*/  LOP3.LUT R87, R32, 0xffff0000, RZ, 0xc0, !PT ;  /* 0xffff000020577812 */ /* 0x000fe200078ec0ff */
[----:B------:R-:W-:Y:S01]  /*18e0*/  FFMA.FTZ R26, R27, R84, R26 ;  /* 0x000000541b1a7223 */ /* 0x000fe2000001001a */
[----:B------:R-:W-:Y:S01]  /*18f0*/  SHF.L.U32 R4, R56, 0x10, RZ ;  /* 0x0000001038047819 */ /* 0x000fe200000006ff */
[----:B------:R-:W-:Y:S01]  /*1900*/  FFMA.FTZ R23, R2, R117, R23 ;  /* 0x0000007502177223 */ /* 0x000fe20000010017 */
[----:B------:R-:W-:-:S02]  /*1910*/  IMAD.U32 R21, R36, 0x10000, RZ ;  /* 0x0001000024157824 */ /* 0x000fc400078e00ff */
[----:B------:R-:W-:Y:S01]  /*1920*/  FFMA.FTZ R19, R19, R90, R18 ;  /* 0x0000005a13137223 */ /* 0x000fe20000010012 */
[----:B------:R-:W-:Y:S01]  /*1930*/  LOP3.LUT R100, R60, 0xffff0000, RZ, 0xc0, !PT ;  /* 0xffff00003c647812 */ /* 0x000fe200078ec0ff */
[----:B------:R-:W-:Y:S01]  /*1940*/  FFMA.FTZ R11, R11, R104, R70 ;  /* 0x000000680b0b7223 */ /* 0x000fe20000010046 */
[----:B------:R-:W-:Y:S01]  /*1950*/  LOP3.LUT R107, R48, 0xffff0000, RZ, 0xc0, !PT ;  /* 0xffff0000306b7812 */ /* 0x000fe200078ec0ff */
[----:B------:R-:W-:Y:S01]  /*1960*/  IMAD.U32 R47, R37, 0x10000, RZ ;  /* 0x00010000252f7824 */ /* 0x000fe200078e00ff */
[----:B------:R-:W-:Y:S01]  /*1970*/  LOP3.LUT R108, R40, 0xffff0000, RZ, 0xc0, !PT ;  /* 0xffff0000286c7812 */ /* 0x000fe200078ec0ff */
[----:B------:R-:W-:Y:S01]  /*1980*/  IMAD.U32 R15, R33, 0x10000, RZ ;  /* 0x00010000210f7824 */ /* 0x000fe200078e00ff */
[----:B------:R-:W-:Y:S01]  /*1990*/  LOP3.LUT R113, R44, 0xffff0000, RZ, 0xc0, !PT ;  /* 0xffff00002c717812 */ /* 0x000fe200078ec0ff */
[----:B------:R-:W-:Y:S01]  /*19a0*/  FFMA.FTZ R51, R51, R66, R26 ;  /* 0x0000004233337223 */ /* 0x000fe2000001001a */
[----:B------:R-:W-:Y:S01]  /*19b0*/  LOP3.LUT R79, R36, 0xffff0000, RZ, 0xc0, !PT ;  /* 0xffff0000244f7812 */ /* 0x000fe200078ec0ff */
[----:B------:R-:W-:Y:S01]  /*19c0*/  FFMA.FTZ R23, R28, R87, R23 ;  /* 0x000000571c177223 */ /* 0x000fe20000010017 */
[----:B------:R-:W-:Y:S01]  /*19d0*/  SHF.L.U32 R8, R29, 0x10, RZ ;  /* 0x000000101d087819 */ /* 0x000fe200000006ff */
[----:B------:R-:W-:Y:S01]  /*19e0*/  FFMA.FTZ R19, R4, R21, R19 ;  /* 0x0000001504137223 */ /* 0x000fe20000010013 */
[----:B------:R-:W-:Y:S01]  /*19f0*/  LOP3.LUT R56, R56, 0xffff0000, RZ, 0xc0, !PT ;  /* 0xffff000038387812 */ /* 0x000fe200078ec0ff */
[----:B------:R-:W-:Y:S01]  /*1a00*/  IMAD.U32 R105, R49, 0x10000, RZ ;  /* 0x0001000031697824 */ /* 0x000fe200078e00ff */
[----:B------:R-:W-:Y:S01]  /*1a10*/  LOP3.LUT R36, R37, 0xffff0000, RZ, 0xc0, !PT ;  /* 0xffff000025247812 */ /* 0x000fe200078ec0ff */
[----:B------:R-:W-:Y:S01]  /*1a20*/  FFMA.FTZ R11, R100, R107, R11 ;  /* 0x0000006b640b7223 */ /* 0x000fe2000001000b */
[C---:B------:R-:W-:Y:S01]  /*1a30*/  SHF.L.U32 R16, R38.reuse, 0x10, RZ ;  /* 0x0000001026107819 */ /* 0x040fe200000006ff */
[----:B------:R-:W-:Y:S01]  /*1a40*/  IMAD.U32 R40, R41, 0x10000, RZ ;  /* 0x0001000029287824 */ /* 0x000fe200078e00ff */
[----:B------:R-:W-:Y:S01]  /*1a50*/  LOP3.LUT R37, R38, 0xffff0000, RZ, 0xc0, !PT ;  /* 0xffff000026257812 */ /* 0x000fe200078ec0ff */
[----:B------:R-:W-:Y:S01]  /*1a60*/  IMAD.U32 R38, R39, 0x10000, RZ ;  /* 0x0001000027267824 */ /* 0x000fe200078e00ff */
[----:B------:R-:W-:Y:S01]  /*1a70*/  SHF.L.U32 R60, R61, 0x10, RZ ;  /* 0x000000103d3c7819 */ /* 0x000fe200000006ff */
[----:B------:R-:W-:Y:S01]  /*1a80*/  FFMA.FTZ R51, R108, R113, R51 ;  /* 0x000000716c337223 */ /* 0x000fe20000010033 */
[----:B------:R-:W-:Y:S01]  /*1a90*/  LOP3.LUT R54, R39, 0xffff0000, RZ, 0xc0, !PT ;  /* 0xffff000027367812 */ /* 0x000fe200078ec0ff */
[----:B------:R-:W-:Y:S01]  /*1aa0*/  FFMA.FTZ R8, R8, R15, R23 ;  /* 0x0000000f08087223 */ /* 0x000fe20000010017 */
[----:B------:R-:W-:Y:S01]  /*1ab0*/  SHF.L.U32 R67, R45, 0x10, RZ ;  /* 0x000000102d437819 */ /* 0x000fe200000006ff */
[----:B------:R-:W-:Y:S01]  /*1ac0*/  IMAD.U32 R6, R57, 0x10000, RZ ;  /* 0x0001000039067824 */ /* 0x000fe200078e00ff */
[----:B------:R-:W-:Y:S01]  /*1ad0*/  LOP3.LUT R39, R29, 0xffff0000, RZ, 0xc0, !PT ;  /* 0xffff00001d277812 */ /* 0x000fe200078ec0ff */
        /* <DEDUP_REMOVED lines=11> */
[----:B------:R-:W-:Y:S01]  /*1b90*/  LOP3.LUT R57, R57, 0xffff0000, RZ, 0xc0, !PT ;  /* 0xffff000039397812 */ /* 0x000fe200078ec0ff */
[----:B------:R-:W-:Y:S01]  /*1ba0*/  FFMA.FTZ R6, R6, R47, R19 ;  /* 0x0000002f06067223 */ /* 0x000fe20000010013 */
[----:B------:R-:W-:Y:S01]  /*1bb0*/  IMAD.U32 R61, R62, 0x10000, RZ ;  /* 0x000100003e3d7824 */ /* 0x000fe200078e00ff */
[----:B------:R-:W-:Y:S01]  /*1bc0*/  SHF.L.U32 R41, R42, 0x10, RZ ;  /* 0x000000102a297819 */ /* 0x000fe200000006ff */
[----:B------:R-:W-:Y:S01]  /*1bd0*/  IMAD.U32 R48, R50, 0x10000, RZ ;  /* 0x0001000032307824 */ /* 0x000fe200078e00ff */
[----:B------:R-:W-:Y:S01]  /*1be0*/  LOP3.LUT R65, R30, 0xffff0000, RZ, 0xc0, !PT ;  /* 0xffff00001e417812 */ /* 0x000fe200078ec0ff */
[----:B------:R-:W-:Y:S01]  /*1bf0*/  FFMA.FTZ R102, R102, R49, R11 ;  /* 0x0000003166667223 */ /* 0x000fe2000001000b */
[----:B------:R-:W-:Y:S01]  /*1c00*/  LOP3.LUT R34, R34, 0xffff0000, RZ, 0xc0, !PT ;  /* 0xffff000022227812 */ /* 0x000fe200078ec0ff */
[----:B------:R-:W-:-:S02]  /*1c10*/  IMAD.U32 R44, R46, 0x10000, RZ ;  /* 0x000100002e2c7824 */ /* 0x000fc400078e00ff */
[----:B------:R-:W-:Y:S01]  /*1c20*/  FFMA.FTZ R110, R110, R45, R51 ;  /* 0x0000002d6e6e7223 */ /* 0x000fe20000010033 */
[----:B------:R-:W-:Y:S01]  /*1c30*/  FFMA.FTZ R8, R29, R14, R8 ;  /* 0x0000000e1d087223 */ /* 0x000fe20000010008 */
[----:B------:R-:W-:Y:S02]  /*1c40*/  IMAD.U32 R17, R58, 0x10000, RZ ;  /* 0x000100003a117824 */ /* 0x000fe400078e00ff */
[----:B------:R-:W-:Y:S01]  /*1c50*/  FFMA.FTZ R6, R57, R36, R6 ;  /* 0x0000002439067223 */ /* 0x000fe20000010006 */
[----:B------:R-:W-:Y:S01]  /*1c60*/  LOP3.LUT R103, R62, 0xffff0000, RZ, 0xc0, !PT ;  /* 0xffff00003e677812 */ /* 0x000fe200078ec0ff */
[----:B------:R-:W-:Y:S01]  /*1c70*/  FFMA.FTZ R48, R61, R48, R102 ;  /* 0x000000303d307223 */ /* 0x000fe20000010066 */
        /* <DEDUP_REMOVED lines=20> */
[----:B------:R-:W-:Y:S01]  /*1dc0*/  LOP3.LUT R43, R43, 0xffff0000, RZ, 0xc0, !PT ;  /* 0xffff00002b2b7812 */ /* 0x000fe200078ec0ff */
[----:B------:R-:W-:Y:S01]  /*1dd0*/  FFMA.FTZ R42, R42, R115, R111 ;  /* 0x000000732a2a7223 */ /* 0x000fe2000001006f */
[----:B------:R-:W-:Y:S01]  /*1de0*/  LOP3.LUT R59, R59, 0xffff0000, RZ, 0xc0, !PT ;  /* 0xffff00003b3b7812 */ /* 0x000fe200078ec0ff */
[----:B------:R-:W-:Y:S01]  /*1df0*/  FFMA.FTZ R12, R31, R12, R30 ;  /* 0x0000000c1f0c7223 */ /* 0x000fe2000001001e */
[----:B------:R-:W-:Y:S01]  /*1e00*/  FFMA.FTZ R38, R25, R38, R58 ;  /* 0x0000002619267223 */ /* 0x000fe2000001003a */
[----:B------:R-:W-:Y:S01]  /*1e10*/  FFMA.FTZ R62, R63, R106, R62 ;  /* 0x0000006a3f3e7223 */ /* 0x000fe2000001003e */
[----:B------:R-:W-:Y:S01]  /*1e20*/  FFMA.FTZ R42, R43, R112, R42 ;  /* 0x000000702b2a7223 */ /* 0x000fe2000001002a */
[----:B------:R-:W0:Y:S01]  /*1e30*/  S2R R21, SR_TID.X ;  /* 0x0000000000157919 */ /* 0x000e220000002100 */
[----:B------:R-:W-:Y:S01]  /*1e40*/  FFMA.FTZ R38, R59, R54, R38 ;  /* 0x000000363b267223 */ /* 0x000fe20000010026 */
[----:B------:R-:W1:Y:S01]  /*1e50*/  LDC.64 R16, c[0x0][0x2d0] ;  /* 0x0000b400ff107b82 */ /* 0x000e620000000a00 */
[----:B------:R-:W-:Y:S01]  /*1e60*/  USHF.R.S32.HI UR12, URZ, 0x1f, UR6 ;  /* 0x0000001f3f0c7899 */ /* 0x000fe20008011406 */
[----:B------:R-:W2:Y:S01]  /*1e70*/  SHFL.BFLY PT, R11, R12, 0x8, 0x1f ;  /* 0x0d001f000c0b7f89 */ /* 0x000ea200000e0000 */
[----:B------:R-:W-:Y:S01]  /*1e80*/  USHF.R.S32.HI UR13, URZ, 0x1f, UR7 ;  /* 0x0000001f3f0d7899 */ /* 0x000fe20008011407 */
[----:B------:R-:W-:Y:S02]  /*1e90*/  BSSY B0, `(.L_x_861) ;  /* 0x000005e000007945 */ /* 0x000fe40003800000 */
[----:B------:R-:W3:Y:S02]  /*1ea0*/  SHFL.BFLY PT, R5, R62, 0x8, 0x1f ;  /* 0x0d001f003e057f89 */ /* 0x000ee400000e0000 */
[----:B------:R-:W4:Y:S02]  /*1eb0*/  LDC.64 R18, c[0x0][0x2d8] ;  /* 0x0000b600ff127b82 */ /* 0x000f240000000a00 */
[----:B------:R-:W0:Y:S04]  /*1ec0*/  SHFL.BFLY PT, R7, R42, 0x8, 0x1f ;  /* 0x0d001f002a077f89 */ /* 0x000e2800000e0000 */
[----:B------:R-:W0:Y:S01]  /*1ed0*/  SHFL.BFLY PT, R9, R38, 0x8, 0x1f ;  /* 0x0d001f0026097f89 */ /* 0x000e2200000e0000 */
[----:B--2---:R-:W-:Y:S01]  /*1ee0*/  FADD.FTZ R13, R12, R11 ;  /* 0x0000000b0c0d7221 */ /* 0x004fe20000010000 */
[----:B---3--:R-:W-:-:S04]  /*1ef0*/  FADD.FTZ R5, R62, R5 ;  /* 0x000000053e057221 */ /* 0x008fc80000010000 */
[----:B------:R-:W2:Y:S01]  /*1f00*/  SHFL.BFLY PT, R14, R13, 0x4, 0x1f ;  /* 0x0c801f000d0e7f89 */ /* 0x000ea200000e0000 */
[----:B0-----:R-:W-:-:S03]  /*1f10*/  FADD.FTZ R4, R42, R7 ;  /* 0x000000072a047221 */ /* 0x001fc60000010000 */
[----:B------:R-:W0:Y:S01]  /*1f20*/  SHFL.BFLY PT, R2, R5, 0x4, 0x1f ;  /* 0x0c801f0005027f89 */ /* 0x000e2200000e0000 */
[----:B------:R-:W-:-:S03]  /*1f30*/  FADD.FTZ R8, R38, R9 ;  /* 0x0000000926087221 */ /* 0x000fc60000010000 */
[----:B------:R-:W3:Y:S04]  /*1f40*/  SHFL.BFLY PT, R7, R4, 0x4, 0x1f ;  /* 0x0c801f0004077f89 */ /* 0x000ee800000e0000 */
[----:B------:R-:W1:Y:S01]  /*1f50*/  SHFL.BFLY PT, R9, R8, 0x4, 0x1f ;  /* 0x0c801f0008097f89 */ /* 0x000e6200000e0000 */
[----:B--2---:R-:W-:Y:S01]  /*1f60*/  FADD.FTZ R14, R13, R14 ;  /* 0x0000000e0d0e7221 */ /* 0x004fe20000010000 */
[----:B0-----:R-:W-:-:S04]  /*1f70*/  FADD.FTZ R2, R5, R2 ;  /* 0x0000000205027221 */ /* 0x001fc80000010000 */
[----:B------:R-:W0:Y:S01]  /*1f80*/  SHFL.BFLY PT, R15, R14, 0x2, 0x1f ;  /* 0x0c401f000e0f7f89 */ /* 0x000e2200000e0000 */
[----:B------:R-:W-:Y:S02]  /*1f90*/  IMAD.SHL.U32 R5, R0, 0x4000, RZ ;  /* 0x0000400000057824 */ /* 0x000fe400078e00ff */
[----:B---3--:R-:W-:Y:S01]  /*1fa0*/  FADD.FTZ R6, R4, R7 ;  /* 0x0000000704067221 */ /* 0x008fe20000010000 */
[----:B------:R-:W-:Y:S01]  /*1fb0*/  IMAD.SHL.U32 R4, R21, 0x4, RZ ;  /* 0x0000000415047824 */ /* 0x000fe200078e00ff */
[----:B------:R-:W2:Y:S01]  /*1fc0*/  SHFL.BFLY PT, R7, R2, 0x2, 0x1f ;  /* 0x0c401f0002077f89 */ /* 0x000ea200000e0000 */
[----:B-1----:R-:W-:-:S03]  /*1fd0*/  FADD.FTZ R10, R8, R9 ;  /* 0x00000009080a7221 */ /* 0x002fc60000010000 */
[----:B------:R-:W1:Y:S01]  /*1fe0*/  SHFL.BFLY PT, R9, R6, 0x2, 0x1f ;  /* 0x0c401f0006097f89 */ /* 0x000e6200000e0000 */
[----:B------:R-:W-:Y:S02]  /*1ff0*/  SHF.R.S32.HI R8, RZ, 0x1f, R4 ;  /* 0x0000001fff087819 */ /* 0x000fe40000011404 */
[C---:B------:R-:W-:Y:S01]  /*2000*/  IADD3 R4, P0, R5.reuse, R4, RZ ;  /* 0x0000000405047210 */ /* 0x040fe20007f1e0ff */
[----:B------:R-:W3:Y:S03]  /*2010*/  SHFL.BFLY PT, R11, R10, 0x2, 0x1f ;  /* 0x0c401f000a0b7f89 */ /* 0x000ee600000e0000 */
[----:B------:R-:W-:-:S03]  /*2020*/  LEA.HI.X.SX32 R5, R5, R8, 0x1, P0 ;  /* 0x0000000805057211 */ /* 0x000fc600000f0eff */
[----:B------:R-:W-:-:S04]  /*2030*/  IMAD.WIDE.U32 R4, R16, UR6, R4 ;  /* 0x0000000610047c25 */ /* 0x000fc8000f8e0004 */
[----:B0-----:R-:W-:Y:S01]  /*2040*/  FADD.FTZ R15, R14, R15 ;  /* 0x0000000f0e0f7221 */ /* 0x001fe20000010000 */
[----:B------:R-:W-:Y:S01]  /*2050*/  SHF.R.S32.HI R14, RZ, 0x1f, R21 ;  /* 0x0000001fff0e7819 */ /* 0x000fe20000011415 */
[----:B--2---:R-:W-:Y:S01]  /*2060*/  FADD.FTZ R7, R2, R7 ;  /* 0x0000000702077221 */ /* 0x004fe20000010000 */
[----:B------:R-:W-:Y:S02]  /*2070*/  IMAD R2, R16, UR12, RZ ;  /* 0x0000000c10027c24 */ /* 0x000fe4000f8e02ff */
[----:B------:R-:W-:Y:S01]  /*2080*/  LEA.HI R20, R14, R21, RZ, 0x4 ;  /* 0x000000150e147211 */ /* 0x000fe200078f20ff */
[----:B------:R-:W0:Y:S01]  /*2090*/  SHFL.BFLY PT, R12, R15, 0x1, 0x1f ;  /* 0x0c201f000f0c7f89 */ /* 0x000e2200000e0000 */
[----:B-1----:R-:W-:Y:S01]  /*20a0*/  FADD.FTZ R6, R6, R9 ;  /* 0x0000000906067221 */ /* 0x002fe20000010000 */
[----:B------:R-:W-:Y:S01]  /*20b0*/  IADD3 R9, R3, 0x3f, RZ ;  /* 0x0000003f03097810 */ /* 0x000fe20007ffe0ff */
[----:B------:R-:W-:Y:S01]  /*20c0*/  IMAD R17, R17, UR6, R2 ;  /* 0x0000000611117c24 */ /* 0x000fe2000f8e0202 */
[----:B------:R-:W-:Y:S01]  /*20d0*/  LOP3.LUT R16, R20, 0xfffffff0, RZ, 0xc0, !PT ;  /* 0xfffffff014107812 */ /* 0x000fe200078ec0ff */
[----:B---3--:R-:W-:Y:S01]  /*20e0*/  FADD.FTZ R10, R10, R11 ;  /* 0x0000000b0a0a7221 */ /* 0x008fe20000010000 */
[----:B------:R-:W1:Y:S01]  /*20f0*/  SHFL.BFLY PT, R2, R7, 0x1, 0x1f ;  /* 0x0c201f0007027f89 */ /* 0x000e6200000e0000 */
[--C-:B------:R-:W-:Y:S01]  /*2100*/  SHF.R.S32.HI R8, RZ, 0x1f, R9.reuse ;  /* 0x0000001fff087819 */ /* 0x100fe20000011409 */
[----:B------:R-:W-:-:S02]  /*2110*/  IMAD R14, R0, -0x40, R9 ;  /* 0xffffffc0000e7824 */ /* 0x000fc400078e0209 */
[----:B------:R-:W2:Y:S01]  /*2120*/  SHFL.BFLY PT, R11, R6, 0x1, 0x1f ;  /* 0x0c201f00060b7f89 */ /* 0x000ea200000e0000 */
[----:B------:R-:W-:Y:S01]  /*2130*/  IMAD.IADD R16, R21, 0x1, -R16 ;  /* 0x0000000115107824 */ /* 0x000fe200078e0a10 */
[----:B------:R-:W-:Y:S01]  /*2140*/  LEA.HI R8, R8, R9, RZ, 0x6 ;  /* 0x0000000908087211 */ /* 0x000fe200078f30ff */
[----:B------:R-:W-:Y:S01]  /*2150*/  IMAD.IADD R5, R5, 0x1, R17 ;  /* 0x0000000105057824 */ /* 0x000fe200078e0211 */
[----:B------:R-:W3:Y:S02]  /*2160*/  SHFL.BFLY PT, R13, R10, 0x1, 0x1f ;  /* 0x0c201f000a0d7f89 */ /* 0x000ee400000e0000 */
[----:B------:R-:W-:Y:S02]  /*2170*/  ISETP.NE.AND P1, PT, R16, RZ, PT ;  /* 0x000000ff1000720c */ /* 0x000fe40003f25270 */
[----:B------:R-:W-:-:S04]  /*2180*/  LOP3.LUT R8, R8, 0xffffffc0, RZ, 0xc0, !PT ;  /* 0xffffffc008087812 */ /* 0x000fc800078ec0ff */
[----:B------:R-:W-:Y:S01]  /*2190*/  IADD3 R8, R14, R8, -R9 ;  /* 0x000000080e087210 */ /* 0x000fe20007ffe809 */
[C---:B----4-:R-:W-:Y:S02]  /*21a0*/  IMAD R14, R18.reuse, UR13, RZ ;  /* 0x0000000d120e7c24 */ /* 0x050fe4000f8e02ff */
[----:B0-----:R-:W-:Y:S01]  /*21b0*/  FADD.FTZ R15, R15, R12 ;  /* 0x0000000c0f0f7221 */ /* 0x001fe20000010000 */
[----:B------:R-:W-:Y:S01]  /*21c0*/  ISETP.GE.AND P0, PT, R21, R8, PT ;  /* 0x000000081500720c */ /* 0x000fe20003f06270 */
[----:B------:R-:W-:Y:S02]  /*21d0*/  IMAD R17, R19, UR7, R14 ;  /* 0x0000000713117c24 */ /* 0x000fe4000f8e020e */
[----:B------:R-:W-:Y:S01]  /*21e0*/  IMAD.WIDE.U32 R8, R18, UR7, R4 ;  /* 0x0000000712087c25 */ /* 0x000fe2000f8e0004 */
[----:B------:R-:W-:-:S03]  /*21f0*/  ISETP.GT.OR P0, PT, R21, 0x3f, P0 ;  /* 0x0000003f1500780c */ /* 0x000fc60000704670 */
[----:B-1----:R-:W-:Y:S01]  /*2200*/  FADD.FTZ R14, R7, R2 ;  /* 0x00000002070e7221 */ /* 0x002fe20000010000 */
[----:B--2---:R-:W-:Y:S01]  /*2210*/  FADD.FTZ R16, R6, R11 ;  /* 0x0000000b06107221 */ /* 0x004fe20000010000 */
[----:B------:R-:W-:Y:S01]  /*2220*/  IADD3 R17, R9, R17, RZ ;  /* 0x0000001109117210 */ /* 0x000fe20007ffe0ff */
[----:B------:R-:W-:Y:S02]  /*2230*/  IMAD.SHL.U32 R6, R0, 0x40, RZ ;  /* 0x0000004000067824 */ /* 0x000fe400078e00ff */
[----:B---3--:R-:W-:Y:S01]  /*2240*/  FADD.FTZ R18, R10, R13 ;  /* 0x0000000d0a127221 */ /* 0x008fe20000010000 */
[----:B------:R-:W-:Y:S06]  /*2250*/  @P1 BRA `(.L_x_862) ;  /* 0x0000000000841947 */ /* 0x000fec0003800000 */
[----:B------:R-:W0:Y:S01]  /*2260*/  LDC.64 R10, c[0x0][0x278] ;  /* 0x00009e00ff0a7b82 */ /* 0x000e220000000a00 */
[----:B------:R-:W-:Y:S01]  /*2270*/  SHF.R.S32.HI R7, RZ, 0x1f, R6 ;  /* 0x0000001fff077819 */ /* 0x000fe20000011406 */
[----:B------:R-:W-:Y:S01]  /*2280*/  ULDC.64 UR8, c[0x0][0x260] ;  /* 0x0000980000087ab9 */ /* 0x000fe20000000a00 */
[----:B------:R-:W-:-:S05]  /*2290*/  SHF.R.S32.HI R19, RZ, 0x4, R20 ;  /* 0x00000004ff137819 */ /* 0x000fca0000011414 */
[----:B------:R-:W1:Y:S01]  /*22a0*/  LDC.64 R12, c[0x0][0x280] ;  /* 0x0000a000ff0c7b82 */ /* 0x000e620000000a00 */
[C---:B0-----:R-:W-:Y:S02]  /*22b0*/  IMAD R2, R10.reuse, UR12, RZ ;  /* 0x0000000c0a027c24 */ /* 0x041fe4000f8e02ff */
[----:B------:R-:W-:-:S04]  /*22c0*/  IMAD.WIDE.U32 R4, R10, UR6, R6 ;  /* 0x000000060a047c25 */ /* 0x000fc8000f8e0006 */
[----:B------:R-:W-:Y:S02]  /*22d0*/  IMAD R11, R11, UR6, R2 ;  /* 0x000000060b0b7c24 */ /* 0x000fe4000f8e0202 */
[C---:B-1----:R-:W-:Y:S02]  /*22e0*/  IMAD R2, R12.reuse, UR13, RZ ;  /* 0x0000000d0c027c24 */ /* 0x042fe4000f8e02ff */
[----:B------:R-:W-:Y:S02]  /*22f0*/  IMAD.IADD R5, R5, 0x1, R11 ;  /* 0x0000000105057824 */ /* 0x000fe400078e020b */
[----:B------:R-:W-:Y:S01]  /*2300*/  IMAD R11, R13, UR7, R2 ;  /* 0x000000070d0b7c24 */ /* 0x000fe2000f8e0202 */
[----:B------:R-:W-:Y:S01]  /*2310*/  SHF.R.S32.HI R2, RZ, 0x1f, R19 ;  /* 0x0000001fff027819 */ /* 0x000fe20000011413 */
[----:B------:R-:W-:-:S04]  /*2320*/  IMAD.WIDE.U32 R4, R12, UR7, R4 ;  /* 0x000000070c047c25 */ /* 0x000fc8000f8e0004 */
[----:B------:R-:W-:Y:S01]  /*2330*/  IMAD R10, R0, -0x40, R3 ;  /* 0xffffffc0000a7824 */ /* 0x000fe200078e0203 */
[----:B------:R-:W-:-:S04]  /*2340*/  IADD3 R3, P1, R19, R4, RZ ;  /* 0x0000000413037210 */ /* 0x000fc80007f3e0ff */
[----:B------:R-:W-:Y:S01]  /*2350*/  IADD3.X R4, R2, R5, R11, P1, !PT ;  /* 0x0000000502047210 */ /* 0x000fe20000ffe40b */
[C---:B------:R-:W-:Y:S01]  /*2360*/  VIADD R11, R19.reuse, 0x10 ;  /* 0x00000010130b7836 */ /* 0x040fe20000000000 */
[CC--:B------:R-:W-:Y:S02]  /*2370*/  ISETP.GE.AND P4, PT, R19.reuse, R10.reuse, PT ;  /* 0x0000000a1300720c */ /* 0x0c0fe40003f86270 */
[C---:B------:R-:W-:Y:S01]  /*2380*/  IADD3 R5, R19.reuse, 0x30, RZ ;  /* 0x0000003013057810 */ /* 0x040fe20007ffe0ff */
[----:B------:R-:W-:Y:S01]  /*2390*/  VIADD R19, R19, 0x20 ;  /* 0x0000002013137836 */ /* 0x000fe20000000000 */
[----:B------:R-:W-:Y:S02]  /*23a0*/  LEA R2, P5, R3, UR8, 0x2 ;  /* 0x0000000803027c11 */ /* 0x000fe4000f8a10ff */
[-C--:B------:R-:W-:Y:S02]  /*23b0*/  ISETP.GE.AND P1, PT, R5, R10.reuse, PT ;  /* 0x0000000a0500720c */ /* 0x080fe40003f26270 */
[----:B------:R-:W-:-:S02]  /*23c0*/  ISETP.GE.AND P3, PT, R11, R10, PT ;  /* 0x0000000a0b00720c */ /* 0x000fc40003f66270 */
[----:B------:R-:W-:Y:S02]  /*23d0*/  ISETP.GE.AND P2, PT, R19, R10, PT ;  /* 0x0000000a1300720c */ /* 0x000fe40003f46270 */
[----:B------:R-:W-:Y:S02]  /*23e0*/  LEA.HI.X R3, R3, UR9, R4, 0x2, P5 ;  /* 0x0000000903037c11 */ /* 0x000fe4000a8f1404 */
[----:B------:R-:W-:Y:S02]  /*23f0*/  FSEL R5, R14, RZ, !P4 ;  /* 0x000000ff0e057208 */ /* 0x000fe40006000000 */
[----:B------:R-:W-:Y:S02]  /*2400*/  FSEL R11, R16, RZ, !P3 ;  /* 0x000000ff100b7208 */ /* 0x000fe40005800000 */
[----:B------:R-:W-:Y:S01]  /*2410*/  FSEL R13, R18, RZ, !P2 ;  /* 0x000000ff120d7208 */ /* 0x000fe20005000000 */
[----:B------:R0:W-:Y:S01]  /*2420*/  STG.E desc[UR4][R2.64], R5 ;  /* 0x0000000502007986 */ /* 0x0001e2000c101904 */
[----:B------:R-:W-:-:S03]  /*2430*/  FSEL R15, R15, RZ, !P1 ;  /* 0x000000ff0f0f7208 */ /* 0x000fc60004800000 */
[----:B------:R0:W-:Y:S04]  /*2440*/  STG.E desc[UR4][R2.64+0x40], R11 ;  /* 0x0000400b02007986 */ /* 0x0001e8000c101904 */
[----:B------:R0:W-:Y:S04]  /*2450*/  STG.E desc[UR4][R2.64+0x80], R13 ;  /* 0x0000800d02007986 */ /* 0x0001e8000c101904 */
[----:B------:R0:W-:Y:S02]  /*2460*/  STG.E desc[UR4][R2.64+0xc0], R15 ;  /* 0x0000c00f02007986 */ /* 0x0001e4000c101904 */
.L_x_862:
[----:B------:R-:W-:Y:S05]  /*2470*/  BSYNC B0 ;  /* 0x0000000000007941 */ /* 0x000fea0003800000 */
.L_x_861:
[----:B------:R-:W-:Y:S04]  /*2480*/  BSSY B0, `(.L_x_863) ;  /* 0x0000016000007945 */ /* 0x000fe80003800000 */
[----:B------:R-:W-:Y:S05]  /*2490*/  @P0 BRA `(.L_x_864) ;  /* 0x0000000000500947 */ /* 0x000fea0003800000 */
[----:B0-----:R-:W0:Y:S01]  /*24a0*/  LDC.64 R10, c[0x0][0x2a8] ;  /* 0x0000aa00ff0a7b82 */ /* 0x001e220000000a00 */
[----:B------:R-:W-:Y:S01]  /*24b0*/  SHF.R.S32.HI R3, RZ, 0x1f, R21 ;  /* 0x0000001fff037819 */ /* 0x000fe20000011415 */
[----:B------:R-:W-:Y:S01]  /*24c0*/  ULDC.64 UR8, c[0x0][0x2a0] ;  /* 0x0000a80000087ab9 */ /* 0x000fe20000000a00 */
[----:B------:R-:W-:-:S04]  /*24d0*/  IADD3 R2, P0, R6, R21, RZ ;  /* 0x0000001506027210 */ /* 0x000fc80007f1e0ff */
[----:B------:R-:W-:Y:S01]  /*24e0*/  LEA.HI.X.SX32 R3, R6, R3, 0x1, P0 ;  /* 0x0000000306037211 */ /* 0x000fe200000f0eff */
[----:B------:R-:W1:Y:S01]  /*24f0*/  LDC.64 R12, c[0x0][0x2b0] ;  /* 0x0000ac00ff0c7b82 */ /* 0x000e620000000a00 */
[C---:B------:R-:W-:Y:S01]  /*2500*/  FMUL.FTZ R6, R96.reuse, 1.4426950216293334961 ;  /* 0x3fb8aa3b60067820 */ /* 0x040fe20000410000 */
[----:B------:R-:W-:Y:S01]  /*2510*/  FSETP.NEU.FTZ.AND P0, PT, R96, -INF , PT ;  /* 0xff8000006000780b */ /* 0x000fe20003f1d000 */
[C---:B0-----:R-:W-:Y:S02]  /*2520*/  IMAD R4, R10.reuse, UR12, RZ ;  /* 0x0000000c0a047c24 */ /* 0x041fe4000f8e02ff */
[----:B------:R-:W-:-:S04]  /*2530*/  IMAD.WIDE.U32 R2, R10, UR6, R2 ;  /* 0x000000060a027c25 */ /* 0x000fc8000f8e0002 */
[----:B------:R-:W-:Y:S02]  /*2540*/  IMAD R5, R11, UR6, R4 ;  /* 0x000000060b057c24 */ /* 0x000fe4000f8e0204 */
[----:B-1----:R-:W-:-:S03]  /*2550*/  IMAD R4, R12, UR13, RZ ;  /* 0x0000000d0c047c24 */ /* 0x002fc6000f8e02ff */
[----:B------:R-:W-:Y:S01]  /*2560*/  IADD3 R3, R3, R5, RZ ;  /* 0x0000000503037210 */ /* 0x000fe20007ffe0ff */
[----:B------:R-:W-:Y:S02]  /*2570*/  IMAD R5, R13, UR7, R4 ;  /* 0x000000070d057c24 */ /* 0x000fe4000f8e0204 */
[----:B------:R-:W-:-:S04]  /*2580*/  IMAD.WIDE.U32 R2, R12, UR7, R2 ;  /* 0x000000070c027c25 */ /* 0x000fc8000f8e0002 */
[----:B------:R-:W-:Y:S01]  /*2590*/  IMAD.IADD R3, R3, 0x1, R5 ;  /* 0x0000000103037824 */ /* 0x000fe200078e0205 */
[----:B------:R-:W-:-:S04]  /*25a0*/  LEA R4, P1, R2, UR8, 0x2 ;  /* 0x0000000802047c11 */ /* 0x000fc8000f8210ff */
[----:B------:R-:W-:Y:S02]  /*25b0*/  LEA.HI.X R5, R2, UR9, R3, 0x2, P1 ;  /* 0x0000000902057c11 */ /* 0x000fe400088f1403 */
[----:B------:R-:W-:-:S05]  /*25c0*/  FSEL R3, R6, RZ, P0 ;  /* 0x000000ff06037208 */ /* 0x000fca0000000000 */
[----:B------:R1:W-:Y:S02]  /*25d0*/  STG.E desc[UR4][R4.64], R3 ;  /* 0x0000000304007986 */ /* 0x0003e4000c101904 */
.L_x_864:
[----:B------:R-:W-:Y:S05]  /*25e0*/  BSYNC B0 ;  /* 0x0000000000007941 */ /* 0x000fea0003800000 */
.L_x_863:
[----:B------:R-:W-:Y:S01]  /*25f0*/  ULDC.64 UR10, c[0x0][0x2e8] ;  /* 0x0000ba00000a7ab9 */ /* 0x000fe20000000a00 */
[----:B------:R-:W-:Y:S01]  /*2600*/  ULDC.64 UR8, c[0x0][0x2b8] ;  /* 0x0000ae0000087ab9 */ /* 0x000fe20000000a00 */
[----:B------:R-:W-:Y:S02]  /*2610*/  ISETP.NE.U32.AND P0, PT, RZ, UR10, PT ;  /* 0x0000000aff007c0c */ /* 0x000fe4000bf05070 */
[C---:B0-----:R-:W-:Y:S02]  /*2620*/  LEA R2, P1, R8.reuse, UR8, 0x2 ;  /* 0x0000000808027c11 */ /* 0x041fe4000f8210ff */
[----:B------:R-:W-:Y:S02]  /*2630*/  ISETP.NE.AND.EX P0, PT, RZ, UR11, PT, P0 ;  /* 0x0000000bff007c0c */ /* 0x000fe4000bf05300 */
[----:B-1----:R-:W-:Y:S02]  /*2640*/  LEA.HI.X R3, R8, UR9, R17, 0x2, P1 ;  /* 0x0000000908037c11 */ /* 0x002fe400088f1411 */
[----:B------:R-:W-:-:S03]  /*2650*/  ISETP.NE.OR P0, PT, R21, RZ, !P0 ;  /* 0x000000ff1500720c */ /* 0x000fc60004705670 */
[----:B------:R0:W-:Y:S04]  /*2660*/  STG.E.128 desc[UR4][R2.64], RZ ;  /* 0x000000ff02007986 */ /* 0x0001e8000c101d04 */
        /* <DEDUP_REMOVED lines=14> */
[----:B------:R0:W-:Y:S01]  /*2750*/  STG.E.128 desc[UR4][R2.64+0xf000], RZ ;  /* 0x00f000ff02007986 */ /* 0x0001e2000c101d04 */
[----:B------:R-:W-:Y:S05]  /*2760*/  @P0 EXIT ;  /* 0x000000000000094d */ /* 0x000fea0003800000 */
[----:B------:R-:W1:Y:S08]  /*2770*/  LDC R5, c[0x0][0x2e0] ;  /* 0x0000b800ff057b82 */ /* 0x000e700000000800 */
[----:B------:R-:W2:Y:S08]  /*2780*/  LDC R7, c[0x0][0x220] ;  /* 0x00008800ff077b82 */ /* 0x000eb00000000800 */
[----:B0-----:R-:W0:Y:S01]  /*2790*/  LDC.64 R2, c[0x0][0x2e8] ;  /* 0x0000ba00ff027b82 */ /* 0x001e220000000a00 */
[----:B-1----:R-:W-:-:S04]  /*27a0*/  IMAD R0, R0, R5, UR7 ;  /* 0x0000000700007e24 */ /* 0x002fc8000f8e0205 */
[----:B--2---:R-:W-:-:S04]  /*27b0*/  IMAD R5, R0, R7, UR6 ;  /* 0x0000000600057e24 */ /* 0x004fc8000f8e0207 */
[----:B0-----:R-:W-:-:S05]  /*27c0*/  IMAD.WIDE R2, R5, 0x4, R2 ;  /* 0x0000000405027825 */ /* 0x001fca00078e0202 */
[----:B------:R-:W-:Y:S01]  /*27d0*/  STG.E desc[UR4][R2.64], RZ ;  /* 0x000000ff02007986 */ /* 0x000fe2000c101904 */
[----:B------:R-:W-:Y:S05]  /*27e0*/  EXIT ;  /* 0x000000000000794d */ /* 0x000fea0003800000 */
.L_x_865:
        /* <DEDUP_REMOVED lines=9> */
.L_x_1155:


//--------------------- .text._ZN7cutlass13device_kernelIN5flash11enable_sm90INS1_16FlashAttnBwdSm90INS1_25CollectiveMainloopBwdSm90ILi2ELi1ELi1EN4cute5tupleIJNS5_1CILi1EEES8_S8_EEENS6_IJNS7_ILi64EEENS7_ILi80EEENS7_ILi256EEEEEENS_10bfloat16_tEfNS_4arch4Sm90ELb1ELb0ELb1ELb1ELb0ELb0ELb1ELb1ELi2ELi1ELi1ELi1ELb0EEENS1_21CollectiveEpilogueBwdISD_SE_SG_Li256ELb1ELb1ELi2EEENS1_25SingleTileBwdLPTSchedulerILb1ELi80ELb0EEEEEEEEEvNT_6ParamsE --------------------------
	.section	.text._ZN7cutlass13device_kernelIN5flash11enable_sm90INS1_16FlashAttnBwdSm90INS1_25CollectiveMainloopBwdSm90ILi2ELi1ELi1EN4cute5tupleIJNS5_1CILi1EEES8_S8_EEENS6_IJNS7_ILi64EEENS7_ILi80EEENS7_ILi256EEEEEENS_10bfloat16_tEfNS_4arch4Sm90ELb1ELb0ELb1ELb1ELb0ELb0ELb1ELb1ELi2ELi1ELi1ELi1ELb0EEENS1_21CollectiveEpilogueBwdISD_SE_SG_Li256ELb1ELb1ELi2EEENS1_25SingleTileBwdLPTSchedulerILb1ELi80ELb0EEEEEEEEEvNT_6ParamsE,"ax",@progbits
	.align	128
.text._ZN7cutlass13device_kernelIN5flash11enable_sm90INS1_16FlashAttnBwdSm90INS1_25CollectiveMainloopBwdSm90ILi2ELi1ELi1EN4cute5tupleIJNS5_1CILi1EEES8_S8_EEENS6_IJNS7_ILi64EEENS7_ILi80EEENS7_ILi256EEEEEENS_10bfloat16_tEfNS_4arch4Sm90ELb1ELb0ELb1ELb1ELb0ELb0ELb1ELb1ELi2ELi1ELi1ELi1ELb0EEENS1_21CollectiveEpilogueBwdISD_SE_SG_Li256ELb1ELb1ELi2EEENS1_25SingleTileBwdLPTSchedulerILb1ELi80ELb0EEEEEEEEEvNT_6ParamsE:
        .type           _ZN7cutlass13device_kernelIN5flash11enable_sm90INS1_16FlashAttnBwdSm90INS1_25CollectiveMainloopBwdSm90ILi2ELi1ELi1EN4cute5tupleIJNS5_1CILi1EEES8_S8_EEENS6_IJNS7_ILi64EEENS7_ILi80EEENS7_ILi256EEEEEENS_10bfloat16_tEfNS_4arch4Sm90ELb1ELb0ELb1ELb1ELb0ELb0ELb1ELb1ELi2ELi1ELi1ELi1ELb0EEENS1_21CollectiveEpilogueBwdISD_SE_SG_Li256ELb1ELb1ELi2EEENS1_25SingleTileBwdLPTSchedulerILb1ELi80ELb0EEEEEEEEEvNT_6ParamsE,@function
        .size           _ZN7cutlass13device_kernelIN5flash11enable_sm90INS1_16FlashAttnBwdSm90INS1_25CollectiveMainloopBwdSm90ILi2ELi1ELi1EN4cute5tupleIJNS5_1CILi1EEES8_S8_EEENS6_IJNS7_ILi64EEENS7_ILi80EEENS7_ILi256EEEEEENS_10bfloat16_tEfNS_4arch4Sm90ELb1ELb0ELb1ELb1ELb0ELb0ELb1ELb1ELi2ELi1ELi1ELi1ELb0EEENS1_21CollectiveEpilogueBwdISD_SE_SG_Li256ELb1ELb1ELi2EEENS1_25SingleTileBwdLPTSchedulerILb1ELi80ELb0EEEEEEEEEvNT_6ParamsE,(.L_x_1156 - _ZN7cutlass13device_kernelIN5flash11enable_sm90INS1_16FlashAttnBwdSm90INS1_25CollectiveMainloopBwdSm90ILi2ELi1ELi1EN4cute5tupleIJNS5_1CILi1EEES8_S8_EEENS6_IJNS7_ILi64EEENS7_ILi80EEENS7_ILi256EEEEEENS_10bfloat16_tEfNS_4arch4Sm90ELb1ELb0ELb1ELb1ELb0ELb0ELb1ELb1ELi2ELi1ELi1ELi1ELb0EEENS1_21CollectiveEpilogueBwdISD_SE_SG_Li256ELb1ELb1ELi2EEENS1_25SingleTileBwdLPTSchedulerILb1ELi80ELb0EEEEEEEEEvNT_6ParamsE)
        .other          _ZN7cutlass13device_kernelIN5flash11enable_sm90INS1_16FlashAttnBwdSm90INS1_25CollectiveMainloopBwdSm90ILi2ELi1ELi1EN4cute5tupleIJNS5_1CILi1EEES8_S8_EEENS6_IJNS7_ILi64EEENS7_ILi80EEENS7_ILi256EEEEEENS_10bfloat16_tEfNS_4arch4Sm90ELb1ELb0ELb1ELb1ELb0ELb0ELb1ELb1ELi2ELi1ELi1ELi1ELb0EEENS1_21CollectiveEpilogueBwdISD_SE_SG_Li256ELb1ELb1ELi2EEENS1_25SingleTileBwdLPTSchedulerILb1ELi80ELb0EEEEEEEEEvNT_6ParamsE,@"STO_CUDA_ENTRY STV_DEFAULT"
_ZN7cutlass13device_kernelIN5flash11enable_sm90INS1_16FlashAttnBwdSm90INS1_25CollectiveMainloopBwdSm90ILi2ELi1ELi1EN4cute5tupleIJNS5_1CILi1EEES8_S8_EEENS6_IJNS7_ILi64EEENS7_ILi80EEENS7_ILi256EEEEEENS_10bfloat16_tEfNS_4arch4Sm90ELb1ELb0ELb1ELb1ELb0ELb0ELb1ELb1ELi2ELi1ELi1ELi1ELb0EEENS1_21CollectiveEpilogueBwdISD_SE_SG_Li256ELb1ELb1ELi2EEENS1_25SingleTileBwdLPTSchedulerILb1ELi80ELb0EEEEEEEEEvNT_6ParamsE:
        /* <DEDUP_REMOVED lines=24> */
.L_x_867:
[----:B------:R-:W-:Y:S05]  /*0180*/  BSYNC B0 ;  /* 0x0000000000007941 */ /* 0x000fea0003800000 */
.L_x_866:
        /* <DEDUP_REMOVED lines=19> */
[----:B------:R0:W-:Y:S01]  /*02c0*/  STL [R1+0x14], R2 ;  /* 0x0000140201007387 */ /* 0x0001e20000100800 */
        /* <DEDUP_REMOVED lines=19> */
.L_x_868:
        /* <DEDUP_REMOVED lines=20> */
.L_x_869:
[----:B------:R-:W-:Y:S01]  /*0540*/  PLOP3.LUT P0, PT, PT, PT, UP0, 0x80, 0x0 ;  /* 0x000000000000781c */ /* 0x000fe20003f0f008 */
[----:B------:R-:W-:Y:S01]  /*0550*/  NOP ;  /* 0x0000000000007918 */ /* 0x000fe20000000000 */
[----:B------:R-:W-:Y:S01]  /*0560*/  BSSY B0, `(.L_x_870) ;  /* 0x0000f55000007945 */ /* 0x000fe20003800000 */
[----:B------:R-:W-:Y:S01]  /*0570*/  LOP3.LUT R11, R21, 0x7f, RZ, 0xc0, !PT ;  /* 0x0000007f150b7812 */ /* 0x000fe200078ec0ff */
[----:B01234-:R-:W-:Y:S09]  /*0580*/  BAR.SYNC.DEFER_BLOCKING 0x0 ;  /* 0x0000000000007b1d */ /* 0x01fff20000010000 */
[----:B------:R-:W-:Y:S05]  /*0590*/  @!P0 BRA `(.L_x_871) ;  /* 0x000000cc00fc8947 */ /* 0x000fea0003800000 */
.L_x_872:
[----:B------:R-:W-:-:S08]  /*05a0*/  NOP ;  /* 0x0000000000007918 */ /* 0x000fd00000000000 */
[----:B------:R-:W0:Y:S02]  /*05b0*/  USETMAXREG.TRY_ALLOC.CTAPOOL UP0, 0xf0 ;  /* 0x000000f0000079c8 */ /* 0x000e240008000600 */
[----:B0-----:R-:W-:-:S13]  /*05c0*/  PLOP3.LUT P0, PT, PT, PT, UP0, 0x80, 0x0 ;  /* 0x000000000000781c */ /* 0x001fda0003f0f008 */
[----:B------:R-:W-:Y:S05]  /*05d0*/  @!P0 BRA `(.L_x_872) ;  /* 0xfffffffc00f08947 */ /* 0x000fea000383ffff */
[----:B------:R-:W0:Y:S01]  /*05e0*/  S2UR UR7, SR_CTAID.X ;  /* 0x00000000000779c3 */ /* 0x000e220000002500 */
[----:B------:R-:W-:Y:S02]  /*05f0*/  ULDC UR8, c[0x0][0x8d0] ;  /* 0x0002340000087ab9 */ /* 0x000fe40000000800 */
[----:B------:R-:W-:-:S05]  /*0600*/  UISETP.NE.AND UP0, UPT, UR8, 0x1, UPT ;  /* 0x000000010800788c */ /* 0x000fca000bf05270 */
[----:B------:R-:W1:Y:S06]  /*0610*/  LDC R0, c[0x0][0x8e8] ;  /* 0x00023a00ff007b82 */ /* 0x000e6c0000000800 */
[----:B------:R-:W-:Y:S01]  /*0620*/  @UP0 ULDC UR4, c[0x0][0x8d4] ;  /* 0x0002350000040ab9 */ /* 0x000fe20000000800 */
[----:B------:R-:W-:Y:S01]  /*0630*/  @UP0 ULDC UR9, c[0x0][0x8d8] ;  /* 0x0002360000090ab9 */ /* 0x000fe20000000800 */
[----:B0-----:R-:W-:Y:S02]  /*0640*/  UIMAD.WIDE.U32 UR4, UR7, UR4, URZ ;  /* 0x00000004070472a5 */ /* 0x001fe4000f8e003f */
[----:B------:R-:W-:-:S02]  /*0650*/  UMOV UR6, UR7 ;  /* 0x0000000700067c82 */ /* 0x000fc40008000000 */
[----:B------:R-:W-:-:S04]  /*0660*/  @UP0 USHF.R.U32.HI UR6, URZ, UR9, UR5 ;  /* 0x000000093f060299 */ /* 0x000fc80008011605 */
[----:B------:R-:W-:Y:S02]  /*0670*/  UIADD3 UR4, -UR6, URZ, URZ ;  /* 0x0000003f06047290 */ /* 0x000fe4000fffe13f */
[----:B-1----:R-:W-:Y:S02]  /*0680*/  ISETP.LE.AND P0, PT, R0, UR6, PT ;  /* 0x0000000600007c0c */ /* 0x002fe4000bf03270 */
        /* <DEDUP_REMOVED lines=9> */
[----:B------:R-:W-:-:S04]  /*0720*/  IMAD.U32 R2, RZ, RZ, UR11 ;  /* 0x0000000bff027e24 */ /* 0x000fc8000f8e00ff */
[----:B------:R-:W-:Y:S01]  /*0730*/  IMAD.U32 R0, RZ, RZ, UR4 ;  /* 0x00000004ff007e24 */ /* 0x000fe2000f8e00ff */
[----:B------:R0:W-:Y:S01]  /*0740*/  STL [R1+0xc], R2 ;  /* 0x00000c0201007387 */ /* 0x0001e20000100800 */
[----:B------:R-:W-:Y:S05]  /*0750*/  BRA `(.L_x_874) ;  /* 0x0000000000287947 */ /* 0x000fea0003800000 */
.L_x_873:
        /* <DEDUP_REMOVED lines=9> */
[----:B------:R1:W-:Y:S06]  /*07f0*/  STL [R1+0xc], R2 ;  /* 0x00000c0201007387 */ /* 0x0003ec0000100800 */
.L_x_874:
[----:B01----:R-:W0:Y:S01]  /*0800*/  LDC R2, c[0x0][0x8b8] ;  /* 0x00022e00ff027b82 */ /* 0x003e220000000800 */
[----:B------:R-:W-:Y:S01]  /*0810*/  IADD3 R0, -R0, UR10, RZ ;  /* 0x0000000a00007c10 */ /* 0x000fe2000fffe1ff */
[----:B------:R-:W-:Y:S02]  /*0820*/  ULDC.64 UR4, c[0x0][0x8f8] ;  /* 0x00023e0000047ab9 */ /* 0x000fe40000000a00 */
[----:B------:R-:W-:-:S04]  /*0830*/  ISETP.NE.U32.AND P0, PT, RZ, UR4, PT ;  /* 0x00000004ff007c0c */ /* 0x000fc8000bf05070 */
[----:B------:R-:W1:Y:S01]  /*0840*/  LDC R5, c[0x0][0x8c4] ;  /* 0x00023100ff057b82 */ /* 0x000e620000000800 */
[----:B------:R-:W-:Y:S02]  /*0850*/  ISETP.NE.AND.EX P0, PT, RZ, UR5, PT, P0 ;  /* 0x00000005ff007c0c */ /* 0x000fe4000bf05300 */
[----:B0-----:R-:W-:Y:S01]  /*0860*/  ISETP.NE.AND P1, PT, R2, 0x1, PT ;  /* 0x000000010200780c */ /* 0x001fe20003f25270 */
[----:B-1----:R-:W-:-:S04]  /*0870*/  IMAD R4, R5, UR6, R0 ;  /* 0x0000000605047c24 */ /* 0x002fc8000f8e0200 */
[----:B------:R-:W-:-:S08]  /*0880*/  IMAD.MOV.U32 R5, RZ, RZ, R4 ;  /* 0x000000ffff057224 */ /* 0x000fd000078e0004 */
[----:B------:R-:W0:Y:S08]  /*0890*/  @P1 LDC R3, c[0x0][0x8bc] ;  /* 0x00022f00ff031b82 */ /* 0x000e300000000800 */
[----:B------:R-:W1:Y:S01]  /*08a0*/  @P1 LDC R7, c[0x0][0x8c0] ;  /* 0x00023000ff071b82 */ /* 0x000e620000000800 */
[----:B0-----:R-:W-:-:S05]  /*08b0*/  @P1 IMAD.HI.U32 R0, R4, R3, RZ ;  /* 0x0000000304001227 */ /* 0x001fca00078e00ff */
[----:B-1----:R-:W-:-:S05]  /*08c0*/  @P1 SHF.R.U32.HI R5, RZ, R7, R0 ;  /* 0x00000007ff051219 */ /* 0x002fca0000011600 */
[----:B------:R-:W-:-:S04]  /*08d0*/  IMAD.MOV R3, RZ, RZ, -R5 ;  /* 0x000000ffff037224 */ /* 0x000fc800078e0a05 */
[----:B------:R-:W-:-:S05]  /*08e0*/  IMAD R10, R2, R3, R4 ;  /* 0x00000003020a7224 */ /* 0x000fca00078e0204 */
[----:B------:R0:W-:Y:S01]  /*08f0*/  STL [R1+0x8], R10 ;  /* 0x0000080a01007387 */ /* 0x0001e20000100800 */
[----:B------:R-:W-:Y:S05]  /*0900*/  @!P0 BRA `(.L_x_875) ;  /* 0x0000000000148947 */ /* 0x000fea0003800000 */
[----:B------:R-:W1:Y:S01]  /*0910*/  LDC.64 R2, c[0x0][0x8f8] ;  /* 0x00023e00ff027b82 */ /* 0x000e620000000a00 */
[----:B------:R-:W-:Y:S01]  /*0920*/  ULDC.64 UR4, c[0x0][0x208] ;  /* 0x0000820000047ab9 */ /* 0x000fe20000000a00 */
[----:B-1----:R-:W-:-:S05]  /*0930*/  IMAD.WIDE R2, R5, 0x4, R2 ;  /* 0x0000000405027825 */ /* 0x002fca00078e0202 */
[----:B------:R2:W5:Y:S01]  /*0940*/  LDG.E R0, desc[UR4][R2.64] ;  /* 0x0000000402007981 */ /* 0x000562000c1e1900 */
[----:B------:R-:W-:Y:S05]  /*0950*/  BRA `(.L_x_876) ;  /* 0x0000000000307947 */ /* 0x000fea0003800000 */
.L_x_875:
        /* <DEDUP_REMOVED lines=11> */
.L_x_877:
[----:B------:R-:W1:Y:S02]  /*0a10*/  LDC R0, c[0x0][0x8ec] ;  /* 0x00023b00ff007b82 */ /* 0x000e640000000800 */
.L_x_876:
[----:B------:R-:W3:Y:S01]  /*0a20*/  LDL R8, [R1+0xc] ;  /* 0x00000c0001087983 */ /* 0x000ee20000100800 */
[----:B-1---5:R-:W-:-:S04]  /*0a30*/  VIADD R0, R0, 0x4f ;  /* 0x0000004f00007836 */ /* 0x022fc80000000000 */
[----:B------:R-:W-:-:S05]  /*0a40*/  IMAD.HI R0, R0, 0x66666667, RZ ;  /* 0x6666666700007827 */ /* 0x000fca00078e02ff */
[----:B--2---:R-:W-:-:S04]  /*0a50*/  SHF.R.U32.HI R3, RZ, 0x1f, R0 ;  /* 0x0000001fff037819 */ /* 0x004fc80000011600 */
[----:B------:R-:W-:Y:S02]  /*0a60*/  LEA.HI.SX32 R3, R0, R3, 0x1b ;  /* 0x0000000300037211 */ /* 0x000fe400078fdaff */
[----:B---3--:R-:W-:-:S13]  /*0a70*/  R2UR UR4, R8 ;  /* 0x00000000080472ca */ /* 0x008fda00000e0000 */
[----:B------:R-:W-:-:S04]  /*0a80*/  ISETP.LE.AND P0, PT, R3, UR4, PT ;  /* 0x0000000403007c0c */ /* 0x000fc8000bf03270 */
        /* <DEDUP_REMOVED lines=8> */
[----:B------:R-:W-:Y:S02]  /*0b10*/  ISETP.NE.AND.EX P0, PT, R5, RZ, PT, P0 ;  /* 0x000000ff0500720c */ /* 0x000fe40003f05300 */
[----:B--2---:R-:W-:-:S04]  /*0b20*/  ISETP.NE.U32.AND P1, PT, R6, RZ, PT ;  /* 0x000000ff0600720c */ /* 0x004fc80003f25070 */
[----:B------:R-:W-:Y:S01]  /*0b30*/  ISETP.NE.AND.EX P1, PT, R7, RZ, PT, P1 ;  /* 0x000000ff0700720c */ /* 0x000fe20003f25310 */
[----:B---3--:R-:W-:-:S06]  /*0b40*/  IMAD.WIDE R6, R236, 0x4, R2 ;  /* 0x00000004ec067825 */ /* 0x008fcc00078e0202 */
[----:B------:R-:W1:Y:S06]  /*0b50*/  @P0 LDC.64 R4, c[0x0][0x780] ;  /* 0x0001e000ff040b82 */ /* 0x000e6c0000000a00 */
[----:B------:R-:W2:Y:S01]  /*0b60*/  @P1 LDG.E R9, desc[UR4][R6.64] ;  /* 0x0000000406091981 */ /* 0x000ea2000c1e1900 */
[----:B-1----:R-:W-:-:S06]  /*0b70*/  @P0 IMAD.WIDE R2, R236, 0x4, R4 ;  /* 0x00000004ec020825 */ /* 0x002fcc00078e0204 */
[----:B------:R-:W3:Y:S01]  /*0b80*/  @P0 LDG.E R2, desc[UR4][R2.64] ;  /* 0x0000000402020981 */ /* 0x000ee2000c1e1900 */
[----:B------:R-:W-:Y:S02]  /*0b90*/  ULDC.64 UR4, c[0x0][0x788] ;  /* 0x0001e20000047ab9 */ /* 0x000fe40000000a00 */
[----:B------:R-:W-:Y:S01]  /*0ba0*/  ISETP.NE.U32.AND P2, PT, RZ, UR4, PT ;  /* 0x00000004ff007c0c */ /* 0x000fe2000bf45070 */
[----:B------:R-:W-:-:S03]  /*0bb0*/  ULDC UR4, c[0x0][0x280] ;  /* 0x0000a00000047ab9 */ /* 0x000fc60000000800 */
[----:B------:R-:W-:Y:S01]  /*0bc0*/  ISETP.NE.AND.EX P2, PT, RZ, UR5, PT, P2 ;  /* 0x00000005ff007c0c */ /* 0x000fe2000bf45320 */
[----:B--2---:R-:W-:-:S05]  /*0bd0*/  @P1 IMAD R9, R236, 0x40, R9 ;  /* 0x00000040ec091824 */ /* 0x004fca00078e0209 */
[----:B------:R-:W-:-:S04]  /*0be0*/  @P1 SHF.R.S32.HI R0, RZ, 0x1f, R9 ;  /* 0x0000001fff001819 */ /* 0x000fc80000011409 */
[----:B------:R-:W-:Y:S01]  /*0bf0*/  @P1 LEA.HI R9, R0, R9, RZ, 0x6 ;  /* 0x0000000900091211 */ /* 0x000fe200078f30ff */
[----:B------:R-:W-:-:S04]  /*0c00*/  IMAD.MOV.U32 R0, RZ, RZ, RZ ;  /* 0x000000ffff007224 */ /* 0x000fc800078e00ff */
[----:B------:R-:W-:Y:S01]  /*0c10*/  @P1 IMAD.SHL.U32 R9, R9, 0x100, RZ ;  /* 0x0000010009091824 */ /* 0x000fe200078e00ff */
[----:B---3--:R-:W-:Y:S01]  /*0c20*/  @P0 R2UR UR4, R2 ;  /* 0x00000000020402ca */ /* 0x008fe200000e0000 */
[----:B------:R-:W-:-:S14]  /*0c30*/  @P0 BRA `(.L_x_879) ;  /* 0x00000000001c0947 */ /* 0x000fdc0003800000 */
[----:B------:R-:W-:Y:S05]  /*0c40*/  @!P1 BRA `(.L_x_879) ;  /* 0x0000000000189947 */ /* 0x000fea0003800000 */
[----:B------:R-:W-:Y:S02]  /*0c50*/  ULDC.64 UR4, c[0x0][0x208] ;  /* 0x0000820000047ab9 */ /* 0x000fe40000000a00 */
[----:B------:R-:W2:Y:S04]  /*0c60*/  LDG.E R3, desc[UR4][R6.64] ;  /* 0x0000000406037981 */ /* 0x000ea8000c1e1900 */
[----:B------:R-:W3:Y:S01]  /*0c70*/  LDG.E R2, desc[UR4][R6.64+0x4] ;  /* 0x0000040406027981 */ /* 0x000ee2000c1e1900 */
[----:B--2---:R-:W-:Y:S02]  /*0c80*/  R2UR UR5, R3 ;  /* 0x00000000030572ca */ /* 0x004fe400000e0000 */
[----:B---3--:R-:W-:-:S13]  /*0c90*/  R2UR UR4, R2 ;  /* 0x00000000020472ca */ /* 0x008fda00000e0000 */
[----:B------:R-:W-:-:S12]  /*0ca0*/  UIADD3 UR4, -UR5, UR4, URZ ;  /* 0x0000000405047290 */ /* 0x000fd8000fffe13f */
.L_x_879:
[----:B------:R-:W-:Y:S01]  /*0cb0*/  SHF.R.S32.HI R2, RZ, 0x1f, R10 ;  /* 0x0000001fff027819 */ /* 0x000fe2000001140a */
[----:B------:R-:W-:Y:S01]  /*0cc0*/  ULDC UR5, c[0x0][0x290] ;  /* 0x0000a40000057ab9 */ /* 0x000fe20000000800 */
[----:B------:R-:W-:-:S03]  /*0cd0*/  @P1 LOP3.LUT R0, R9, 0xffffc000, RZ, 0xc0, !PT ;  /* 0xffffc00009001812 */ /* 0x000fc600078ec0ff */
[----:B------:R1:W-:Y:S01]  /*0ce0*/  STL [R1+0x10], R2 ;  /* 0x0000100201007387 */ /* 0x0003e20000100800 */
[----:B------:R-:W-:Y:S05]  /*0cf0*/  @!P2 BRA `(.L_x_880) ;  /* 0x000000000018a947 */ /* 0x000fea0003800000 */
[----:B-1----:R-:W1:Y:S01]  /*0d00*/  LDC.64 R2, c[0x0][0x788] ;  /* 0x0001e200ff027b82 */ /* 0x002e620000000a00 */
[----:B------:R-:W-:Y:S01]  /*0d10*/  ULDC.64 UR6, c[0x0][0x208] ;  /* 0x0000820000067ab9 */ /* 0x000fe20000000a00 */
[----:B-1----:R-:W-:-:S06]  /*0d20*/  IMAD.WIDE R2, R236, 0x4, R2 ;  /* 0x00000004ec027825 */ /* 0x002fcc00078e0202 */
[----:B------:R-:W2:Y:S02]  /*0d30*/  LDG.E R2, desc[UR6][R2.64] ;  /* 0x0000000602027981 */ /* 0x000ea4000c1e1900 */
[----:B--2---:R-:W-:Y:S01]  /*0d40*/  R2UR UR5, R2 ;  /* 0x00000000020572ca */ /* 0x004fe200000e0000 */
[----:B------:R-:W-:-:S14]  /*0d50*/  BRA `(.L_x_881) ;  /* 0x0000000000307947 */ /* 0x000fdc0003800000 */
.L_x_880:
[----:B------:R-:W-:Y:S02]  /*0d60*/  ULDC.64 UR6, c[0x0][0x778] ;  /* 0x0001de0000067ab9 */ /* 0x000fe40000000a00 */
[----:B------:R-:W-:-:S04]  /*0d70*/  ISETP.NE.U32.AND P0, PT, RZ, UR6, PT ;  /* 0x00000006ff007c0c */ /* 0x000fc8000bf05070 */
[----:B------:R-:W-:-:S13]  /*0d80*/  ISETP.NE.AND.EX P0, PT, RZ, UR7, PT, P0 ;  /* 0x00000007ff007c0c */ /* 0x000fda000bf05300 */
[----:B------:R-:W-:Y:S05]  /*0d90*/  @!P0 BRA `(.L_x_881) ;  /* 0x0000000000208947 */ /* 0x000fea0003800000 */
[----:B-1----:R-:W1:Y:S01]  /*0da0*/  LDC.64 R2, c[0x0][0x778] ;  /* 0x0001de00ff027b82 */ /* 0x002e620000000a00 */
[----:B------:R-:W-:Y:S01]  /*0db0*/  ULDC.64 UR6, c[0x0][0x208] ;  /* 0x0000820000067ab9 */ /* 0x000fe20000000a00 */
[----:B-1----:R-:W-:-:S05]  /*0dc0*/  IMAD.WIDE R2, R236, 0x4, R2 ;  /* 0x00000004ec027825 */ /* 0x002fca00078e0202 */
[----:B------:R-:W2:Y:S04]  /*0dd0*/  LDG.E R5, desc[UR6][R2.64] ;  /* 0x0000000602057981 */ /* 0x000ea8000c1e1900 */
[----:B------:R-:W3:Y:S01]  /*0de0*/  LDG.E R4, desc[UR6][R2.64+0x4] ;  /* 0x0000040602047981 */ /* 0x000ee2000c1e1900 */
[----:B--2---:R-:W-:Y:S02]  /*0df0*/  R2UR UR5, R5 ;  /* 0x00000000050572ca */ /* 0x004fe400000e0000 */
[----:B---3--:R-:W-:-:S13]  /*0e00*/  R2UR UR6, R4 ;  /* 0x00000000040672ca */ /* 0x008fda00000e0000 */
[----:B------:R-:W-:-:S12]  /*0e10*/  UIADD3 UR5, -UR5, UR6, URZ ;  /* 0x0000000605057290 */ /* 0x000fd8000fffe13f */
.L_x_881:
[----:B------:R-:W-:Y:S01]  /*0e20*/  R2UR UR9, R8 ;  /* 0x00000000080972ca */ /* 0x000fe200000e0000 */
[----:B------:R-:W-:Y:S01]  /*0e30*/  UIADD3 UR7, -UR5, UR4, URZ ;  /* 0x0000000405077290 */ /* 0x000fe2000fffe13f */
[----:B------:R-:W-:Y:S01]  /*0e40*/  PLOP3.LUT P0, PT, PT, PT, PT, 0x80, 0x0 ;  /* 0x000000000000781c */ /* 0x000fe20003f0f070 */
[----:B------:R-:W-:Y:S01]  /*0e50*/  ULDC UR8, c[0x0][0x74c] ;  /* 0x0001d30000087ab9 */ /* 0x000fe20000000800 */
[----:B------:R-:W-:Y:S01]  /*0e60*/  UIADD3 UR6, UR4, 0x3f, URZ ;  /* 0x0000003f04067890 */ /* 0x000fe2000fffe03f */
        /* <DEDUP_REMOVED lines=8> */
[----:B------:R-:W-:Y:S01]  /*0ef0*/  UIMAD UR7, UR9, 0x50, UR7 ;  /* 0x00000050090778a4 */ /* 0x000fe2000f8e0207 */
[----:B------:R-:W-:Y:S02]  /*0f00*/  CS2R R126, SRZ ;  /* 0x00000000007e7805 */ /* 0x000fe4000001ff00 */
[----:B------:R-:W-:-:S02]  /*0f10*/  CS2R R124, SRZ ;  /* 0x00000000007c7805 */ /* 0x000fc4000001ff00 */
[----:B------:R-:W-:Y:S01]  /*0f20*/  CS2R R122, SRZ ;  /* 0x00000000007a7805 */ /* 0x000fe2000001ff00 */
[----:B------:R-:W-:Y:S01]  /*0f30*/  UIADD3 UR7, UR7, -UR8, URZ ;  /* 0x8000000807077290 */ /* 0x000fe2000fffe03f */
[----:B------:R-:W-:Y:S02]  /*0f40*/  CS2R R120, SRZ ;  /* 0x0000000000787805 */ /* 0x000fe4000001ff00 */
[----:B------:R-:W-:Y:S02]  /*0f50*/  CS2R R86, SRZ ;  /* 0x0000000000567805 */ /* 0x000fe4000001ff00 */
[----:B------:R-:W-:Y:S01]  /*0f60*/  CS2R R84, SRZ ;  /* 0x0000000000547805 */ /* 0x000fe2000001ff00 */
[----:B------:R-:W-:Y:S01]  /*0f70*/  USHF.R.S32.HI UR8, URZ, 0x1f, UR7 ;  /* 0x0000001f3f087899 */ /* 0x000fe20008011407 */
[----:B------:R-:W-:Y:S02]  /*0f80*/  CS2R R82, SRZ ;  /* 0x0000000000527805 */ /* 0x000fe4000001ff00 */
[----:B------:R-:W-:-:S02]  /*0f90*/  CS2R R80, SRZ ;  /* 0x0000000000507805 */ /* 0x000fc4000001ff00 */
[----:B------:R-:W-:Y:S01]  /*0fa0*/  CS2R R118, SRZ ;  /* 0x0000000000767805 */ /* 0x000fe2000001ff00 */
[----:B------:R-:W-:Y:S01]  /*0fb0*/  ULEA.HI UR8, UR8, UR7, URZ, 0x6 ;  /* 0x0000000708087291 */ /* 0x000fe2000f8f303f */
[----:B------:R-:W-:Y:S01]  /*0fc0*/  CS2R R116, SRZ ;  /* 0x0000000000747805 */ /* 0x000fe2000001ff00 */
[----:B------:R-:W-:Y:S01]  /*0fd0*/  USHF.R.S32.HI UR7, URZ, 0x1f, UR6 ;  /* 0x0000001f3f077899 */ /* 0x000fe20008011406 */
[----:B------:R-:W-:Y:S01]  /*0fe0*/  CS2R R114, SRZ ;  /* 0x0000000000727805 */ /* 0x000fe2000001ff00 */
[----:B------:R-:W-:Y:S01]  /*0ff0*/  USHF.R.S32.HI UR8, URZ, 0x6, UR8 ;  /* 0x000000063f087899 */ /* 0x000fe20008011408 */
[----:B------:R-:W-:Y:S01]  /*1000*/  CS2R R112, SRZ ;  /* 0x0000000000707805 */ /* 0x000fe2000001ff00 */
[----:B------:R-:W-:Y:S01]  /*1010*/  ULEA.HI UR7, UR7, UR6, URZ, 0x6 ;  /* 0x0000000607077291 */ /* 0x000fe2000f8f303f */
[----:B------:R-:W-:Y:S01]  /*1020*/  CS2R R78, SRZ ;  /* 0x00000000004e7805 */ /* 0x000fe2000001ff00 */
[----:B------:R-:W-:Y:S01]  /*1030*/  UISETP.LT.AND UP0, UPT, URZ, UR8, UPT ;  /* 0x000000083f00728c */ /* 0x000fe2000bf01270 */
[----:B------:R-:W-:Y:S01]  /*1040*/  CS2R R76, SRZ ;  /* 0x00000000004c7805 */ /* 0x000fe2000001ff00 */
[----:B------:R-:W-:Y:S01]  /*1050*/  USHF.R.S32.HI UR61, URZ, 0x6, UR7 ;  /* 0x000000063f3d7899 */ /* 0x000fe20008011407 */
[----:B------:R-:W-:Y:S01]  /*1060*/  CS2R R74, SRZ ;  /* 0x00000000004a7805 */ /* 0x000fe2000001ff00 */
[----:B------:R-:W-:Y:S01]  /*1070*/  USEL UR60, URZ, UR8, !UP0 ;  /* 0x000000083f3c7287 */ /* 0x000fe2000c000000 */
[----:B------:R-:W-:-:S02]  /*1080*/  CS2R R72, SRZ ;  /* 0x0000000000487805 */ /* 0x000fc4000001ff00 */
[----:B------:R-:W-:Y:S02]  /*1090*/  CS2R R110, SRZ ;  /* 0x00000000006e7805 */ /* 0x000fe4000001ff00 */
[----:B------:R-:W-:Y:S01]  /*10a0*/  CS2R R108, SRZ ;  /* 0x00000000006c7805 */ /* 0x000fe2000001ff00 */
[----:B------:R-:W-:Y:S01]  /*10b0*/  UISETP.GT.AND UP0, UPT, UR61, UR60, UPT ;  /* 0x0000003c3d00728c */ /* 0x000fe2000bf04270 */
[----:B------:R-:W-:Y:S02]  /*10c0*/  CS2R R106, SRZ ;  /* 0x00000000006a7805 */ /* 0x000fe4000001ff00 */
[----:B------:R-:W-:Y:S02]  /*10d0*/  CS2R R104, SRZ ;  /* 0x0000000000687805 */ /* 0x000fe4000001ff00 */
[----:B------:R-:W-:Y:S02]  /*10e0*/  CS2R R70, SRZ ;  /* 0x0000000000467805 */ /* 0x000fe4000001ff00 */
[----:B------:R-:W-:-:S02]  /*10f0*/  CS2R R68, SRZ ;  /* 0x0000000000447805 */ /* 0x000fc4000001ff00 */
[----:B------:R-:W-:Y:S02]  /*1100*/  CS2R R66, SRZ ;  /* 0x0000000000427805 */ /* 0x000fe4000001ff00 */
[----:B------:R-:W-:Y:S02]  /*1110*/  PLOP3.LUT P2, PT, PT, PT, UP0, 0x80, 0x0 ;  /* 0x000000000000781c */ /* 0x000fe40003f4f008 */
        /* <DEDUP_REMOVED lines=49> */
[----:B------:R-:W-:Y:S06]  /*1430*/  @!P2 BRA `(.L_x_882) ;  /* 0x0000007c007ca947 */ /* 0x000fec0003800000 */
[----:B------:R-:W2:Y:S01]  /*1440*/  S2R R4, SR_CgaCtaId ;  /* 0x0000000000047919 */ /* 0x000ea20000008800 */
[----:B------:R-:W-:Y:S01]  /*1450*/  VIADD R21, R21, 0xffffff80 ;  /* 0xffffff8015157836 */ /* 0x000fe20000000000 */
[----:B------:R-:W-:Y:S02]  /*1460*/  MOV R225, 0x400 ;  /* 0x0000040000e17802 */ /* 0x000fe40000000f00 */
[----:B0-----:R-:W-:Y:S02]  /*1470*/  SHF.L.U32 R10, RZ, 0x1f, RZ ;  /* 0x0000001fff0a7819 */ /* 0x001fe400000006ff */
[----:B-1----:R-:W-:-:S04]  /*1480*/  SHF.R.S32.HI R2, RZ, 0x1f, R21 ;  /* 0x0000001fff027819 */ /* 0x002fc80000011415 */
[CC--:B------:R-:W-:Y:S02]  /*1490*/  LEA.HI R3, R2.reuse, R21.reuse, RZ, 0x7 ;  /* 0x0000001502037211 */ /* 0x0c0fe400078f38ff */
[CC--:B------:R-:W-:Y:S02]  /*14a0*/  LEA.HI R6, R2.reuse, R21.reuse, RZ, 0x5 ;  /* 0x0000001502067211 */ /* 0x0c0fe400078f28ff */
[----:B------:R-:W-:Y:S02]  /*14b0*/  LEA.HI R7, R2, R21, RZ, 0x4 ;  /* 0x0000001502077211 */ /* 0x000fe400078f20ff */
[----:B------:R-:W-:Y:S02]  /*14c0*/  LOP3.LUT R2, R3, 0xffffff80, RZ, 0xc0, !PT ;  /* 0xffffff8003027812 */ /* 0x000fe400078ec0ff */
[----:B------:R-:W-:-:S03]  /*14d0*/  LOP3.LUT R8, R7, 0xffffff0, RZ, 0xc0, !PT ;  /* 0x0ffffff007087812 */ /* 0x000fc600078ec0ff */
[C---:B------:R-:W-:Y:S02]  /*14e0*/  IMAD.IADD R7, R21.reuse, 0x1, -R2 ;  /* 0x0000000115077824 */ /* 0x040fe400078e0a02 */
[----:B------:R-:W-:Y:S01]  /*14f0*/  IMAD.IADD R21, R21, 0x1, -R8 ;  /* 0x0000000115157824 */ /* 0x000fe200078e0a08 */
[----:B--2---:R-:W-:Y:S02]  /*1500*/  LEA R225, R4, R225, 0x18 ;  /* 0x000000e104e17211 */ /* 0x004fe400078ec0ff */
[----:B------:R-:W-:Y:S02]  /*1510*/  SHF.R.S32.HI R4, RZ, 0x7, R3 ;  /* 0x00000007ff047819 */ /* 0x000fe40000011403 */
[----:B------:R-:W0:Y:S01]  /*1520*/  SYNCS.PHASECHK.TRANS64.TRYWAIT P0, [R225+URZ+0x31600], R10 ;  /* 0x0316000ae10075a7 */ /* 0x000e22000800017f */
[--C-:B------:R-:W-:Y:S02]  /*1530*/  SHF.R.S32.HI R3, RZ, 0x5, R6.reuse ;  /* 0x00000005ff037819 */ /* 0x100fe40000011406 */
[----:B------:R-:W1:Y:S01]  /*1540*/  SHFL.IDX PT, R5, R4, RZ, 0x1f ;  /* 0x00001fff04057589 */ /* 0x000e6200000e0000 */
[----:B------:R-:W-:Y:S01]  /*1550*/  SHF.R.S32.HI R6, RZ, 0x1f, R6 ;  /* 0x0000001fff067819 */ /* 0x000fe20000011406 */
[C---:B------:R-:W-:Y:S01]  /*1560*/  IMAD R21, R4.reuse, 0x40, R21 ;  /* 0x0000004004157824 */ /* 0x040fe200078e0215 */
[----:B------:R-:W-:-:S02]  /*1570*/  LEA.HI R9, R4, R4, RZ, 0x1 ;  /* 0x0000000404097211 */ /* 0x000fc400078f08ff */
[----:B------:R-:W-:Y:S02]  /*1580*/  LEA.HI R6, R6, R3, RZ, 0x2 ;  /* 0x0000000306067211 */ /* 0x000fe400078f10ff */
[----:B------:R-:W-:Y:S02]  /*1590*/  LOP3.LUT R9, R9, 0x1ffffffe, RZ, 0xc0, !PT ;  /* 0x1ffffffe09097812 */ /* 0x000fe400078ec0ff */
[----:B------:R-:W-:-:S03]  /*15a0*/  LOP3.LUT R6, R6, 0xfffffc, RZ, 0xc0, !PT ;  /* 0x00fffffc06067812 */ /* 0x000fc600078ec0ff */
[C---:B------:R-:W-:Y:S02]  /*15b0*/  IMAD.IADD R11, R4.reuse, 0x1, -R9 ;  /* 0x00000001040b7824 */ /* 0x040fe400078e0a09 */
[----:B------:R-:W-:Y:S02]  /*15c0*/  IMAD R9, R4, 0x800, R7 ;  /* 0x0000080004097824 */ /* 0x000fe400078e0207 */
[----:B------:R-:W-:Y:S02]  /*15d0*/  IMAD.IADD R6, R3, 0x1, -R6 ;  /* 0x0000000103067824 */ /* 0x000fe400078e0a06 */
[----:B------:R-:W-:Y:S01]  /*15e0*/  IMAD.SHL.U32 R9, R9, 0x4, RZ ;  /* 0x0000000409097824 */ /* 0x000fe200078e00ff */
[----:B-1----:R-:W-:-:S04]  /*15f0*/  LEA.HI R2, R5, R5, RZ, 0x1 ;  /* 0x0000000505027211 */ /* 0x002fc800078f08ff */
[----:B------:R-:W-:-:S05]  /*1600*/  LOP3.LUT R2, R2, 0xfffffffe, RZ, 0xc0, !PT ;  /* 0xfffffffe02027812 */ /* 0x000fca00078ec0ff */
[----:B------:R-:W-:Y:S01]  /*1610*/  IMAD.IADD R3, R5, 0x1, -R2 ;  /* 0x0000000105037824 */ /* 0x000fe200078e0a02 */
[----:B------:R-:W-:Y:S01]  /*1620*/  SHF.R.S32.HI R2, RZ, 0x1f, R7 ;  /* 0x0000001fff027819 */ /* 0x000fe20000011407 */
[----:B0-----:R-:W-:Y:S06]  /*1630*/  @P0 BRA `(.L_x_883) ;  /* 0x0000000000080947 */ /* 0x001fec0003800000 */
[----:B------:R-:W0:Y:S02]  /*1640*/  SYNCS.PHASECHK.TRANS64.TRYWAIT P0, [R225+URZ+0x31600], R10 ;  /* 0x0316000ae10075a7 */ /* 0x000e24000800017f */
[----:B0-----:R-:W-:Y:S05]  /*1650*/  @!P0 BRA `(.L_x_884) ;  /* 0x000000e4001c8947 */ /* 0x001fea0003800000 */
.L_x_883:
[----:B------:R-:W2:Y:S04]  /*1660*/  LDL R4, [R1+0x14] ;  /* 0x0000140001047983 */ /* 0x000ea80000100800 */
[----:B------:R-:W3:Y:S04]  /*1670*/  LDL R14, [R1+0x10] ;  /* 0x00001000010e7983 */ /* 0x000ee80000100800 */
[----:B------:R-:W4:Y:S04]  /*1680*/  LDL R12, [R1+0x8] ;  /* 0x00000800010c7983 */ /* 0x000f280000100800 */
[----:B0-----:R-:W5:Y:S01]  /*1690*/  LDL R10, [R1+0xc] ;  /* 0x00000c00010a7983 */ /* 0x001f620000100800 */
[----:B------:R-:W-:Y:S01]  /*16a0*/  LEA.HI R5, R2, R7, RZ, 0x2 ;  /* 0x0000000702057211 */ /* 0x000fe200078f10ff */
[----:B------:R-:W-:Y:S01]  /*16b0*/  IMAD R21, R6, 0x10, R21 ;  /* 0x0000001006157824 */ /* 0x000fe200078e0215 */
[----:B------:R-:W-:Y:S01]  /*16c0*/  SHF.R.S32.HI R13, RZ, 0x1f, R9 ;  /* 0x0000001fff0d7819 */ /* 0x000fe20000011409 */
[----:B------:R-:W-:Y:S01]  /*16d0*/  ULDC.64 UR6, c[0x0][0x2d8] ;  /* 0x0000b60000067ab9 */ /* 0x000fe20000000a00 */
[----:B------:R-:W-:-:S02]  /*16e0*/  LOP3.LUT R8, R5, 0x7ffffffc, RZ, 0xc0, !PT ;  /* 0x7ffffffc05087812 */ /* 0x000fc400078ec0ff */
[----:B------:R-:W-:Y:S02]  /*16f0*/  SHF.R.S32.HI R6, RZ, 0x2, R5 ;  /* 0x00000002ff067819 */ /* 0x000fe40000011405 */
[----:B------:R-:W-:Y:S01]  /*1700*/  LEA.HI R2, R2, R7, RZ, 0x5 ;  /* 0x0000000702027211 */ /* 0x000fe200078f28ff */
[----:B------:R-:W-:Y:S01]  /*1710*/  IMAD.IADD R8, R7, 0x1, -R8 ;  /* 0x0000000107087824 */ /* 0x000fe200078e0a08 */
[----:B------:R-:W-:-:S03]  /*1720*/  SEL R233, R236, RZ, !P1 ;  /* 0x000000ffece97207 */ /* 0x000fc60004800000 */
[----:B------:R-:W-:Y:S01]  /*1730*/  IMAD R8, R11, 0x4, R8 ;  /* 0x000000040b087824 */ /* 0x000fe200078e0208 */
[----:B------:R-:W-:-:S03]  /*1740*/  SHF.R.S32.HI R2, RZ, 0x5, R2 ;  /* 0x00000005ff027819 */ /* 0x000fc60000011402 */
[----:B------:R-:W-:Y:S01]  /*1750*/  IMAD.SHL.U32 R229, R8, 0x2, RZ ;  /* 0x0000000208e57824 */ /* 0x000fe200078e00ff */
[----:B------:R-:W-:Y:S01]  /*1760*/  CS2R R134, SRZ ;  /* 0x0000000000867805 */ /* 0x000fe2000001ff00 */
[----:B------:R-:W-:Y:S01]  /*1770*/  IMAD.MOV.U32 R228, RZ, RZ, RZ ;  /* 0x000000ffffe47224 */ /* 0x000fe200078e00ff */
[----:B------:R-:W-:Y:S01]  /*1780*/  CS2R R132, SRZ ;  /* 0x0000000000847805 */ /* 0x000fe2000001ff00 */
[----:B------:R-:W-:Y:S01]  /*1790*/  IMAD.MOV.U32 R226, RZ, RZ, RZ ;  /* 0x000000ffffe27224 */ /* 0x000fe200078e00ff */
        /* <DEDUP_REMOVED lines=78> */
[----:B--2---:R-:W-:Y:S02]  /*1c80*/  R2UR UR8, R4 ;  /* 0x00000000040872ca */ /* 0x004fe400000e0000 */
[----:B------:R-:W-:Y:S02]  /*1c90*/  IADD3 R4, P0, R9, R0, RZ ;  /* 0x0000000009047210 */ /* 0x000fe40007f1e0ff */
[----:B------:R-:W-:Y:S02]  /*1ca0*/  SHF.R.S32.HI R9, RZ, 0x1f, R5 ;  /* 0x0000001fff097819 */ /* 0x000fe40000011405 */
[----:B------:R-:W-:-:S02]  /*1cb0*/  LEA.HI.X.SX32 R5, R0, R13, 0x1, P0 ;  /* 0x0000000d00057211 */ /* 0x000fc400000f0eff */
[----:B------:R-:W-:Y:S01]  /*1cc0*/  SHF.R.S32.HI R0, RZ, 0x1f, R236 ;  /* 0x0000001fff007819 */ /* 0x000fe200000114ec */
[----:B---3--:R-:W-:-:S03]  /*1cd0*/  IMAD R7, R14, UR6, RZ ;  /* 0x000000060e077c24 */ /* 0x008fc6000f8e02ff */
[----:B------:R-:W-:Y:S01]  /*1ce0*/  SEL R0, R0, RZ, !P1 ;  /* 0x000000ff00007207 */ /* 0x000fe20004800000 */
[----:B----4-:R-:W-:-:S04]  /*1cf0*/  IMAD.WIDE.U32 R4, R12, UR6, R4 ;  /* 0x000000060c047c25 */ /* 0x010fc8000f8e0004 */
[----:B------:R-:W-:Y:S01]  /*1d00*/  IMAD R7, R12, UR7, R7 ;  /* 0x000000070c077c24 */ /* 0x000fe2000f8e0207 */
[----:B------:R-:W-:Y:S02]  /*1d10*/  ULDC.64 UR6, c[0x0][0x2e0] ;  /* 0x0000b80000067ab9 */ /* 0x000fe40000000a00 */
[----:B------:R-:W-:Y:S02]  /*1d20*/  IMAD R0, R0, UR6, RZ ;  /* 0x0000000600007c24 */ /* 0x000fe4000f8e02ff */
[----:B------:R-:W-:Y:S02]  /*1d30*/  IMAD.IADD R5, R5, 0x1, R7 ;  /* 0x0000000105057824 */ /* 0x000fe400078e0207 */
[C---:B------:R-:W-:Y:S01]  /*1d40*/  IMAD R7, R233.reuse, UR7, R0 ;  /* 0x00000007e9077c24 */ /* 0x040fe2000f8e0200 */
[----:B------:R-:W-:Y:S01]  /*1d50*/  ULOP3.LUT UR7, UR8, 0x1, URZ, 0xfc, !UPT ;  /* 0x0000000108077892 */ /* 0x000fe2000f8efc3f */
[----:B------:R-:W-:Y:S01]  /*1d60*/  IMAD.WIDE.U32 R232, R233, UR6, R4 ;  /* 0x00000006e9e87c25 */ /* 0x000fe2000f8e0004 */
[----:B-----5:R-:W-:-:S03]  /*1d70*/  R2UR UR6, R10 ;  /* 0x000000000a0672ca */ /* 0x020fc600000e0000 */
[----:B------:R-:W-:Y:S02]  /*1d80*/  IMAD.IADD R4, R233, 0x1, R7 ;  /* 0x00000001e9047824 */ /* 0x000fe400078e0207 */
[----:B------:R-:W-:-:S05]  /*1d90*/  IMAD.U32 R0, RZ, RZ, UR7 ;  /* 0x00000007ff007e24 */ /* 0x000fca000f8e00ff */
[----:B------:R0:W-:Y:S04]  /*1da0*/  STL [R1+0x4], R0 ;  /* 0x0000040001007387 */ /* 0x0001e80000100800 */
[----:B------:R1:W-:Y:S01]  /*1db0*/  STL [R1], R4 ;  /* 0x0000000401007387 */ /* 0x0003e20000100800 */
[----:B------:R-:W-:Y:S01]  /*1dc0*/  LEA.HI R9, R9, R6, RZ, 0x3 ;  /* 0x0000000609097211 */ /* 0x000fe200078f18ff */
[----:B------:R-:W-:-:S03]  /*1dd0*/  UIMAD UR5, UR6, -0x50, UR5 ;  /* 0xffffffb0060578a4 */ /* 0x000fc6000f8e0205 */
[----:B------:R-:W-:Y:S01]  /*1de0*/  LOP3.LUT R9, R9, 0xfffffff8, RZ, 0xc0, !PT ;  /* 0xfffffff809097812 */ /* 0x000fe200078ec0ff */
[----:B------:R-:W-:Y:S01]  /*1df0*/  UIADD3 UR4, -UR4, 0x1, UR5 ;  /* 0x0000000104047890 */ /* 0x000fe2000fffe105 */
[----:B0-----:R-:W-:-:S03]  /*1e00*/  IMAD.SHL.U32 R0, R21, 0x8, RZ ;  /* 0x0000000815007824 */ /* 0x001fc600078e00ff */
[----:B------:R-:W-:Y:S01]  /*1e10*/  IMAD.IADD R9, R6, 0x1, -R9 ;  /* 0x0000000106097824 */ /* 0x000fe200078e0a09 */
[C---:B------:R-:W-:Y:S01]  /*1e20*/  IADD3 R230, -R229.reuse, UR5, RZ ;  /* 0x00000005e5e67c10 */ /* 0x040fe2000fffe1ff */
[----:B------:R-:W-:Y:S01]  /*1e30*/  IMAD R0, R0, 0x2, R225 ;  /* 0x0000000200007824 */ /* 0x000fe200078e02e1 */
[----:B------:R-:W-:Y:S01]  /*1e40*/  IADD3 R229, -R229, UR4, RZ ;  /* 0x00000004e5e57c10 */ /* 0x000fe2000fffe1ff */
[----:B------:R-:W-:Y:S02]  /*1e50*/  IMAD R227, R2, 0x10, R9 ;  /* 0x0000001002e37824 */ /* 0x000fe400078e0209 */
[----:B-1----:R-:W-:-:S07]  /*1e60*/  IMAD.MOV.U32 R2, RZ, RZ, RZ ;  /* 0x000000ffff027224 */ /* 0x002fce00078e00ff */
.L_x_895:
[----:B------:R-:W2:Y:S02]  /*1e70*/  LDL R4, [R1+0x4] ;  /* 0x0000040001047983 */ /* 0x000ea40000100800 */
[----:B--2---:R-:W-:-:S13]  /*1e80*/  R2UR UR4, R4 ;  /* 0x00000000040472ca */ /* 0x004fda00000e0000 */
[----:B------:R-:W-:-:S06]  /*1e90*/  UISETP.NE.AND UP0, UPT, UR4, 0x3, UPT ;  /* 0x000000030400788c */ /* 0x000fcc000bf05270 */
[----:B------:R-:W-:-:S13]  /*1ea0*/  PLOP3.LUT P0, PT, PT, PT, UP0, 0x80, 0x0 ;  /* 0x000000000000781c */ /* 0x000fda0003f0f008 */
[----:B------:R-:W-:Y:S05]  /*1eb0*/  @!P0 BRA `(.L_x_885) ;  /* 0x0000000000048947 */ /* 0x000fea0003800000 */
[----:B------:R-:W-:Y:S01]  /*1ec0*/  BPT.TRAP 0x1 ;  /* 0x000000040000795c */ /* 0x000fe20000300000 */
.L_x_885:
[----:B------:R-:W-:Y:S01]  /*1ed0*/  IMAD R224, R2, 0x8, R225 ;  /* 0x0000000802e07824 */ /* 0x000fe200078e02e1 */
[----:B------:R-:W-:-:S04]  /*1ee0*/  SHF.L.U32 R7, R228, 0x1f, RZ ;  /* 0x0000001fe4077819 */ /* 0x000fc800000006ff */
[----:B------:R0:W1:Y:S01]  /*1ef0*/  SYNCS.PHASECHK.TRANS64.TRYWAIT P1, [R224+URZ+0x31610], R7 ;  /* 0x03161007e00075a7 */ /* 0x000062000802017f */
[----:B------:R-:W-:Y:S05]  /*1f00*/  @!P0 BRA `(.L_x_886) ;  /* 0x0000000000048947 */ /* 0x000fea0003800000 */
[----:B------:R-:W-:Y:S01]  /*1f10*/  BPT.TRAP 0x1 ;  /* 0x000000040000795c */ /* 0x000fe20000300000 */
.L_x_886:
        /* <DEDUP_REMOVED lines=11> */
.L_x_887:
        /* <DEDUP_REMOVED lines=436> */
[----:B0-----:R-:W-:Y:S05]  /*3b10*/  @!P0 BRA `(.L_x_889) ;  /* 0x0000000000048947 */ /* 0x001fea0003800000 */
[----:B------:R-:W-:Y:S01]  /*3b20*/  BPT.TRAP 0x1 ;  /* 0x000000040000795c */ /* 0x000fe20000300000 */
.L_x_889:
[----:B------:R-:W-:-:S04]  /*3b30*/  SHF.L.U32 R10, R226, 0x1f, RZ ;  /* 0x0000001fe20a7819 */ /* 0x000fc800000006ff */
[----:B------:R0:W3:Y:S01]  /*3b40*/  SYNCS.PHASECHK.TRANS64.TRYWAIT P1, [R225+URZ+0x31630], R10 ;  /* 0x0316300ae10075a7 */ /* 0x0000e2000802017f */
[----:B------:R-:W-:Y:S05]  /*3b50*/  @!P0 BRA `(.L_x_890) ;  /* 0x0000000000048947 */ /* 0x000fea0003800000 */
[----:B------:R-:W-:Y:S01]  /*3b60*/  BPT.TRAP 0x1 ;  /* 0x000000040000795c */ /* 0x000fe20000300000 */
.L_x_890:
        /* <DEDUP_REMOVED lines=11> */
.L_x_891:
        /* <DEDUP_REMOVED lines=14> */
[----:B------:R-:W-:-:S02]  /*3d00*/  VIADD R10, R7, 0x82 ;  /* 0x00000082070a7836 */ /* 0x000fc40000000000 */
        /* <DEDUP_REMOVED lines=10> */
[----:B------:R-:W-:Y:S01]  /*3db0*/  UMOV UR7, 0x40000000 ;  /* 0x4000000000077882 */ /* 0x000fe20000000000 */
[----:B------:R-:W-:Y:S01]  /*3dc0*/  IMAD R234, R227, 0x4, R225 ;  /* 0x00000004e3ea7824 */ /* 0x000fe200078e02e1 */
        /* <DEDUP_REMOVED lines=9> */
[----:B------:R-:W-:-:S02]  /*3e60*/  VIADD R10, R7, 0x84 ;  /* 0x00000084070a7836 */ /* 0x000fc40000000000 */
        /* <DEDUP_REMOVED lines=402> */
[----:B------:R-:W-:Y:S02]  /*5790*/  IMAD.U32 R24, RZ, RZ, UR60 ;  /* 0x0000003cff187e24 */ /* 0x000fe4000f8e00ff */
[----:B------:R-:W-:Y:S01]  /*57a0*/  FMUL.FTZ R15, R32, UR8 ;  /* 0x00000008200f7c20 */ /* 0x000fe20008410000 */
[----:B------:R-:W0:Y:S01]  /*57b0*/  MUFU.TANH R7, R7 ;  /* 0x0000000700077308 */ /* 0x000e220000002400 */
[----:B------:R-:W-:Y:S01]  /*57c0*/  FMUL.FTZ R16, R33, UR8 ;  /* 0x0000000821107c20 */ /* 0x000fe20008410000 */
[----:B------:R-:W-:Y:S02]  /*57d0*/  IMAD R24, R24, 0x40, R227 ;  /* 0x0000004018187824 */ /* 0x000fe400078e02e3 */
[----:B------:R-:W-:Y:S01]  /*57e0*/  FMUL.FTZ R19, R36, UR8 ;  /* 0x0000000824137c20 */ /* 0x000fe20008410000 */
[----:B------:R-:W-:Y:S01]  /*57f0*/  FMUL.FTZ R20, R37, UR8 ;  /* 0x0000000825147c20 */ /* 0x000fe20008410000 */
[----:B------:R-:W-:Y:S01]  /*5800*/  FMUL.FTZ R10, R27, UR8 ;  /* 0x000000081b0a7c20 */ /* 0x000fe20008410000 */
[----:B------:R-:W-:Y:S01]  /*5810*/  FMUL.FTZ R18, R35, UR8 ;  /* 0x0000000823127c20 */ /* 0x000fe20008410000 */
[----:B------:R-:W-:Y:S01]  /*5820*/  VIADDMNMX R22, R24, R229, R230, PT ;  /* 0x000000e518167246 */ /* 0x000fe200038001e6 */
[----:B------:R-:W3:Y:S01]  /*5830*/  MUFU.TANH R8, R8 ;  /* 0x0000000800087308 */ /* 0x000ee20000002400 */
[----:B------:R-:W-:Y:S01]  /*5840*/  FMUL.FTZ R9, R26, UR8 ;  /* 0x000000081a097c20 */ /* 0x000fe20008410000 */
[----:B------:R-:W-:Y:S01]  /*5850*/  FMUL.FTZ R13, R30, UR8 ;  /* 0x000000081e0d7c20 */ /* 0x000fe20008410000 */
[C---:B------:R-:W-:Y:S01]  /*5860*/  ISETP.GT.AND P6, PT, R22.reuse, RZ, PT ;  /* 0x000000ff1600720c */ /* 0x040fe20003fc4270 */
[----:B------:R-:W-:Y:S01]  /*5870*/  FMUL.FTZ R14, R31, UR8 ;  /* 0x000000081f0e7c20 */ /* 0x000fe20008410000 */
[----:B------:R-:W-:Y:S01]  /*5880*/  ISETP.GT.AND P1, PT, R22, 0x1, PT ;  /* 0x000000011600780c */ /* 0x000fe20003f24270 */
[----:B------:R-:W-:Y:S01]  /*5890*/  FMUL.FTZ R21, R40, UR8 ;  /* 0x0000000828157c20 */ /* 0x000fe20008410000 */
[C---:B------:R-:W-:Y:S01]  /*58a0*/  ISETP.GT.AND P2, PT, R22.reuse, 0x10, PT ;  /* 0x000000101600780c */ /* 0x040fe20003f44270 */
[----:B------:R-:W4:Y:S01]  /*58b0*/  MUFU.TANH R11, R11 ;  /* 0x0000000b000b7308 */ /* 0x000f220000002400 */
[----:B------:R-:W-:Y:S01]  /*58c0*/  ISETP.GT.AND P3, PT, R22, 0x11, PT ;  /* 0x000000111600780c */ /* 0x000fe20003f64270 */
[----:B------:R-:W-:Y:S01]  /*58d0*/  FMUL.FTZ R17, R34, UR8 ;  /* 0x0000000822117c20 */ /* 0x000fe20008410000 */
[C---:B0-----:R-:W-:Y:S01]  /*58e0*/  FSEL R235, R7.reuse, -INF , P6 ;  /* 0xff80000007eb7808 */ /* 0x041fe20003000000 */
[----:B------:R-:W-:Y:S01]  /*58f0*/  FMUL.FTZ R25, R42, UR8 ;  /* 0x000000082a197c20 */ /* 0x000fe20008410000 */
[C---:B------:R-:W-:Y:S01]  /*5900*/  ISETP.GT.AND P4, PT, R22.reuse, 0x20, PT ;  /* 0x000000201600780c */ /* 0x040fe20003f84270 */
[----:B------:R-:W-:Y:S01]  /*5910*/  FFMA.FTZ R7, -R7, R7, 1 ;  /* 0x3f80000007077423 */ /* 0x000fe20000010107 */
[----:B------:R-:W-:Y:S01]  /*5920*/  ISETP.GT.AND P5, PT, R22, 0x21, PT ;  /* 0x000000211600780c */ /* 0x000fe20003fa4270 */
[----:B------:R-:W0:Y:S01]  /*5930*/  MUFU.TANH R12, R12 ;  /* 0x0000000c000c7308 */ /* 0x000e220000002400 */
[----:B---3--:R-:W-:Y:S01]  /*5940*/  FSEL R37, R8, -INF , P1 ;  /* 0xff80000008257808 */ /* 0x008fe20000800000 */
[----:B-1----:R-:W-:Y:S01]  /*5950*/  FFMA.FTZ R235, R235, UR4, -R6 ;  /* 0x00000004ebeb7c23 */ /* 0x002fe20008010806 */
[----:B------:R-:W-:Y:S01]  /*5960*/  ISETP.GT.AND P6, PT, R22, 0x30, PT ;  /* 0x000000301600780c */ /* 0x000fe20003fc4270 */
[----:B------:R-:W-:Y:S01]  /*5970*/  FFMA.FTZ R8, -R8, R8, 1 ;  /* 0x3f80000008087423 */ /* 0x000fe20000010108 */
[----:B------:R-:W-:-:S02]  /*5980*/  ISETP.GT.AND P1, PT, R22, 0x31, PT ;  /* 0x000000311600780c */ /* 0x000fc40003f24270 */
[----:B------:R-:W-:Y:S01]  /*5990*/  IADD3 R23, R229, 0x8, R24 ;  /* 0x00000008e5177810 */ /* 0x000fe20007ffe018 */
[----:B------:R-:W1:Y:S01]  /*59a0*/  MUFU.TANH R15, R15 ;  /* 0x0000000f000f7308 */ /* 0x000e620000002400 */
[----:B----4-:R-:W-:Y:S01]  /*59b0*/  FSEL R35, R11, -INF , P2 ;  /* 0xff8000000b237808 */ /* 0x010fe20001000000 */
[----:B------:R-:W-:Y:S01]  /*59c0*/  FMUL.FTZ R24, R39, UR8 ;  /* 0x0000000827187c20 */ /* 0x000fe20008410000 */
[----:B------:R-:W-:Y:S01]  /*59d0*/  ISETP.GT.AND P2, PT, R22, 0x40, PT ;  /* 0x000000401600780c */ /* 0x000fe20003f44270 */
[----:B------:R-:W-:Y:S01]  /*59e0*/  FFMA.FTZ R11, -R11, R11, 1 ;  /* 0x3f8000000b0b7423 */ /* 0x000fe2000001010b */
[----:B------:R-:W-:Y:S01]  /*59f0*/  VIMNMX R28, R230, R23, PT ;  /* 0x00000017e61c7248 */ /* 0x000fe20003fe0100 */
[----:B------:R-:W-:Y:S01]  /*5a00*/  FMUL.FTZ R23, R38, UR8 ;  /* 0x0000000826177c20 */ /* 0x000fe20008410000 */
[----:B------:R-:W-:Y:S01]  /*5a10*/  FFMA.FTZ R42, R35, UR4, -R6 ;  /* 0x00000004232a7c23 */ /* 0x000fe20008010806 */
[----:B------:R-:W3:Y:S01]  /*5a20*/  MUFU.TANH R16, R16 ;  /* 0x0000001000107308 */ /* 0x000ee20000002400 */
[----:B0-----:R-:W-:-:S02]  /*5a30*/  FSEL R27, R12, -INF , P3 ;  /* 0xff8000000c1b7808 */ /* 0x001fc40001800000 */
[----:B------:R-:W-:Y:S01]  /*5a40*/  ISETP.GT.AND P3, PT, R22, 0x41, PT ;  /* 0x000000411600780c */ /* 0x000fe20003f64270 */
[----:B------:R-:W-:Y:S02]  /*5a50*/  FMUL.FTZ R22, R41, UR8 ;  /* 0x0000000829167c20 */ /* 0x000fe40008410000 */
[----:B------:R-:W-:Y:S02]  /*5a60*/  FFMA.FTZ R41, R27, UR4, -R6 ;  /* 0x000000041b297c23 */ /* 0x000fe40008010806 */
[----:B------:R-:W0:Y:S01]  /*5a70*/  MUFU.TANH R19, R19 ;  /* 0x0000001300137308 */ /* 0x000e220000002400 */
[----:B-1----:R-:W-:Y:S02]  /*5a80*/  FSEL R39, R15, -INF , P4 ;  /* 0xff8000000f277808 */ /* 0x002fe40002000000 */
[----:B------:R-:W-:-:S03]  /*5a90*/  ISETP.GT.AND P4, PT, R28, RZ, PT ;  /* 0x000000ff1c00720c */ /* 0x000fc60003f84270 */
[----:B------:R-:W-:Y:S02]  /*5aa0*/  FFMA.FTZ R39, R39, UR4, -R6 ;  /* 0x0000000427277c23 */ /* 0x000fe40008010806 */
[----:B------:R-:W1:Y:S01]  /*5ab0*/  MUFU.TANH R20, R20 ;  /* 0x0000001400147308 */ /* 0x000e620000002400 */
[----:B---3--:R-:W-:Y:S02]  /*5ac0*/  FSEL R36, R16, -INF , P5 ;  /* 0xff80000010247808 */ /* 0x008fe40002800000 */
[----:B------:R-:W-:-:S03]  /*5ad0*/  ISETP.GT.AND P5, PT, R28, 0x1, PT ;  /* 0x000000011c00780c */ /* 0x000fc60003fa4270 */
[----:B------:R-:W-:Y:S02]  /*5ae0*/  FFMA.FTZ R36, R36, UR4, -R6 ;  /* 0x0000000424247c23 */ /* 0x000fe40008010806 */
[----:B------:R-:W3:Y:S01]  /*5af0*/  MUFU.TANH R9, R9 ;  /* 0x0000000900097308 */ /* 0x000ee20000002400 */
[----:B0-----:R-:W-:Y:S02]  /*5b00*/  FSEL R32, R19, -INF , P6 ;  /* 0xff80000013207808 */ /* 0x001fe40003000000 */
[----:B------:R-:W-:-:S03]  /*5b10*/  ISETP.GT.AND P6, PT, R28, 0x10, PT ;  /* 0x000000101c00780c */ /* 0x000fc60003fc4270 */
[----:B------:R-:W-:Y:S02]  /*5b20*/  FFMA.FTZ R27, R32, UR4, -R6 ;  /* 0x00000004201b7c23 */ /* 0x000fe40008010806 */
[----:B------:R-:W0:Y:S01]  /*5b30*/  MUFU.TANH R10, R10 ;  /* 0x0000000a000a7308 */ /* 0x000e220000002400 */
[----:B-1----:R-:W-:Y:S02]  /*5b40*/  FSEL R26, R20, -INF , P1 ;  /* 0xff800000141a7808 */ /* 0x002fe40000800000 */
[----:B------:R-:W-:-:S03]  /*5b50*/  ISETP.GT.AND P1, PT, R28, 0x11, PT ;  /* 0x000000111c00780c */ /* 0x000fc60003f24270 */
[----:B------:R-:W-:Y:S02]  /*5b60*/  FFMA.FTZ R26, R26, UR4, -R6 ;  /* 0x000000041a1a7c23 */ /* 0x000fe40008010806 */
[----:B------:R-:W1:Y:S01]  /*5b70*/  MUFU.TANH R13, R13 ;  /* 0x0000000d000d7308 */ /* 0x000e620000002400 */
[----:B---3--:R-:W-:Y:S02]  /*5b80*/  FSEL R30, R9, -INF , P4 ;  /* 0xff800000091e7808 */ /* 0x008fe40002000000 */
[----:B------:R-:W-:-:S05]  /*5b90*/  ISETP.GT.AND P4, PT, R28, 0x30, PT ;  /* 0x000000301c00780c */ /* 0x000fca0003f84270 */
[----:B------:R-:W3:Y:S01]  /*5ba0*/  MUFU.TANH R14, R14 ;  /* 0x0000000e000e7308 */ /* 0x000ee20000002400 */
[----:B0-----:R-:W-:Y:S02]  /*5bb0*/  FSEL R231, R10, -INF , P5 ;  /* 0xff8000000ae77808 */ /* 0x001fe40002800000 */
[----:B------:R-:W-:-:S03]  /*5bc0*/  ISETP.GT.AND P5, PT, R28, 0x31, PT ;  /* 0x000000311c00780c */ /* 0x000fc60003fa4270 */
[----:B--2---:R-:W-:Y:S02]  /*5bd0*/  FFMA.FTZ R231, R231, UR4, -R5 ;  /* 0x00000004e7e77c23 */ /* 0x004fe40008010805 */
[----:B------:R-:W0:Y:S01]  /*5be0*/  MUFU.TANH R21, R21 ;  /* 0x0000001500157308 */ /* 0x000e220000002400 */
[----:B-1----:R-:W-:Y:S02]  /*5bf0*/  FSEL R34, R13, -INF , P6 ;  /* 0xff8000000d227808 */ /* 0x002fe40003000000 */
[----:B------:R-:W-:-:S03]  /*5c00*/  ISETP.GT.AND P6, PT, R28, 0x40, PT ;  /* 0x000000401c00780c */ /* 0x000fc60003fc4270 */
[----:B------:R-:W-:Y:S02]  /*5c10*/  FFMA.FTZ R34, R34, UR4, -R5 ;  /* 0x0000000422227c23 */ /* 0x000fe40008010805 */
[----:B------:R-:W1:Y:S01]  /*5c20*/  MUFU.TANH R22, R22 ;  /* 0x0000001600167308 */ /* 0x000e620000002400 */
[----:B---3--:R-:W-:Y:S02]  /*5c30*/  FSEL R31, R14, -INF , P1 ;  /* 0xff8000000e1f7808 */ /* 0x008fe40000800000 */
[----:B------:R-:W-:-:S03]  /*5c40*/  ISETP.GT.AND P1, PT, R28, 0x41, PT ;  /* 0x000000411c00780c */ /* 0x000fc60003f24270 */
[----:B------:R-:W-:Y:S02]  /*5c50*/  FFMA.FTZ R31, R31, UR4, -R5 ;  /* 0x000000041f1f7c23 */ /* 0x000fe40008010805 */
[----:B------:R-:W2:Y:S01]  /*5c60*/  MUFU.TANH R17, R17 ;  /* 0x0000001100117308 */ /* 0x000ea20000002400 */
[----:B0-----:R-:W-:Y:S02]  /*5c70*/  FSEL R29, R21, -INF , P2 ;  /* 0xff800000151d7808 */ /* 0x001fe40001000000 */
[----:B------:R-:W-:-:S03]  /*5c80*/  ISETP.GT.AND P2, PT, R28, 0x20, PT ;  /* 0x000000201c00780c */ /* 0x000fc60003f44270 */
[--C-:B------:R-:W-:Y:S02]  /*5c90*/  FFMA.FTZ R29, R29, UR4, -R6.reuse ;  /* 0x000000041d1d7c23 */ /* 0x100fe40008010806 */
[----:B------:R-:W0:Y:S01]  /*5ca0*/  MUFU.TANH R18, R18 ;  /* 0x0000001200127308 */ /* 0x000e220000002400 */
[----:B-1----:R-:W-:Y:S02]  /*5cb0*/  FSEL R33, R22, -INF , P3 ;  /* 0xff80000016217808 */ /* 0x002fe40001800000 */
[----:B------:R-:W-:Y:S01]  /*5cc0*/  ISETP.GT.AND P3, PT, R28, 0x21, PT ;  /* 0x000000211c00780c */ /* 0x000fe20003f64270 */
[----:B------:R-:W-:Y:S01]  /*5cd0*/  FMUL.FTZ R28, R43, UR8 ;  /* 0x000000082b1c7c20 */ /* 0x000fe20008410000 */
[--C-:B------:R-:W-:Y:S01]  /*5ce0*/  FFMA.FTZ R43, R37, UR4, -R6.reuse ;  /* 0x00000004252b7c23 */ /* 0x100fe20008010806 */
[----:B------:R-:W-:Y:S01]  /*5cf0*/  FFMA.FTZ R33, R33, UR4, -R6 ;  /* 0x0000000421217c23 */ /* 0x000fe20008010806 */
[----:B------:R-:W-:Y:S01]  /*5d00*/  FFMA.FTZ R6, R30, UR4, -R5 ;  /* 0x000000041e067c23 */ /* 0x000fe20008010805 */
[----:B------:R-:W1:Y:S01]  /*5d10*/  MUFU.TANH R23, R23 ;  /* 0x0000001700177308 */ /* 0x000e620000002400 */
[----:B--2---:R-:W-:-:S05]  /*5d20*/  FSEL R38, R17, -INF , P2 ;  /* 0xff80000011267808 */ /* 0x004fca0001000000 */
[----:B------:R-:W-:Y:S02]  /*5d30*/  FFMA.FTZ R38, R38, UR4, -R5 ;  /* 0x0000000426267c23 */ /* 0x000fe40008010805 */
[----:B------:R-:W2:Y:S01]  /*5d40*/  MUFU.TANH R24, R24 ;  /* 0x0000001800187308 */ /* 0x000ea20000002400 */
[----:B0-----:R-:W-:-:S05]  /*5d50*/  FSEL R30, R18, -INF , P3 ;  /* 0xff800000121e7808 */ /* 0x001fca0001800000 */
[----:B------:R-:W-:Y:S02]  /*5d60*/  FFMA.FTZ R30, R30, UR4, -R5 ;  /* 0x000000041e1e7c23 */ /* 0x000fe40008010805 */
[----:B------:R-:W0:Y:S01]  /*5d70*/  MUFU.TANH R25, R25 ;  /* 0x0000001900197308 */ /* 0x000e220000002400 */
[----:B-1----:R-:W-:-:S05]  /*5d80*/  FSEL R32, R23, -INF , P4 ;  /* 0xff80000017207808 */ /* 0x002fca0002000000 */
[----:B------:R-:W-:Y:S02]  /*5d90*/  FFMA.FTZ R32, R32, UR4, -R5 ;  /* 0x0000000420207c23 */ /* 0x000fe40008010805 */
[----:B------:R-:W1:Y:S01]  /*5da0*/  MUFU.TANH R28, R28 ;  /* 0x0000001c001c7308 */ /* 0x000e620000002400 */
[----:B--2---:R-:W-:-:S05]  /*5db0*/  FSEL R37, R24, -INF , P5 ;  /* 0xff80000018257808 */ /* 0x004fca0002800000 */
[----:B------:R-:W-:Y:S02]  /*5dc0*/  FFMA.FTZ R37, R37, UR4, -R5 ;  /* 0x0000000425257c23 */ /* 0x000fe40008010805 */
[----:B------:R-:W-:Y:S01]  /*5dd0*/  MUFU.EX2 R235, R235 ;  /* 0x000000eb00eb7308 */ /* 0x000fe20000000800 */
[----:B0-----:R-:W-:-:S05]  /*5de0*/  FSEL R35, R25, -INF , P6 ;  /* 0xff80000019237808 */ /* 0x001fca0003000000 */
[----:B------:R-:W-:Y:S02]  /*5df0*/  FFMA.FTZ R35, R35, UR4, -R5 ;  /* 0x0000000423237c23 */ /* 0x000fe40008010805 */
[----:B------:R-:W0:Y:S01]  /*5e00*/  MUFU.EX2 R43, R43 ;  /* 0x0000002b002b7308 */ /* 0x000e220000000800 */
[----:B-1----:R-:W-:-:S05]  /*5e10*/  FSEL R40, R28, -INF , P1 ;  /* 0xff8000001c287808 */ /* 0x002fca0000800000 */
[----:B------:R-:W-:Y:S02]  /*5e20*/  FFMA.FTZ R40, R40, UR4, -R5 ;  /* 0x0000000428287c23 */ /* 0x000fe40008010805 */
[----:B------:R-:W1:Y:S01]  /*5e30*/  LDS R5, [R234+0x2c300] ;  /* 0x02c30000ea057984 */ /* 0x000e620000000800 */
[----:B------:R0:W-:Y:S03]  /*5e40*/  MUFU.EX2 R237, R6 ;  /* 0x0000000600ed7308 */ /* 0x0001e60000000800 */
[----:B------:R-:W2:Y:S01]  /*5e50*/  LDS R234, [R234+0x2c320] ;  /* 0x02c32000eaea7984 */ /* 0x000ea20000000800 */
[----:B------:R-:W-:-:S04]  /*5e60*/  WARPGROUP.DEPBAR.LE gsb0, 0x0 ;  /* 0x00008000000079c5 */ /* 0x000fc80000010000 */
[----:B------:R-:W-:Y:S01]  /*5e70*/  MUFU.EX2 R231, R231 ;  /* 0x000000e700e77308 */ /* 0x000fe20000000800 */
[----:B0-----:R-:W-:-:S07]  /*5e80*/  F2FP.BF16.F32.PACK_AB R6, R43, R235 ;  /* 0x000000eb2b06723e */ /* 0x001fce00000010ff */
[----:B------:R-:W0:Y:S08]  /*5e90*/  MUFU.EX2 R42, R42 ;  /* 0x0000002a002a7308 */ /* 0x000e300000000800 */
[----:B------:R-:W3:Y:S08]  /*5ea0*/  MUFU.EX2 R41, R41 ;  /* 0x0000002900297308 */ /* 0x000ef00000000800 */
[----:B------:R-:W4:Y:S01]  /*5eb0*/  MUFU.EX2 R39, R39 ;  /* 0x0000002700277308 */ /* 0x000f220000000800 */
[--C-:B-1----:R-:W-:Y:S01]  /*5ec0*/  FADD.FTZ R44, R44, -R5.reuse ;  /* 0x800000052c2c7221 */ /* 0x102fe20000010000 */
[--C-:B------:R-:W-:Y:S01]  /*5ed0*/  FADD.FTZ R48, R48, -R5.reuse ;  /* 0x8000000530307221 */ /* 0x100fe20000010000 */
[----:B------:R-:W-:-:S02]  /*5ee0*/  FADD.FTZ R45, R45, -R5 ;  /* 0x800000052d2d7221 */ /* 0x000fc40000010000 */
[----:B------:R-:W-:Y:S01]  /*5ef0*/  FMUL.FTZ R44, R235, R44 ;  /* 0x0000002ceb2c7220 */ /* 0x000fe20000410000 */
[----:B0-----:R-:W-:Y:S02]  /*5f00*/  FMUL.FTZ R48, R42, R48 ;  /* 0x000000302a307220 */ /* 0x001fe40000410000 */
[----:B------:R-:W0:Y:S01]  /*5f10*/  MUFU.EX2 R36, R36 ;  /* 0x0000002400247308 */ /* 0x000e220000000800 */
[----:B------:R-:W-:Y:S01]  /*5f20*/  FMUL.FTZ R45, R43, R45 ;  /* 0x0000002d2b2d7220 */ /* 0x000fe20000410000 */
[----:B------:R-:W-:Y:S01]  /*5f30*/  FMUL.FTZ R44, R7, R44 ;  /* 0x0000002c072c7220 */ /* 0x000fe20000410000 */
[----:B------:R-:W-:Y:S01]  /*5f40*/  F2FP.BF16.F32.PACK_AB R7, R231, R237 ;  /* 0x000000ede707723e */ /* 0x000fe200000010ff */
[----:B------:R-:W-:Y:S01]  /*5f50*/  BAR.SYNC.DEFER_BLOCKING 0x9, 0x100 ;  /* 0x0244000000007b1d */ /* 0x000fe20000010000 */
[----:B------:R-:W-:Y:S01]  /*5f60*/  FMUL.FTZ R11, R11, R48 ;  /* 0x000000300b0b7220 */ /* 0x000fe20000410000 */
[----:B------:R-:W-:-:S04]  /*5f70*/  FADD.FTZ R48, R49, -R5 ;  /* 0x8000000531307221 */ /* 0x000fc80000010000 */
[----:B------:R-:W1:Y:S01]  /*5f80*/  MUFU.EX2 R27, R27 ;  /* 0x0000001b001b7308 */ /* 0x000e620000000800 */
[----:B---3--:R-:W-:Y:S01]  /*5f90*/  FMUL.FTZ R48, R41, R48 ;  /* 0x0000003029307220 */ /* 0x008fe20000410000 */
[----:B------:R-:W-:-:S06]  /*5fa0*/  FADD.FTZ R52, R52, -R5 ;  /* 0x8000000534347221 */ /* 0x000fcc0000010000 */
[----:B------:R-:W-:Y:S01]  /*5fb0*/  MUFU.EX2 R29, R29 ;  /* 0x0000001d001d7308 */ /* 0x000fe20000000800 */
[--C-:B------:R-:W-:Y:S01]  /*5fc0*/  FADD.FTZ R53, R53, -R5.reuse ;  /* 0x8000000535357221 */ /* 0x100fe20000010000 */
[----:B------:R-:W-:Y:S01]  /*5fd0*/  FFMA.FTZ R15, -R15, R15, 1 ;  /* 0x3f8000000f0f7423 */ /* 0x000fe2000001010f */
[----:B------:R-:W-:Y:S01]  /*5fe0*/  FFMA.FTZ R10, -R10, R10, 1 ;  /* 0x3f8000000a0a7423 */ /* 0x000fe2000001010a */
[--C-:B------:R-:W-:Y:S01]  /*5ff0*/  FADD.FTZ R216, R216, -R5.reuse ;  /* 0x80000005d8d87221 */ /* 0x100fe20000010000 */
[--C-:B------:R-:W-:Y:S01]  /*6000*/  FADD.FTZ R217, R217, -R5.reuse ;  /* 0x80000005d9d97221 */ /* 0x100fe20000010000 */
[----:B------:R-:W-:Y:S01]  /*6010*/  FADD.FTZ R220, R220, -R5 ;  /* 0x80000005dcdc7221 */ /* 0x000fe20000010000 */
[----:B--2---:R-:W-:Y:S01]  /*6020*/  FADD.FTZ R50, R50, -R234 ;  /* 0x800000ea32327221 */ /* 0x004fe20000010000 */
[----:B------:R-:W2:Y:S01]  /*6030*/  MUFU.EX2 R43, R34 ;  /* 0x00000022002b7308 */ /* 0x000ea20000000800 */
[----:B------:R-:W-:Y:S01]  /*6040*/  FFMA.FTZ R19, -R19, R19, 1 ;  /* 0x3f80000013137423 */ /* 0x000fe20000010113 */
[----:B------:R3:W-:Y:S01]  /*6050*/  STSM.16.M88.2 [R0+0x2c500], R6 ;  /* 0x02c5000600007844 */ /* 0x0007e20000000100 */
[----:B------:R-:W-:-:S05]  /*6060*/  FFMA.FTZ R21, -R21, R21, 1 ;  /* 0x3f80000015157423 */ /* 0x000fca0000010115 */
[----:B------:R-:W-:Y:S08]  /*6070*/  MUFU.EX2 R26, R26 ;  /* 0x0000001a001a7308 */ /* 0x000ff00000000800 */
[----:B------:R-:W-:Y:S01]  /*6080*/  MUFU.EX2 R30, R30 ;  /* 0x0000001e001e7308 */ /* 0x000fe20000000800 */
[----:B---3--:R-:W-:Y:S01]  /*6090*/  FFMA.FTZ R7, -R12, R12, 1 ;  /* 0x3f8000000c077423 */ /* 0x008fe2000001010c */
[----:B------:R-:W-:-:S06]  /*60a0*/  FADD.FTZ R6, R47, -R234 ;  /* 0x800000ea2f067221 */ /* 0x000fcc0000010000 */
[----:B------:R-:W-:Y:S01]  /*60b0*/  MUFU.EX2 R40, R40 ;  /* 0x0000002800287308 */ /* 0x000fe20000000800 */
[--C-:B------:R-:W-:Y:S01]  /*60c0*/  FADD.FTZ R222, R222, -R234.reuse ;  /* 0x800000eadede7221 */ /* 0x100fe20000010000 */
[----:B------:R-:W-:Y:S01]  /*60d0*/  F2FP.BF16.F32.PACK_AB R42, R41, R42 ;  /* 0x0000002a292a723e */ /* 0x000fe200000010ff */
[--C-:B------:R-:W-:Y:S01]  /*60e0*/  FADD.FTZ R46, R46, -R234.reuse ;  /* 0x800000ea2e2e7221 */ /* 0x100fe20000010000 */
[----:B------:R-:W-:Y:S01]  /*60f0*/  FFMA.FTZ R9, -R9, R9, 1 ;  /* 0x3f80000009097423 */ /* 0x000fe20000010109 */
[--C-:B------:R-:W-:Y:S01]  /*6100*/  FADD.FTZ R51, R51, -R234.reuse ;  /* 0x800000ea33337221 */ /* 0x100fe20000010000 */
[----:B------:R-:W-:Y:S01]  /*6110*/  FMUL.FTZ R8, R8, R45 ;  /* 0x0000002d08087220 */ /* 0x000fe20000410000 */
[--C-:B------:R-:W-:Y:S01]  /*6120*/  FADD.FTZ R54, R54, -R234.reuse ;  /* 0x800000ea36367221 */ /* 0x100fe20000010000 */
[----:B------:R3:W5:Y:S01]  /*6130*/  MUFU.EX2 R12, R33 ;  /* 0x00000021000c7308 */ /* 0x0007620000000800 */
[----:B------:R-:W-:Y:S01]  /*6140*/  FMUL.FTZ R231, R231, R6 ;  /* 0x00000006e7e77220 */ /* 0x000fe20000410000 */
[----:B------:R-:W-:Y:S01]  /*6150*/  FMUL.FTZ R6, R7, R48 ;  /* 0x0000003007067220 */ /* 0x000fe20000410000 */
[----:B------:R-:W-:Y:S01]  /*6160*/  FFMA.FTZ R7, -R16, R16, 1 ;  /* 0x3f80000010077423 */ /* 0x000fe20000010110 */
[----:B----4-:R-:W-:Y:S01]  /*6170*/  FMUL.FTZ R16, R39, R52 ;  /* 0x0000003427107220 */ /* 0x010fe20000410000 */
[----:B------:R-:W-:Y:S01]  /*6180*/  FADD.FTZ R5, R221, -R5 ;  /* 0x80000005dd057221 */ /* 0x000fe20000010000 */
[----:B0-----:R-:W-:Y:S01]  /*6190*/  FMUL.FTZ R48, R36, R53 ;  /* 0x0000003524307220 */ /* 0x001fe20000410000 */
[----:B------:R-:W-:Y:S01]  /*61a0*/  FMUL.FTZ R231, R10, R231 ;  /* 0x000000e70ae77220 */ /* 0x000fe20000410000 */
[----:B------:R-:W-:Y:S01]  /*61b0*/  FMUL.FTZ R16, R15, R16 ;  /* 0x000000100f107220 */ /* 0x000fe20000410000 */
[----:B------:R-:W-:Y:S01]  /*61c0*/  FFMA.FTZ R15, -R20, R20, 1 ;  /* 0x3f800000140f7423 */ /* 0x000fe20000010114 */
[----:B------:R-:W-:Y:S01]  /*61d0*/  FFMA.FTZ R10, -R13, R13, 1 ;  /* 0x3f8000000d0a7423 */ /* 0x000fe2000001010d */
[----:B-1----:R-:W-:Y:S01]  /*61e0*/  FMUL.FTZ R20, R27, R216 ;  /* 0x000000d81b147220 */ /* 0x002fe20000410000 */
[----:B---3--:R-:W-:Y:S01]  /*61f0*/  FFMA.FTZ R33, -R22, R22, 1 ;  /* 0x3f80000016217423 */ /* 0x008fe20000010116 */
[----:B--2---:R-:W-:Y:S01]  /*6200*/  FMUL.FTZ R13, R43, R50 ;  /* 0x000000322b0d7220 */ /* 0x004fe20000410000 */
[----:B------:R-:W-:Y:S01]  /*6210*/  FMUL.FTZ R22, R29, R220 ;  /* 0x000000dc1d167220 */ /* 0x000fe20000410000 */
[----:B------:R-:W-:Y:S01]  /*6220*/  FADD.FTZ R55, R55, -R234 ;  /* 0x800000ea37377221 */ /* 0x000fe20000010000 */
[----:B------:R-:W-:-:S02]  /*6230*/  IMAD R4, R3, 0x2000, R4 ;  /* 0x0000200003047824 */ /* 0x000fc400078e0204 */
[----:B-----5:R-:W-:Y:S01]  /*6240*/  FMUL.FTZ R34, R12, R5 ;  /* 0x000000050c227220 */ /* 0x020fe20000410000 */
[----:B------:R-:W-:Y:S01]  /*6250*/  FMUL.FTZ R7, R7, R48 ;  /* 0x0000003007077220 */ /* 0x000fe20000410000 */
[----:B------:R-:W-:Y:S01]  /*6260*/  FMUL.FTZ R20, R19, R20 ;  /* 0x0000001413147220 */ /* 0x000fe20000410000 */
[----:B------:R-:W0:Y:S01]  /*6270*/  MUFU.EX2 R48, R31 ;  /* 0x0000001f00307308 */ /* 0x000e220000000800 */
[----:B------:R-:W-:Y:S01]  /*6280*/  FMUL.FTZ R22, R21, R22 ;  /* 0x0000001615167220 */ /* 0x000fe20000410000 */
[----:B------:R-:W-:Y:S01]  /*6290*/  FMUL.FTZ R5, R33, R34 ;  /* 0x0000002221057220 */ /* 0x000fe20000410000 */
[----:B------:R-:W-:Y:S01]  /*62a0*/  FMUL.FTZ R10, R10, R13 ;  /* 0x0000000d0a0a7220 */ /* 0x000fe20000410000 */
[--C-:B------:R-:W-:Y:S01]  /*62b0*/  FADD.FTZ R218, R218, -R234.reuse ;  /* 0x800000eadada7221 */ /* 0x100fe20000010000 */
[--C-:B------:R-:W-:Y:S01]  /*62c0*/  FADD.FTZ R219, R219, -R234.reuse ;  /* 0x800000eadbdb7221 */ /* 0x100fe20000010000 */
[----:B------:R-:W-:Y:S01]  /*62d0*/  FADD.FTZ R223, R223, -R234 ;  /* 0x800000eadfdf7221 */ /* 0x000fe20000010000 */
[----:B------:R-:W-:Y:S01]  /*62e0*/  FFMA.FTZ R17, -R17, R17, 1 ;  /* 0x3f80000011117423 */ /* 0x000fe20000010111 */
[----:B------:R-:W1:Y:S01]  /*62f0*/  MUFU.EX2 R19, R38 ;  /* 0x0000002600137308 */ /* 0x000e620000000800 */
[----:B------:R-:W-:Y:S01]  /*6300*/  FFMA.FTZ R28, -R28, R28, 1 ;  /* 0x3f8000001c1c7423 */ /* 0x000fe2000001011c */
[----:B------:R-:W-:Y:S01]  /*6310*/  UMOV UR57, 0x40000040 ;  /* 0x4000004000397882 */ /* 0x000fe20000000000 */
[----:B------:R-:W-:Y:S01]  /*6320*/  UMOV UR59, 0x40 ;  /* 0x00000040003b7882 */ /* 0x000fe20000000000 */
[----:B------:R-:W-:Y:S01]  /*6330*/  UMOV UR15, 0x40 ;  /* 0x00000040000f7882 */ /* 0x000fe20000000000 */
[----:B------:R-:W-:Y:S01]  /*6340*/  UMOV UR19, 0x40 ;  /* 0x0000004000137882 */ /* 0x000fe20000000000 */
[----:B------:R-:W-:Y:S01]  /*6350*/  UMOV UR45, 0x40000040 ;  /* 0x40000040002d7882 */ /* 0x000fe20000000000 */
[----:B------:R-:W-:Y:S01]  /*6360*/  UMOV UR47, 0x40 ;  /* 0x00000040002f7882 */ /* 0x000fe20000000000 */
[----:B------:R-:W-:Y:S01]  /*6370*/  MUFU.EX2 R21, R32 ;  /* 0x0000002000157308 */ /* 0x000fe20000000800 */
[----:B------:R-:W-:Y:S01]  /*6380*/  UMOV UR55, 0x40 ;  /* 0x0000004000377882 */ /* 0x000fe20000000000 */
[----:B------:R-:W-:Y:S01]  /*6390*/  UMOV UR51, 0x40 ;  /* 0x0000004000337882 */ /* 0x000fe20000000000 */
[----:B------:R-:W-:Y:S01]  /*63a0*/  UMOV UR43, 0x40 ;  /* 0x00000040002b7882 */ /* 0x000fe20000000000 */
[----:B------:R-:W-:Y:S01]  /*63b0*/  UMOV UR25, 0x40000040 ;  /* 0x4000004000197882 */ /* 0x000fe20000000000 */
[----:B------:R-:W-:Y:S01]  /*63c0*/  UMOV UR27, 0x40 ;  /* 0x00000040001b7882 */ /* 0x000fe20000000000 */
[----:B------:R-:W-:Y:S01]  /*63d0*/  UMOV UR39, 0x40 ;  /* 0x0000004000277882 */ /* 0x000fe20000000000 */
[----:B------:R-:W-:Y:S01]  /*63e0*/  UMOV UR35, 0x40 ;  /* 0x0000004000237882 */ /* 0x000fe20000000000 */
[----:B------:R1:W2:Y:S01]  /*63f0*/  MUFU.EX2 R34, R37 ;  /* 0x0000002500227308 */ /* 0x0002a20000000800 */
[----:B------:R-:W-:Y:S01]  /*6400*/  UMOV UR31, 0x40 ;  /* 0x00000040001f7882 */ /* 0x000fe20000000000 */
[----:B------:R-:W-:Y:S01]  /*6410*/  UMOV UR23, 0x40 ;  /* 0x0000004000177882 */ /* 0x000fe20000000000 */
[----:B------:R-:W3:Y:S01]  /*6420*/  LDL R235, [R1] ;  /* 0x0000000001eb7983 */ /* 0x000ee20000100800 */
[----:B------:R-:W-:Y:S01]  /*6430*/  FMUL.FTZ R52, R26, R217 ;  /* 0x000000d91a347220 */ /* 0x000fe20000410000 */
[----:B0-----:R-:W-:Y:S01]  /*6440*/  F2FP.BF16.F32.PACK_AB R43, R48, R43 ;  /* 0x0000002b302b723e */ /* 0x001fe200000010ff */
[----:B------:R-:W-:Y:S01]  /*6450*/  FMUL.FTZ R46, R237, R46 ;  /* 0x0000002eed2e7220 */ /* 0x000fe20000410000 */
[----:B------:R-:W-:Y:S01]  /*6460*/  F2FP.BF16.F32.PACK_AB R36, R36, R39 ;  /* 0x000000272424723e */ /* 0x000fe200000010ff */
[----:B------:R-:W0:Y:S01]  /*6470*/  MUFU.EX2 R13, R35 ;  /* 0x00000023000d7308 */ /* 0x000e220000000800 */
[----:B-1----:R-:W-:Y:S01]  /*6480*/  F2FP.BF16.F32.PACK_AB R37, R30, R19 ;  /* 0x000000131e25723e */ /* 0x002fe200000010ff */
[----:B------:R-:W-:Y:S01]  /*6490*/  STSM.16.M88.2 [R0+0x2cd00], R42 ;  /* 0x02cd002a00007844 */ /* 0x000fe20000000100 */
[----:B------:R-:W-:Y:S01]  /*64a0*/  F2FP.BF16.F32.PACK_AB R26, R26, R27 ;  /* 0x0000001b1a1a723e */ /* 0x000fe200000010ff */
[----:B------:R-:W-:Y:S01]  /*64b0*/  FMUL.FTZ R46, R9, R46 ;  /* 0x0000002e092e7220 */ /* 0x000fe20000410000 */
[----:B------:R-:W-:Y:S01]  /*64c0*/  F2FP.BF16.F32.PACK_AB R12, R12, R29 ;  /* 0x0000001d0c0c723e */ /* 0x000fe200000010ff */
[----:B------:R-:W-:Y:S01]  /*64d0*/  STSM.16.M88.2 [R0+0x2d500], R36 ;  /* 0x02d5002400007844 */ /* 0x000fe20000000100 */
[----:B------:R-:W-:-:S02]  /*64e0*/  VIADD R9, R225, 0x2c500 ;  /* 0x0002c500e1097836 */ /* 0x000fc40000000000 */
[----:B------:R-:W-:Y:S01]  /*64f0*/  FMUL.FTZ R54, R19, R54 ;  /* 0x0000003613367220 */ /* 0x000fe20000410000 */
[----:B--2---:R-:W-:Y:S01]  /*6500*/  F2FP.BF16.F32.PACK_AB R27, R34, R21 ;  /* 0x00000015221b723e */ /* 0x004fe200000010ff */
[----:B------:R-:W-:Y:S01]  /*6510*/  FMUL.FTZ R55, R30, R55 ;  /* 0x000000371e377220 */ /* 0x000fe20000410000 */
[----:B------:R-:W-:Y:S01]  /*6520*/  F2FP.BF16.F32.PACK_AB R44, R8, R44 ;  /* 0x0000002c082c723e */ /* 0x000fe200000010ff */
[C---:B------:R-:W-:Y:S01]  /*6530*/  FMUL.FTZ R223, R40.reuse, R223 ;  /* 0x000000df28df7220 */ /* 0x040fe20000410000 */
[----:B------:R-:W-:Y:S01]  /*6540*/  SHF.R.U32.HI R9, RZ, 0x4, R9 ;  /* 0x00000004ff097819 */ /* 0x000fe20000011609 */
[----:B------:R-:W-:Y:S01]  /*6550*/  STSM.16.M88.2 [R0+0x2dd00], R26 ;  /* 0x02dd001a00007844 */ /* 0x000fe20000000100 */
[----:B------:R-:W-:Y:S01]  /*6560*/  SHF.R.U32.HI R8, RZ, 0x4, R4 ;  /* 0x00000004ff087819 */ /* 0x000fe20000011604 */
[----:B------:R-:W-:Y:S01]  /*6570*/  FMUL.FTZ R17, R17, R54 ;  /* 0x0000003611117220 */ /* 0x000fe20000410000 */
[----:B0-----:R-:W-:Y:S01]  /*6580*/  FMUL.FTZ R33, R13, R222 ;  /* 0x000000de0d217220 */ /* 0x001fe20000410000 */
[----:B------:R-:W-:Y:S01]  /*6590*/  F2FP.BF16.F32.PACK_AB R13, R40, R13 ;  /* 0x0000000d280d723e */ /* 0x000fe200000010ff */
[----:B------:R-:W-:Y:S01]  /*65a0*/  FMUL.FTZ R15, R15, R52 ;  /* 0x000000340f0f7220 */ /* 0x000fe20000410000 */
[----:B------:R-:W-:Y:S01]  /*65b0*/  LOP3.LUT R9, R9, 0x3fff, RZ, 0xc0, !PT ;  /* 0x00003fff09097812 */ /* 0x000fe200078ec0ff */
[----:B------:R-:W-:Y:S01]  /*65c0*/  FMUL.FTZ R223, R28, R223 ;  /* 0x000000df1cdf7220 */ /* 0x000fe20000410000 */
[----:B------:R-:W-:Y:S01]  /*65d0*/  F2FP.BF16.F32.PACK_AB R30, R6, R11 ;  /* 0x0000000b061e723e */ /* 0x000fe200000010ff */
[----:B------:R0:W-:Y:S01]  /*65e0*/  STSM.16.M88.2 [R0+0x2e500], R12 ;  /* 0x02e5000c00007844 */ /* 0x0001e20000000100 */
[----:B------:R-:W-:Y:S01]  /*65f0*/  LOP3.LUT R9, R9, 0x80000, RZ, 0xfc, !PT ;  /* 0x0008000009097812 */ /* 0x000fe200078efcff */
[----:B------:R-:W-:Y:S01]  /*6600*/  UMOV UR13, UR57 ;  /* 0x00000039000d7c82 */ /* 0x000fe20008000000 */
[----:B------:R-:W-:Y:S01]  /*6610*/  LOP3.LUT R6, R8, 0x3fff, RZ, 0xc0, !PT ;  /* 0x00003fff08067812 */ /* 0x000fe200078ec0ff */
[----:B------:R1:W-:Y:S06]  /*6620*/  MEMBAR.ALL.CTA ;  /* 0x0000000000007992 */ /* 0x0003ec0000008000 */
[----:B-1----:R-:W1:Y:S01]  /*6630*/  FENCE.VIEW.ASYNC.S ;  /* 0x00000000000073c6 */ /* 0x002e620000000000 */
[----:B------:R-:W-:Y:S01]  /*6640*/  F2FP.BF16.F32.PACK_AB R45, R231, R46 ;  /* 0x0000002ee72d723e */ /* 0x000fe200000010ff */
[----:B------:R-:W-:Y:S01]  /*6650*/  VIADD R31, R9, 0x80 ;  /* 0x00000080091f7836 */ /* 0x000fe20000000000 */
[----:B------:R-:W-:Y:S01]  /*6660*/  F2FP.BF16.F32.PACK_AB R16, R7, R16 ;  /* 0x000000100710723e */ /* 0x000fe200000010ff */
[----:B------:R-:W-:Y:S01]  /*6670*/  VIADD R32, R9, 0x100 ;  /* 0x0000010009207836 */ /* 0x000fe20000000000 */
[----:B------:R-:W-:Y:S01]  /*6680*/  R2UR UR56, R6 ;  /* 0x00000000063872ca */ /* 0x000fe200000e0000 */
[----:B------:R-:W-:Y:S01]  /*6690*/  UMOV UR11, UR15 ;  /* 0x0000000f000b7c82 */ /* 0x000fe20008000000 */
[----:B------:R-:W-:Y:S01]  /*66a0*/  R2UR UR4, R31 ;  /* 0x000000001f0472ca */ /* 0x000fe200000e0000 */
[----:B------:R-:W-:Y:S01]  /*66b0*/  FFMA.FTZ R31, -R14, R14, 1 ;  /* 0x3f8000000e1f7423 */ /* 0x000fe2000001010e */
[----:B------:R-:W-:Y:S01]  /*66c0*/  FFMA.FTZ R14, -R18, R18, 1 ;  /* 0x3f800000120e7423 */ /* 0x000fe20000010112 */
[----:B------:R-:W-:Y:S01]  /*66d0*/  FMUL.FTZ R18, R48, R51 ;  /* 0x0000003330127220 */ /* 0x000fe20000410000 */
[----:B------:R-:W-:Y:S01]  /*66e0*/  R2UR UR5, R32 ;  /* 0x00000000200572ca */ /* 0x000fe200000e0000 */
[----:B------:R-:W-:-:S02]  /*66f0*/  VIADD R32, R9, 0x180 ;  /* 0x0000018009207836 */ /* 0x000fc40000000000 */
[----:B------:R-:W-:Y:S01]  /*6700*/  FMUL.FTZ R14, R14, R55 ;  /* 0x000000370e0e7220 */ /* 0x000fe20000410000 */
[----:B------:R-:W-:Y:S01]  /*6710*/  FMUL.FTZ R31, R31, R18 ;  /* 0x000000121f1f7220 */ /* 0x000fe20000410000 */
[----:B------:R-:W-:Y:S01]  /*6720*/  FFMA.FTZ R18, -R23, R23, 1 ;  /* 0x3f80000017127423 */ /* 0x000fe20000010117 */
[----:B------:R-:W-:Y:S01]  /*6730*/  FFMA.FTZ R23, -R24, R24, 1 ;  /* 0x3f80000018177423 */ /* 0x000fe20000010118 */
[----:B------:R-:W-:Y:S01]  /*6740*/  R2UR UR6, R32 ;  /* 0x00000000200672ca */ /* 0x000fe200000e0000 */
[----:B------:R-:W-:Y:S01]  /*6750*/  FFMA.FTZ R24, -R25, R25, 1 ;  /* 0x3f80000019187423 */ /* 0x000fe20000010119 */
[----:B------:R-:W-:Y:S01]  /*6760*/  FMUL.FTZ R25, R21, R218 ;  /* 0x000000da15197220 */ /* 0x000fe20000410000 */
[----:B------:R-:W-:Y:S01]  /*6770*/  FMUL.FTZ R32, R34, R219 ;  /* 0x000000db22207220 */ /* 0x000fe20000410000 */
[----:B------:R-:W-:Y:S01]  /*6780*/  F2FP.BF16.F32.PACK_AB R31, R31, R10 ;  /* 0x0000000a1f1f723e */ /* 0x000fe200000010ff */
[----:B------:R-:W-:Y:S01]  /*6790*/  FMUL.FTZ R24, R24, R33 ;  /* 0x0000002118187220 */ /* 0x000fe20000410000 */
[----:B------:R-:W-:Y:S01]  /*67a0*/  FMUL.FTZ R18, R18, R25 ;  /* 0x0000001912127220 */ /* 0x000fe20000410000 */
[----:B-1----:R-:W-:Y:S01]  /*67b0*/  BAR.SYNC.DEFER_BLOCKING 0x9, 0x100 ;  /* 0x0244000000007b1d */ /* 0x002fe20000010000 */
[----:B------:R-:W-:Y:S01]  /*67c0*/  FMUL.FTZ R23, R23, R32 ;  /* 0x0000002017177220 */ /* 0x000fe20000410000 */
[----:B------:R-:W-:Y:S01]  /*67d0*/  F2FP.BF16.F32.PACK_AB R17, R14, R17 ;  /* 0x000000110e11723e */ /* 0x000fe200000010ff */
[----:B------:R-:W-:Y:S01]  /*67e0*/  VIADD R7, R9, 0x10 ;  /* 0x0000001009077836 */ /* 0x000fe20000000000 */
[----:B------:R-:W-:Y:S01]  /*67f0*/  F2FP.BF16.F32.PACK_AB R20, R15, R20 ;  /* 0x000000140f14723e */ /* 0x000fe200000010ff */
[C---:B------:R-:W-:Y:S01]  /*6800*/  VIADD R8, R6.reuse, 0x180 ;  /* 0x0000018006087836 */ /* 0x040fe20000000000 */
[----:B------:R-:W-:Y:S01]  /*6810*/  R2UR UR58, R9 ;  /* 0x00000000093a72ca */ /* 0x000fe200000e0000 */
[----:B------:R-:W-:Y:S01]  /*6820*/  UMOV UR12, UR56 ;  /* 0x00000038000c7c82 */ /* 0x000fe20008000000 */
[----:B------:R-:W-:Y:S01]  /*6830*/  F2FP.BF16.F32.PACK_AB R21, R23, R18 ;  /* 0x000000121715723e */ /* 0x000fe200000010ff */
[----:B------:R-:W-:Y:S01]  /*6840*/  UMOV UR14, UR4 ;  /* 0x00000004000e7c82 */ /* 0x000fe20008000000 */
[----:B------:R-:W-:Y:S01]  /*6850*/  F2FP.BF16.F32.PACK_AB R22, R5, R22 ;  /* 0x000000160516723e */ /* 0x000fe200000010ff */
[----:B------:R-:W-:Y:S01]  /*6860*/  VIADD R5, R9, 0x200 ;  /* 0x0000020009057836 */ /* 0x000fe20000000000 */
[----:B------:R-:W-:Y:S01]  /*6870*/  F2FP.BF16.F32.PACK_AB R23, R223, R24 ;  /* 0x00000018df17723e */ /* 0x000fe200000010ff */
[----:B------:R-:W-:Y:S01]  /*6880*/  UMOV UR10, UR14 ;  /* 0x0000000e000a7c82 */ /* 0x000fe20008000000 */
[----:B------:R-:W-:Y:S01]  /*6890*/  UMOV UR16, UR56 ;  /* 0x0000003800107c82 */ /* 0x000fe20008000000 */
[----:B------:R-:W-:Y:S01]  /*68a0*/  UMOV UR17, UR57 ;  /* 0x0000003900117c82 */ /* 0x000fe20008000000 */
[----:B------:R-:W-:Y:S01]  /*68b0*/  R2UR UR7, R5 ;  /* 0x00000000050772ca */ /* 0x000fe200000e0000 */
[----:B------:R-:W-:Y:S01]  /*68c0*/  UMOV UR18, UR6 ;  /* 0x0000000600127c82 */ /* 0x000fe20008000000 */
[----:B------:R-:W-:Y:S01]  /*68d0*/  UMOV UR9, UR19 ;  /* 0x0000001300097c82 */ /* 0x000fe20008000000 */
[----:B------:R-:W-:Y:S01]  /*68e0*/  UMOV UR8, UR18 ;  /* 0x0000001200087c82 */ /* 0x000fe20008000000 */
[C---:B------:R-:W-:Y:S01]  /*68f0*/  VIADD R5, R6.reuse, 0x80 ;  /* 0x0000008006057836 */ /* 0x040fe20000000000 */
[----:B------:R-:W-:Y:S01]  /*6900*/  R2UR UR46, R7 ;  /* 0x00000000072e72ca */ /* 0x000fe200000e0000 */
[----:B------:R-:W-:Y:S01]  /*6910*/  VIADD R7, R9, 0x110 ;  /* 0x0000011009077836 */ /* 0x000fe20000000000 */
[----:B------:R-:W-:Y:S01]  /*6920*/  MOV R11, UR59 ;  /* 0x0000003b000b7c02 */ /* 0x000fe20008000f00 */
[----:B------:R-:W-:Y:S01]  /*6930*/  STSM.16.M88.2 [R0+0x2ed00], R44 ;  /* 0x02ed002c00007844 */ /* 0x000fe20000000100 */
[----:B------:R-:W-:Y:S01]  /*6940*/  R2UR UR44, R5 ;  /* 0x00000000052c72ca */ /* 0x000fe200000e0000 */
[----:B------:R-:W-:Y:S01]  /*6950*/  VIADD R5, R9, 0x90 ;  /* 0x0000009009057836 */ /* 0x000fe20000000000 */
[----:B------:R-:W-:Y:S01]  /*6960*/  R2UR UR54, R7 ;  /* 0x00000000073672ca */ /* 0x000fe200000e0000 */
[----:B------:R-:W-:Y:S01]  /*6970*/  STSM.16.M88.2 [R0+0x2f500], R30 ;  /* 0x02f5001e00007844 */ /* 0x000fe20000000100 */
[----:B------:R-:W-:Y:S01]  /*6980*/  MOV R10, UR58 ;  /* 0x0000003a000a7c02 */ /* 0x000fe20008000f00 */
[----:B------:R-:W-:Y:S01]  /*6990*/  UMOV UR53, UR45 ;  /* 0x0000002d00357c82 */ /* 0x000fe20008000000 */
[----:B------:R-:W-:Y:S01]  /*69a0*/  R2UR UR4, R5 ;  /* 0x00000000050472ca */ /* 0x000fe200000e0000 */
[----:B------:R1:W-:Y:S01]  /*69b0*/  STSM.16.M88.2 [R0+0x2fd00], R16 ;  /* 0x02fd001000007844 */ /* 0x0003e20000000100 */
[C---:B------:R-:W-:Y:S01]  /*69c0*/  VIADD R5, R9.reuse, 0x190 ;  /* 0x0000019009057836 */ /* 0x040fe20000000000 */
[----:B------:R-:W-:Y:S01]  /*69d0*/  UMOV UR49, UR45 ;  /* 0x0000002d00317c82 */ /* 0x000fe20008000000 */
[----:B------:R-:W-:Y:S01]  /*69e0*/  UMOV UR41, UR45 ;  /* 0x0000002d00297c82 */ /* 0x000fe20008000000 */
[----:B------:R2:W-:Y:S01]  /*69f0*/  STSM.16.M88.2 [R0+0x30500], R20 ;  /* 0x0305001400007844 */ /* 0x0005e20000000100 */
[----:B------:R-:W-:Y:S01]  /*6a00*/  VIADD R7, R9, 0x20 ;  /* 0x0000002009077836 */ /* 0x000fe20000000000 */
[----:B------:R-:W-:Y:S01]  /*6a10*/  R2UR UR50, R5 ;  /* 0x00000000053272ca */ /* 0x000fe200000e0000 */
[----:B------:R-:W-:Y:S01]  /*6a20*/  VIADD R5, R9, 0x210 ;  /* 0x0000021009057836 */ /* 0x000fe20000000000 */
[----:B------:R4:W-:Y:S01]  /*6a30*/  STSM.16.M88.2 [R0+0x30d00], R22 ;  /* 0x030d001600007844 */ /* 0x0009e20000000100 */
[----:B------:R-:W-:Y:S01]  /*6a40*/  WARPGROUP.ARRIVE ;  /* 0x00000000000079c5 */ /* 0x000fe20000000000 */
[----:B------:R-:W-:Y:S01]  /*6a50*/  UMOV UR52, UR44 ;  /* 0x0000002c00347c82 */ /* 0x000fe20008000000 */
[----:B------:R-:W-:Y:S01]  /*6a60*/  UMOV UR48, UR44 ;  /* 0x0000002c00307c82 */ /* 0x000fe20008000000 */
[----:B------:R-:W-:Y:S01]  /*6a70*/  R2UR UR42, R5 ;  /* 0x00000000052a72ca */ /* 0x000fe200000e0000 */
[----:B------:R-:W-:Y:S01]  /*6a80*/  UMOV UR40, UR44 ;  /* 0x0000002c00287c82 */ /* 0x000fe20008000000 */
[----:B------:R-:W-:Y:S01]  /*6a90*/  VIADD R5, R6, 0x100 ;  /* 0x0000010006057836 */ /* 0x000fe20000000000 */
[----:B------:R-:W-:Y:S01]  /*6aa0*/  HGMMA.64x16x16.F32.BF16 R136, gdesc[UR56].tnspA.tnspB, R136 ;  /* 0x60200000388879f0 */ /* 0x000fe20008701888 */
[----:B------:R-:W-:Y:S01]  /*6ab0*/  R2UR UR26, R7 ;  /* 0x00000000071a72ca */ /* 0x000fe200000e0000 */
[----:B------:R-:W-:Y:S01]  /*6ac0*/  VIADD R7, R9, 0x120 ;  /* 0x0000012009077836 */ /* 0x000fe20000000000 */
[----:B------:R-:W-:Y:S01]  /*6ad0*/  UMOV UR37, UR25 ;  /* 0x0000001900257c82 */ /* 0x000fe20008000000 */
[----:B------:R-:W-:Y:S01]  /*6ae0*/  HGMMA.64x16x16.F32.BF16 R152, gdesc[UR12].tnspA.tnspB, R152 ;  /* 0x602000000c9879f0 */ /* 0x000fe20008701898 */
[----:B------:R-:W-:Y:S01]  /*6af0*/  UMOV UR12, UR56 ;  /* 0x00000038000c7c82 */ /* 0x000fe20008000000 */
[----:B------:R-:W-:Y:S01]  /*6b00*/  UMOV UR13, UR57 ;  /* 0x00000039000d7c82 */ /* 0x000fe20008000000 */
[----:B------:R-:W-:Y:S01]  /*6b10*/  UMOV UR14, UR5 ;  /* 0x00000005000e7c82 */ /* 0x000fe20008000000 */
[----:B------:R-:W-:Y:S01]  /*6b20*/  UMOV UR15, 0x40 ;  /* 0x00000040000f7882 */ /* 0x000fe20000000000 */
[----:B------:R-:W-:Y:S01]  /*6b30*/  R2UR UR24, R5 ;  /* 0x00000000051872ca */ /* 0x000fe200000e0000 */
[----:B------:R-:W-:Y:S01]  /*6b40*/  HGMMA.64x16x16.F32.BF16 R168, gdesc[UR12].tnspA.tnspB, R168 ;  /* 0x602000000ca879f0 */ /* 0x000fe200087018a8 */
[----:B------:R-:W-:Y:S01]  /*6b50*/  VIADD R5, R9, 0xa0 ;  /* 0x000000a009057836 */ /* 0x000fe20000000000 */
[----:B------:R-:W-:Y:S01]  /*6b60*/  R2UR UR34, R7 ;  /* 0x00000000072272ca */ /* 0x000fe200000e0000 */
        /* <DEDUP_REMOVED lines=13> */
[----:B------:R-:W-:Y:S01]  /*6c40*/  R2UR UR38, R5 ;  /* 0x00000000052672ca */ /* 0x000fe200000e0000 */
[----:B------:R-:W-:Y:S01]  /*6c50*/  VIADD R5, R9, 0x1a0 ;  /* 0x000001a009057836 */ /* 0x000fe20000000000 */
[----:B------:R-:W-:Y:S01]  /*6c60*/  UMOV UR36, UR24 ;  /* 0x0000001800247c82 */ /* 0x000fe20008000000 */
[----:B------:R-:W-:Y:S01]  /*6c70*/  UMOV UR32, UR24 ;  /* 0x0000001800207c82 */ /* 0x000fe20008000000 */
[----:B------:R-:W-:Y:S01]  /*6c80*/  UMOV UR28, UR24 ;  /* 0x00000018001c7c82 */ /* 0x000fe20008000000 */
[----:B------:R-:W-:Y:S01]  /*6c90*/  UMOV UR29, UR25 ;  /* 0x00000019001d7c82 */ /* 0x000fe20008000000 */
[----:B------:R-:W-:Y:S01]  /*6ca0*/  R2UR UR30, R5 ;  /* 0x00000000051e72ca */ /* 0x000fe200000e0000 */
[----:B------:R-:W-:Y:S01]  /*6cb0*/  VIADD R5, R9, 0x220 ;  /* 0x0000022009057836 */ /* 0x000fe20000000000 */
[----:B------:R-:W-:Y:S01]  /*6cc0*/  UMOV UR20, UR24 ;  /* 0x0000001800147c82 */ /* 0x000fe20008000000 */
[----:B------:R-:W-:Y:S01]  /*6cd0*/  UMOV UR21, UR25 ;  /* 0x0000001900157c82 */ /* 0x000fe20008000000 */
[----:B------:R-:W-:Y:S01]  /*6ce0*/  VIADD R7, R225, 0x2ed00 ;  /* 0x0002ed00e1077836 */ /* 0x000fe20000000000 */
[----:B------:R-:W-:Y:S01]  /*6cf0*/  UMOV UR56, UR18 ;  /* 0x0000001200387c82 */ /* 0x000fe20008000000 */
[----:B------:R-:W-:Y:S01]  /*6d00*/  R2UR UR22, R5 ;  /* 0x00000000051672ca */ /* 0x000fe200000e0000 */
[----:B------:R-:W-:Y:S01]  /*6d10*/  IMAD R5, R3, 0x2800, R225 ;  /* 0x0000280003057824 */ /* 0x000fe200078e02e1 */
[----:B------:R-:W-:Y:S01]  /*6d20*/  UMOV UR12, UR14 ;  /* 0x0000000e000c7c82 */ /* 0x000fe20008000000 */
[C---:B0-----:R-:W-:Y:S01]  /*6d30*/  VIADD R13, R9.reuse, 0x30 ;  /* 0x00000030090d7836 */ /* 0x041fe20000000000 */
[----:B------:R-:W-:Y:S01]  /*6d40*/  SHF.R.U32.HI R7, RZ, 0x4, R7 ;  /* 0x00000004ff077819 */ /* 0x000fe20000011607 */
[----:B------:R-:W-:Y:S01]  /*6d50*/  VIADD R25, R9, 0xb0 ;  /* 0x000000b009197836 */ /* 0x000fe20000000000 */
[----:B------:R-:W-:Y:S01]  /*6d60*/  SHF.R.U32.HI R5, RZ, 0x4, R5 ;  /* 0x00000004ff057819 */ /* 0x000fe20000011605 */
[----:B------:R-:W-:Y:S01]  /*6d70*/  UMOV UR57, UR19 ;  /* 0x0000001300397c82 */ /* 0x000fe20008000000 */
[----:B------:R-:W-:Y:S01]  /*6d80*/  MOV R12, UR56 ;  /* 0x00000038000c7c02 */ /* 0x000fe20008000f00 */
[----:B------:R-:W-:Y:S01]  /*6d90*/  UMOV UR56, UR12 ;  /* 0x0000000c00387c82 */ /* 0x000fe20008000000 */
[----:B------:R-:W-:Y:S01]  /*6da0*/  R2UR UR6, R25 ;  /* 0x00000000190672ca */ /* 0x000fe200000e0000 */
[----:B------:R-:W-:Y:S01]  /*6db0*/  VIADD R25, R9, 0x130 ;  /* 0x0000013009197836 */ /* 0x000fe20000000000 */
[----:B------:R-:W-:Y:S01]  /*6dc0*/  MOV R15, UR58 ;  /* 0x0000003a000f7c02 */ /* 0x000fe20008000f00 */
[----:B------:R-:W-:Y:S01]  /*6dd0*/  UMOV UR58, UR10 ;  /* 0x0000000a003a7c82 */ /* 0x000fe20008000000 */
[----:B------:R-:W-:Y:S01]  /*6de0*/  HGMMA.64x16x16.F32.BF16 R136, gdesc[UR44].tnspA.tnspB, R136 ;  /* 0x602000002c8879f0 */ /* 0x000fe20008701888 */
[----:B------:R-:W-:Y:S01]  /*6df0*/  UMOV UR13, UR15 ;  /* 0x0000000f000d7c82 */ /* 0x000fe20008000000 */
[----:B------:R-:W-:Y:S01]  /*6e00*/  R2UR UR10, R25 ;  /* 0x00000000190a72ca */ /* 0x000fe200000e0000 */
[----:B------:R-:W-:Y:S01]  /*6e10*/  UMOV UR7, 0x40 ;  /* 0x0000004000077882 */ /* 0x000fe20000000000 */
[----:B------:R-:W-:Y:S01]  /*6e20*/  HGMMA.64x16x16.F32.BF16 R152, gdesc[UR16].tnspA.tnspB, R152 ;  /* 0x60200000109879f0 */ /* 0x000fe20008701898 */
[----:B------:R-:W-:Y:S01]  /*6e30*/  R2UR UR16, R8 ;  /* 0x00000000081072ca */ /* 0x000fe200000e0000 */
[----:B------:R-:W-:Y:S01]  /*6e40*/  UMOV UR17, 0x40000040 ;  /* 0x4000004000117882 */ /* 0x000fe20000000000 */
[----:B------:R-:W-:Y:S01]  /*6e50*/  R2UR UR18, R13 ;  /* 0x000000000d1272ca */ /* 0x000fe200000e0000 */
[----:B------:R-:W-:Y:S01]  /*6e60*/  UMOV UR19, 0x40 ;  /* 0x0000004000137882 */ /* 0x000fe20000000000 */
[----:B------:R-:W-:Y:S01]  /*6e70*/  LOP3.LUT R8, R7, 0x3fff, RZ, 0xc0, !PT ;  /* 0x00003fff07087812 */ /* 0x000fe200078ec0ff */
[----:B------:R-:W-:Y:S01]  /*6e80*/  HGMMA.64x16x16.F32.BF16 R168, gdesc[UR52].tnspA.tnspB, R168 ;  /* 0x6020000034a879f0 */ /* 0x000fe200087018a8 */
[----:B------:R-:W-:Y:S01]  /*6e90*/  VIADD R7, R9, 0x1b0 ;  /* 0x000001b009077836 */ /* 0x000fe20000000000 */
[----:B------:R-:W-:Y:S01]  /*6ea0*/  LOP3.LUT R13, R5, 0x3fff, RZ, 0xc0, !PT ;  /* 0x00003fff050d7812 */ /* 0x000fe200078ec0ff */
[----:B------:R-:W-:Y:S01]  /*6eb0*/  VIADD R9, R9, 0x230 ;  /* 0x0000023009097836 */ /* 0x000fe20000000000 */
[----:B------:R-:W-:Y:S01]  /*6ec0*/  HGMMA.64x16x16.F32.BF16 R184, gdesc[UR48].tnspA.tnspB, R184 ;  /* 0x6020000030b879f0 */ /* 0x000fe200087018b8 */
[----:B-1----:R-:W-:Y:S01]  /*6ed0*/  MOV R16, UR59 ;  /* 0x0000003b00107c02 */ /* 0x002fe20008000f00 */
[----:B------:R-:W-:Y:S01]  /*6ee0*/  UMOV UR59, UR11 ;  /* 0x0000000b003b7c82 */ /* 0x000fe20008000000 */
[----:B------:R-:W-:Y:S01]  /*6ef0*/  R2UR UR12, R13 ;  /* 0x000000000d0c72ca */ /* 0x000fe200000e0000 */
[----:B------:R-:W-:Y:S01]  /*6f00*/  UMOV UR52, UR8 ;  /* 0x0000000800347c82 */ /* 0x000fe20008000000 */
[----:B------:R-:W-:Y:S01]  /*6f10*/  R2UR UR14, R7 ;  /* 0x00000000070e72ca */ /* 0x000fe200000e0000 */
[----:B------:R-:W-:Y:S01]  /*6f20*/  HGMMA.64x16x16.F32.BF16 R200, gdesc[UR40].tnspA.tnspB, R200 ;  /* 0x6020000028c879f0 */ /* 0x000fe200087018c8 */
[----:B------:R-:W-:Y:S01]  /*6f30*/  MOV R14, UR57 ;  /* 0x00000039000e7c02 */ /* 0x000fe20008000f00 */
[----:B------:R-:W-:Y:S01]  /*6f40*/  UMOV UR53, UR9 ;  /* 0x0000000900357c82 */ /* 0x000fe20008000000 */
[----:B------:R-:W-:Y:S01]  /*6f50*/  MOV R17, UR56 ;  /* 0x0000003800117c02 */ /* 0x000fe20008000f00 */
[----:B------:R-:W-:Y:S01]  /*6f60*/  UMOV UR4, UR16 ;  /* 0x0000001000047c82 */ /* 0x000fe20008000000 */
[----:B------:R-:W-:Y:S01]  /*6f70*/  UMOV UR5, UR17 ;  /* 0x0000001100057c82 */ /* 0x000fe20008000000 */
[----:B------:R-:W-:Y:S01]  /*6f80*/  UMOV UR57, UR13 ;  /* 0x0000000d00397c82 */ /* 0x000fe20008000000 */
[----:B------:R-:W-:Y:S01]  /*6f90*/  UMOV UR8, UR16 ;  /* 0x0000001000087c82 */ /* 0x000fe20008000000 */
[----:B------:R-:W-:Y:S01]  /*6fa0*/  UMOV UR9, UR17 ;  /* 0x0000001100097c82 */ /* 0x000fe20008000000 */
[----:B------:R-:W-:Y:S01]  /*6fb0*/  UMOV UR11, 0x40 ;  /* 0x00000040000b7882 */ /* 0x000fe20000000000 */
[----:B------:R-:W-:Y:S01]  /*6fc0*/  UMOV UR56, UR12 ;  /* 0x0000000c00387c82 */ /* 0x000fe20008000000 */
[----:B--2---:R-:W-:Y:S01]  /*6fd0*/  MOV R21, UR55 ;  /* 0x0000003700157c02 */ /* 0x004fe20008000f00 */
[----:B------:R-:W-:Y:S01]  /*6fe0*/  UMOV UR12, UR16 ;  /* 0x00000010000c7c82 */ /* 0x000fe20008000000 */
[----:B----4-:R-:W-:Y:S01]  /*6ff0*/  MOV R22, UR54 ;  /* 0x0000003600167c02 */ /* 0x010fe20008000f00 */
[----:B------:R-:W-:Y:S01]  /*7000*/  UMOV UR13, UR17 ;  /* 0x00000011000d7c82 */ /* 0x000fe20008000000 */
[----:B------:R-:W-:Y:S01]  /*7010*/  MOV R23, UR53 ;  /* 0x0000003500177c02 */ /* 0x000fe20008000f00 */
[----:B------:R-:W-:Y:S01]  /*7020*/  UMOV UR15, 0x40 ;  /* 0x00000040000f7882 */ /* 0x000fe20000000000 */
[----:B------:R-:W-:Y:S01]  /*7030*/  MOV R24, UR52 ;  /* 0x0000003400187c02 */ /* 0x000fe20008000f00 */
[----:B------:R-:W-:Y:S01]  /*7040*/  UMOV UR52, UR16 ;  /* 0x0000001000347c82 */ /* 0x000fe20008000000 */
[----:B------:R-:W-:Y:S01]  /*7050*/  UMOV UR53, UR17 ;  /* 0x0000001100357c82 */ /* 0x000fe20008000000 */
[----:B------:R-:W-:Y:S01]  /*7060*/  UMOV UR55, 0x40 ;  /* 0x0000004000377882 */ /* 0x000fe20000000000 */
[----:B------:R-:W-:Y:S01]  /*7070*/  LOP3.LUT R5, R8, 0x400000, RZ, 0xfc, !PT ;  /* 0x0040000008057812 */ /* 0x000fe200078efcff */
[----:B------:R-:W-:Y:S01]  /*7080*/  VIADD R7, R13, 0x80 ;  /* 0x000000800d077836 */ /* 0x000fe20000000000 */
[----:B------:R-:W-:Y:S01]  /*7090*/  MOV R19, UR59 ;  /* 0x0000003b00137c02 */ /* 0x000fe20008000f00 */
[----:B------:R-:W-:Y:S01]  /*70a0*/  UMOV UR59, 0x8 ;  /* 0x00000008003b7882 */ /* 0x000fe20000000000 */
[----:B------:R-:W-:Y:S01]  /*70b0*/  MOV R20, UR58 ;  /* 0x0000003a00147c02 */ /* 0x000fe20008000f00 */
[----:B------:R-:W-:Y:S01]  /*70c0*/  IMAD.U32 R223, RZ, RZ, UR59 ;  /* 0x0000003bffdf7e24 */ /* 0x000fe2000f8e00ff */
[----:B------:R-:W-:Y:S01]  /*70d0*/  MOV R18, UR57 ;  /* 0x0000003900127c02 */ /* 0x000fe20008000f00 */
[----:B------:R-:W-:Y:S01]  /*70e0*/  UMOV UR57, 0x40000040 ;  /* 0x4000004000397882 */ /* 0x000fe20000000000 */
[----:B------:R-:W-:Y:S01]  /*70f0*/  VIADD R4, R4, 0xffff0000 ;  /* 0xffff000004047836 */ /* 0x000fe20000000000 */
[----:B------:R-:W-:Y:S01]  /*7100*/  LOP3.LUT R8, R8, 0x80000, RZ, 0xfc, !PT ;  /* 0x0008000008087812 */ /* 0x000fe200078efcff */
[----:B------:R-:W-:Y:S01]  /*7110*/  HGMMA.64x16x16.F32.BF16 R136, gdesc[UR24].tnspA.tnspB, R136 ;  /* 0x60200000188879f0 */ /* 0x000fe20008701888 */
[----:B------:R-:W-:-:S02]  /*7120*/  UMOV UR25, 0x40000040 ;  /* 0x4000004000197882 */ /* 0x000fc40000000000 */
[----:B------:R-:W-:Y:S01]  /*7130*/  SHF.R.U32.HI R4, RZ, 0x4, R4 ;  /* 0x00000004ff047819 */ /* 0x000fe20000011604 */
[----:B------:R-:W-:Y:S04]  /*7140*/  HGMMA.64x16x16.F32.BF16 R152, gdesc[UR36].tnspA.tnspB, R152 ;  /* 0x60200000249879f0 */ /* 0x000fe80008701898 */
[----:B------:R-:W-:Y:S01]  /*7150*/  HGMMA.64x16x16.F32.BF16 R168, gdesc[UR32].tnspA.tnspB, R168 ;  /* 0x6020000020a879f0 */ /* 0x000fe200087018a8 */
[----:B------:R-:W-:-:S03]  /*7160*/  UMOV UR33, UR25 ;  /* 0x0000001900217c82 */ /* 0x000fc60008000000 */
[----:B------:R-:W-:Y:S01]  /*7170*/  HGMMA.64x16x16.F32.BF16 R184, gdesc[UR28].tnspA.tnspB, R184 ;  /* 0x602000001cb879f0 */ /* 0x000fe200087018b8 */
[----:B------:R-:W-:-:S03]  /*7180*/  UMOV UR29, UR25 ;  /* 0x00000019001d7c82 */ /* 0x000fc60008000000 */
[----:B------:R-:W-:Y:S01]  /*7190*/  HGMMA.64x16x16.F32.BF16 R200, gdesc[UR20].tnspA.tnspB, R200 ;  /* 0x6020000014c879f0 */ /* 0x000fe200087018c8 */
[----:B------:R-:W-:Y:S01]  /*71a0*/  R2UR UR20, R9 ;  /* 0x00000000091472ca */ /* 0x000fe200000e0000 */
[C---:B------:R-:W-:Y:S01]  /*71b0*/  VIADD R9, R5.reuse, 0x80 ;  /* 0x0000008005097836 */ /* 0x040fe20000000000 */
[----:B------:R-:W-:-:S11]  /*71c0*/  R2UR UR21, R5 ;  /* 0x00000000051572ca */ /* 0x000fd600000e0000 */
[----:B------:R-:W-:Y:S02]  /*71d0*/  UMOV UR54, UR20 ;  /* 0x0000001400367c82 */ /* 0x000fe40008000000 */
[----:B------:R-:W-:Y:S01]  /*71e0*/  UMOV UR58, UR21 ;  /* 0x00000015003a7c82 */ /* 0x000fe20008000000 */
[----:B------:R-:W-:Y:S01]  /*71f0*/  UMOV UR21, UR25 ;  /* 0x0000001900157c82 */ /* 0x000fe20008000000 */
[----:B------:R-:W-:Y:S01]  /*7200*/  IMAD.U32 R222, RZ, RZ, UR58 ;  /* 0x0000003affde7e24 */ /* 0x000fe2000f8e00ff */
[----:B------:R-:W-:Y:S01]  /*7210*/  HGMMA.64x16x16.F32.BF16 R136, gdesc[UR16].tnspA.tnspB, R136 ;  /* 0x60200000108879f0 */ /* 0x000fe20008701888 */
[----:B------:R-:W-:-:S03]  /*7220*/  UMOV UR17, 0x40000040 ;  /* 0x4000004000117882 */ /* 0x000fc60000000000 */
[----:B------:R-:W-:Y:S01]  /*7230*/  HGMMA.64x16x16.F32.BF16 R152, gdesc[UR4].tnspA.tnspB, R152 ;  /* 0x60200000049879f0 */ /* 0x000fe20008701898 */
[----:B------:R-:W-:Y:S01]  /*7240*/  R2UR UR4, R7 ;  /* 0x00000000070472ca */ /* 0x000fe200000e0000 */
[----:B------:R-:W-:Y:S01]  /*7250*/  VIADD R7, R13, 0x100 ;  /* 0x000001000d077836 */ /* 0x000fe20000000000 */
[----:B------:R-:W-:Y:S01]  /*7260*/  R2UR UR5, R9 ;  /* 0x00000000090572ca */ /* 0x000fe200000e0000 */
[----:B------:R-:W-:Y:S01]  /*7270*/  VIADD R9, R5, 0x100 ;  /* 0x0000010005097836 */ /* 0x000fe20000000000 */
[----:B------:R-:W-:Y:S01]  /*7280*/  HGMMA.64x16x16.F32.BF16 R168, gdesc[UR8].tnspA.tnspB, R168 ;  /* 0x6020000008a879f0 */ /* 0x000fe200087018a8 */
[----:B------:R-:W-:Y:S01]  /*7290*/  UMOV UR8, UR54 ;  /* 0x0000003600087c82 */ /* 0x000fe20008000000 */
[----:B------:R-:W-:Y:S02]  /*72a0*/  UMOV UR9, UR55 ;  /* 0x0000003700097c82 */ /* 0x000fe40008000000 */
[----:B------:R-:W-:Y:S01]  /*72b0*/  HGMMA.64x16x16.F32.BF16 R184, gdesc[UR12].tnspA.tnspB, R184 ;  /* 0x602000000cb879f0 */ /* 0x000fe200087018b8 */
[----:B------:R-:W-:-:S03]  /*72c0*/  UMOV UR13, UR17 ;  /* 0x00000011000d7c82 */ /* 0x000fc60008000000 */
[----:B------:R-:W-:Y:S01]  /*72d0*/  HGMMA.64x16x16.F32.BF16 R200, gdesc[UR52].tnspA.tnspB, R200, gsb0 ;  /* 0x6020000034c879f0 */ /* 0x000fe200080018c8 */
[----:B------:R0:W-:Y:S06]  /*72e0*/  MEMBAR.ALL.CTA ;  /* 0x0000000000007992 */ /* 0x0001ec0000008000 */
[----:B0-----:R-:W0:Y:S01]  /*72f0*/  FENCE.VIEW.ASYNC.S ;  /* 0x00000000000073c6 */ /* 0x001e220000000000 */
[----:B------:R-:W-:Y:S02]  /*7300*/  R2UR UR52, R24 ;  /* 0x00000000183472ca */ /* 0x000fe400000e0000 */
[----:B------:R-:W-:-:S02]  /*7310*/  R2UR UR53, R23 ;  /* 0x00000000173572ca */ /* 0x000fc400000e0000 */
[----:B------:R-:W-:Y:S02]  /*7320*/  R2UR UR54, R22 ;  /* 0x00000000163672ca */ /* 0x000fe400000e0000 */
[----:B------:R-:W-:-:S07]  /*7330*/  R2UR UR55, R21 ;  /* 0x00000000153772ca */ /* 0x000fce00000e0000 */
[----:B------:R-:W-:Y:S02]  /*7340*/  UMOV UR44, UR52 ;  /* 0x00000034002c7c82 */ /* 0x000fe40008000000 */
[----:B------:R-:W-:Y:S01]  /*7350*/  UMOV UR45, UR53 ;  /* 0x00000035002d7c82 */ /* 0x000fe20008000000 */
[----:B0-----:R-:W-:Y:S06]  /*7360*/  BAR.SYNC.DEFER_BLOCKING 0x9, 0x100 ;  /* 0x0244000000007b1d */ /* 0x001fec0000010000 */
[----:B------:R-:W-:-:S06]  /*7370*/  WARPGROUP.ARRIVE ;  /* 0x00000000000079c5 */ /* 0x000fcc0000000000 */
[----:B------:R-:W-:Y:S01]  /*7380*/  HGMMA.64x64x16.F32.BF16 R24, gdesc[UR56].tnspA, RZ, !UPT ;  /* 0x20e00000381879f0 */ /* 0x000fe2000c7018ff */
[----:B------:R-:W-:Y:S01]  /*7390*/  UMOV UR56, UR4 ;  /* 0x0000000400387c82 */ /* 0x000fe20008000000 */
[----:B------:R-:W-:Y:S01]  /*73a0*/  UMOV UR57, 0x40000040 ;  /* 0x4000004000397882 */ /* 0x000fe20000000000 */
[----:B------:R-:W-:Y:S01]  /*73b0*/  UMOV UR58, UR5 ;  /* 0x00000005003a7c82 */ /* 0x000fe20008000000 */
[----:B------:R-:W-:Y:S01]  /*73c0*/  UMOV UR59, 0x8 ;  /* 0x00000008003b7882 */ /* 0x000fe20000000000 */
[----:B------:R-:W-:Y:S01]  /*73d0*/  IMAD.U32 R220, RZ, RZ, UR58 ;  /* 0x0000003affdc7e24 */ /* 0x000fe2000f8e00ff */
[----:B------:R-:W-:Y:S01]  /*73e0*/  R2UR UR4, R7 ;  /* 0x00000000070472ca */ /* 0x000fe200000e0000 */
[----:B------:R-:W-:Y:S01]  /*73f0*/  IMAD.U32 R221, RZ, RZ, UR59 ;  /* 0x0000003bffdd7e24 */ /* 0x000fe2000f8e00ff */
[----:B------:R-:W-:Y:S01]  /*7400*/  R2UR UR5, R9 ;  /* 0x00000000090572ca */ /* 0x000fe200000e0000 */
[----:B------:R-:W-:Y:S02]  /*7410*/  VIADD R7, R13, 0x180 ;  /* 0x000001800d077836 */ /* 0x000fe40000000000 */
[----:B------:R-:W-:-:S02]  /*7420*/  VIADD R9, R5, 0x180 ;  /* 0x0000018005097836 */ /* 0x000fc40000000000 */
[----:B------:R-:W-:Y:S01]  /*7430*/  VIADD R5, R5, 0x200 ;  /* 0x0000020005057836 */ /* 0x000fe20000000000 */
[----:B------:R-:W-:Y:S01]  /*7440*/  HGMMA.64x64x16.F32.BF16 R24, gdesc[UR56].tnspA, R24 ;  /* 0x20e00000381879f0 */ /* 0x000fe20008701818 */
[----:B------:R-:W-:Y:S02]  /*7450*/  R2UR UR59, R19 ;  /* 0x00000000133b72ca */ /* 0x000fe400000e0000 */
[----:B------:R-:W-:Y:S02]  /*7460*/  R2UR UR58, R20 ;  /* 0x00000000143a72ca */ /* 0x000fe400000e0000 */
[----:B------:R-:W-:Y:S02]  /*7470*/  R2UR UR57, R18 ;  /* 0x00000000123972ca */ /* 0x000fe400000e0000 */
[----:B------:R-:W-:-:S07]  /*7480*/  R2UR UR56, R17 ;  /* 0x00000000113872ca */ /* 0x000fce00000e0000 */
        /* <DEDUP_REMOVED lines=9> */
[----:B------:R-:W-:Y:S01]  /*7520*/  R2UR UR4, R7 ;  /* 0x00000000070472ca */ /* 0x000fe200000e0000 */
[----:B------:R-:W-:Y:S01]  /*7530*/  IMAD.U32 R219, RZ, RZ, UR59 ;  /* 0x0000003bffdb7e24 */ /* 0x000fe2000f8e00ff */
[----:B------:R-:W-:Y:S01]  /*7540*/  R2UR UR5, R9 ;  /* 0x00000000090572ca */ /* 0x000fe200000e0000 */
[----:B------:R-:W-:-:S02]  /*7550*/  VIADD R7, R13, 0x200 ;  /* 0x000002000d077836 */ /* 0x000fc40000000000 */
[----:B------:R-:W-:Y:S01]  /*7560*/  VIADD R9, R8, 0x210 ;  /* 0x0000021008097836 */ /* 0x000fe20000000000 */
[----:B------:R-:W-:Y:S01]  /*7570*/  HGMMA.64x64x16.F32.BF16 R24, gdesc[UR56].tnspA, R24 ;  /* 0x20e00000381879f0 */ /* 0x000fe20008701818 */
[----:B------:R-:W-:-:S06]  /*7580*/  R2UR UR59, R16 ;  /* 0x00000000103b72ca */ /* 0x000fcc00000e0000 */
[----:B------:R-:W-:Y:S01]  /*7590*/  UMOV UR56, UR4 ;  /* 0x0000000400387c82 */ /* 0x000fe20008000000 */
[----:B------:R-:W-:Y:S01]  /*75a0*/  R2UR UR58, R15 ;  /* 0x000000000f3a72ca */ /* 0x000fe200000e0000 */
[----:B------:R-:W-:Y:S01]  /*75b0*/  UMOV UR57, 0x40000040 ;  /* 0x4000004000397882 */ /* 0x000fe20000000000 */
[----:B------:R-:W-:Y:S01]  /*75c0*/  R2UR UR4, R5 ;  /* 0x00000000050472ca */ /* 0x000fe200000e0000 */
[----:B------:R-:W-:-:S03]  /*75d0*/  VIADD R5, R6, 0x400 ;  /* 0x0000040006057836 */ /* 0x000fc60000000000 */
[----:B------:R-:W-:Y:S01]  /*75e0*/  UMOV UR49, UR59 ;  /* 0x0000003b00317c82 */ /* 0x000fe20008000000 */
[----:B------:R-:W-:-:S06]  /*75f0*/  UMOV UR59, 0x8 ;  /* 0x00000008003b7882 */ /* 0x000fcc0000000000 */
[----:B------:R-:W-:Y:S01]  /*7600*/  UMOV UR48, UR58 ;  /* 0x0000003a00307c82 */ /* 0x000fe20008000000 */
[----:B------:R-:W-:Y:S01]  /*7610*/  UMOV UR58, UR5 ;  /* 0x00000005003a7c82 */ /* 0x000fe20008000000 */
[----:B------:R-:W-:Y:S01]  /*7620*/  R2UR UR5, R7 ;  /* 0x00000000070572ca */ /* 0x000fe200000e0000 */
[----:B------:R-:W-:Y:S02]  /*7630*/  IMAD.U32 R216, RZ, RZ, UR58 ;  /* 0x0000003affd87e24 */ /* 0x000fe4000f8e00ff */
[----:B------:R-:W-:Y:S01]  /*7640*/  IMAD.U32 R217, RZ, RZ, UR59 ;  /* 0x0000003bffd97e24 */ /* 0x000fe2000f8e00ff */
[----:B------:R-:W-:Y:S01]  /*7650*/  HGMMA.64x64x16.F32.BF16 R24, gdesc[UR56].tnspA, R24 ;  /* 0x20e00000381879f0 */ /* 0x000fe20008701818 */
[----:B------:R-:W-:Y:S01]  /*7660*/  R2UR UR57, R14 ;  /* 0x000000000e3972ca */ /* 0x000fe200000e0000 */
[----:B------:R-:W-:Y:S01]  /*7670*/  UMOV UR58, UR4 ;  /* 0x00000004003a7c82 */ /* 0x000fe20008000000 */
[----:B------:R-:W-:Y:S01]  /*7680*/  R2UR UR56, R12 ;  /* 0x000000000c3872ca */ /* 0x000fe200000e0000 */
[----:B------:R-:W-:Y:S01]  /*7690*/  UMOV UR59, 0x8 ;  /* 0x00000008003b7882 */ /* 0x000fe20000000000 */
[----:B------:R-:W-:-:S02]  /*76a0*/  IMAD.U32 R22, RZ, RZ, UR58 ;  /* 0x0000003aff167e24 */ /* 0x000fc4000f8e00ff */
[----:B------:R-:W-:-:S07]  /*76b0*/  IMAD.U32 R23, RZ, RZ, UR59 ;  /* 0x0000003bff177e24 */ /* 0x000fce000f8e00ff */
[----:B------:R-:W-:Y:S01]  /*76c0*/  UMOV UR53, UR57 ;  /* 0x0000003900357c82 */ /* 0x000fe20008000000 */
[----:B------:R-:W-:Y:S01]  /*76d0*/  UMOV UR57, 0x40000040 ;  /* 0x4000004000397882 */ /* 0x000fe20000000000 */
[----:B------:R-:W-:Y:S01]  /*76e0*/  UMOV UR52, UR56 ;  /* 0x0000003800347c82 */ /* 0x000fe20008000000 */
[----:B------:R-:W-:Y:S01]  /*76f0*/  UMOV UR56, UR5 ;  /* 0x0000000500387c82 */ /* 0x000fe20008000000 */
[----:B------:R-:W-:Y:S01]  /*7700*/  UMOV UR5, UR17 ;  /* 0x0000001100057c82 */ /* 0x000fe20008000000 */
        /* <DEDUP_REMOVED lines=13> */
[----:B------:R-:W-:Y:S02]  /*77e0*/  UMOV UR59, UR41 ;  /* 0x00000029003b7c82 */ /* 0x000fe40008000000 */
[----:B------:R-:W-:Y:S01]  /*77f0*/  HGMMA.64x16x16.F32.BF16 R176, gdesc[UR56].tnspA.tnspB, R176 ;  /* 0x6020000038b079f0 */ /* 0x000fe200087018b0 */
[----:B------:R-:W-:Y:S01]  /*7800*/  UMOV UR58, UR44 ;  /* 0x0000002c003a7c82 */ /* 0x000fe20008000000 */
[----:B------:R-:W-:Y:S01]  /*7810*/  UMOV UR59, UR45 ;  /* 0x0000002d003b7c82 */ /* 0x000fe20008000000 */
[----:B------:R-:W-:Y:S01]  /*7820*/  R2UR UR44, R5 ;  /* 0x00000000052c72ca */ /* 0x000fe200000e0000 */
[----:B------:R-:W-:Y:S01]  /*7830*/  HGMMA.64x16x16.F32.BF16 R192, gdesc[UR56].tnspA.tnspB, R192 ;  /* 0x6020000038c079f0 */ /* 0x000fe200087018c0 */
[----:B------:R-:W-:Y:S01]  /*7840*/  UMOV UR58, UR48 ;  /* 0x00000030003a7c82 */ /* 0x000fe20008000000 */
[----:B------:R-:W-:Y:S01]  /*7850*/  UMOV UR59, UR49 ;  /* 0x00000031003b7c82 */ /* 0x000fe20008000000 */
[----:B------:R-:W-:Y:S01]  /*7860*/  UMOV UR45, 0x40000040 ;  /* 0x40000040002d7882 */ /* 0x000fe20000000000 */
[----:B------:R-:W-:Y:S01]  /*7870*/  HGMMA.64x16x16.F32.BF16 R208, gdesc[UR56].tnspA.tnspB, R208 ;  /* 0x6020000038d079f0 */ /* 0x000fe200087018d0 */
[----:B------:R-:W-:Y:S01]  /*7880*/  UMOV UR49, UR45 ;  /* 0x0000002d00317c82 */ /* 0x000fe20008000000 */
[----:B------:R-:W-:Y:S01]  /*7890*/  UMOV UR41, UR45 ;  /* 0x0000002d00297c82 */ /* 0x000fe20008000000 */
[C---:B------:R-:W-:Y:S01]  /*78a0*/  VIADD R5, R6.reuse, 0x500 ;  /* 0x0000050006057836 */ /* 0x040fe20000000000 */
[----:B------:R-:W-:Y:S01]  /*78b0*/  UMOV UR58, UR8 ;  /* 0x00000008003a7c82 */ /* 0x000fe20008000000 */
[----:B------:R-:W-:Y:S01]  /*78c0*/  VIADD R6, R6, 0x580 ;  /* 0x0000058006067836 */ /* 0x000fe20000000000 */
[----:B------:R-:W-:Y:S01]  /*78d0*/  UMOV UR59, UR9 ;  /* 0x00000009003b7c82 */ /* 0x000fe20008000000 */
[----:B------:R-:W-:Y:S01]  /*78e0*/  UMOV UR9, UR17 ;  /* 0x0000001100097c82 */ /* 0x000fe20008000000 */
[----:B------:R-:W-:Y:S01]  /*78f0*/  UMOV UR48, UR44 ;  /* 0x0000002c00307c82 */ /* 0x000fe20008000000 */
[----:B------:R-:W-:Y:S01]  /*7900*/  UMOV UR40, UR44 ;  /* 0x0000002c00287c82 */ /* 0x000fe20008000000 */
[----:B------:R-:W-:-:S02]  /*7910*/  R2UR UR24, R5 ;  /* 0x00000000051872ca */ /* 0x000fc400000e0000 */
[----:B------:R-:W-:Y:S01]  /*7920*/  R2UR UR16, R6 ;  /* 0x00000000061072ca */ /* 0x000fe200000e0000 */
[----:B------:R-:W-:Y:S01]  /*7930*/  VIADD R6, R8, 0x100 ;  /* 0x0000010008067836 */ /* 0x000fe20000000000 */
[----:B------:R-:W-:Y:S01]  /*7940*/  LOP3.LUT R5, R4, 0x3fff, RZ, 0xc0, !PT ;  /* 0x00003fff04057812 */ /* 0x000fe200078ec0ff */
[----:B------:R-:W-:-:S04]  /*7950*/  VIADD R4, R8, 0x80 ;  /* 0x0000008008047836 */ /* 0x000fc80000000000 */
[----:B------:R-:W-:Y:S02]  /*7960*/  IMAD R12, R2, 0x800, R5 ;  /* 0x00000800020c7824 */ /* 0x000fe400078e0205 */
[----:B------:R-:W-:Y:S02]  /*7970*/  VIADD R5, R8, 0x10 ;  /* 0x0000001008057836 */ /* 0x000fe40000000000 */
        /* <DEDUP_REMOVED lines=8> */
[----:B------:R-:W-:Y:S01]  /*7a00*/  HGMMA.64x16x16.F32.BF16 R144, gdesc[UR44].tnspA.tnspB, R144 ;  /* 0x602000002c9079f0 */ /* 0x000fe20008701890 */
[----:B------:R-:W-:Y:S01]  /*7a10*/  UMOV UR46, UR52 ;  /* 0x00000034002e7c82 */ /* 0x000fe20008000000 */
[----:B------:R-:W-:Y:S01]  /*7a20*/  UMOV UR47, UR53 ;  /* 0x00000035002f7c82 */ /* 0x000fe20008000000 */
[----:B------:R-:W-:Y:S01]  /*7a30*/  UMOV UR52, UR44 ;  /* 0x0000002c00347c82 */ /* 0x000fe20008000000 */
[----:B------:R-:W-:Y:S01]  /*7a40*/  UMOV UR53, UR45 ;  /* 0x0000002d00357c82 */ /* 0x000fe20008000000 */
[----:B------:R-:W-:Y:S01]  /*7a50*/  HGMMA.64x16x16.F32.BF16 R160, gdesc[UR44].tnspA.tnspB, R160 ;  /* 0x602000002ca079f0 */ /* 0x000fe200087018a0 */
[----:B------:R-:W-:Y:S01]  /*7a60*/  R2UR UR46, R5 ;  /* 0x00000000052e72ca */ /* 0x000fe200000e0000 */
[C---:B------:R-:W-:Y:S01]  /*7a70*/  VIADD R5, R8.reuse, 0x90 ;  /* 0x0000009008057836 */ /* 0x040fe20000000000 */
[----:B------:R-:W-:Y:S01]  /*7a80*/  UMOV UR47, 0x40 ;  /* 0x00000040002f7882 */ /* 0x000fe20000000000 */
[----:B------:R-:W-:Y:S01]  /*7a90*/  HGMMA.64x16x16.F32.BF16 R176, gdesc[UR52].tnspA.tnspB, R176 ;  /* 0x6020000034b079f0 */ /* 0x000fe200087018b0 */
[----:B------:R-:W-:Y:S01]  /*7aa0*/  R2UR UR54, R8 ;  /* 0x00000000083672ca */ /* 0x000fe200000e0000 */
[----:B------:R-:W-:Y:S01]  /*7ab0*/  UMOV UR55, 0x40 ;  /* 0x0000004000377882 */ /* 0x000fe20000000000 */
[----:B------:R-:W-:Y:S01]  /*7ac0*/  R2UR UR52, R12 ;  /* 0x000000000c3472ca */ /* 0x000fe200000e0000 */
[----:B------:R-:W-:Y:S01]  /*7ad0*/  HGMMA.64x16x16.F32.BF16 R192, gdesc[UR48].tnspA.tnspB, R192 ;  /* 0x6020000030c079f0 */ /* 0x000fe200087018c0 */
[----:B------:R-:W-:Y:S01]  /*7ae0*/  UMOV UR53, 0x40000040 ;  /* 0x4000004000357882 */ /* 0x000fe20000000000 */
[----:B------:R-:W-:Y:S01]  /*7af0*/  UMOV UR45, 0x40000040 ;  /* 0x40000040002d7882 */ /* 0x000fe20000000000 */
[----:B------:R-:W-:Y:S01]  /*7b00*/  R2UR UR50, R9 ;  /* 0x00000000093272ca */ /* 0x000fe200000e0000 */
[----:B------:R-:W-:Y:S01]  /*7b10*/  HGMMA.64x16x16.F32.BF16 R208, gdesc[UR40].tnspA.tnspB, R208 ;  /* 0x6020000028d079f0 */ /* 0x000fe200087018d0 */
[----:B------:R-:W-:Y:S01]  /*7b20*/  UMOV UR49, UR45 ;  /* 0x0000002d00317c82 */ /* 0x000fe20008000000 */
[----:B------:R-:W-:Y:S01]  /*7b30*/  UMOV UR51, 0x40 ;  /* 0x0000004000337882 */ /* 0x000fe20000000000 */
[C---:B------:R-:W-:Y:S01]  /*7b40*/  VIADD R9, R8.reuse, 0x20 ;  /* 0x0000002008097836 */ /* 0x040fe20000000000 */
[----:B------:R-:W-:Y:S01]  /*7b50*/  UMOV UR43, 0x40 ;  /* 0x00000040002b7882 */ /* 0x000fe20000000000 */
[----:B------:R-:W-:Y:S03]  /*7b60*/  HGMMA.64x16x16.F32.BF16 R144, gdesc[UR24].tnspA.tnspB, R144 ;  /* 0x60200000189079f0 */ /* 0x000fe60008701890 */
[----:B------:R-:W-:Y:S01]  /*7b70*/  R2UR UR26, R9 ;  /* 0x00000000091a72ca */ /* 0x000fe200000e0000 */
[C---:B------:R-:W-:Y:S01]  /*7b80*/  VIADD R9, R8.reuse, 0xa0 ;  /* 0x000000a008097836 */ /* 0x040fe20000000000 */
[----:B------:R-:W-:Y:S01]  /*7b90*/  R2UR UR24, R231 ;  /* 0x00000000e71872ca */ /* 0x000fe200000e0000 */
[----:B------:R-:W-:Y:S01]  /*7ba0*/  UMOV UR27, 0x40 ;  /* 0x00000040001b7882 */ /* 0x000fe20000000000 */
[----:B------:R-:W-:Y:S01]  /*7bb0*/  HGMMA.64x16x16.F32.BF16 R160, gdesc[UR36].tnspA.tnspB, R160 ;  /* 0x6020000024a079f0 */ /* 0x000fe200087018a0 */
[----:B------:R-:W-:Y:S01]  /*7bc0*/  UMOV UR25, 0x40000040 ;  /* 0x4000004000197882 */ /* 0x000fe20000000000 */
[----:B------:R-:W-:Y:S01]  /*7bd0*/  R2UR UR42, R9 ;  /* 0x00000000092a72ca */ /* 0x000fe200000e0000 */
[C---:B------:R-:W-:Y:S01]  /*7be0*/  VIADD R9, R8.reuse, 0x1a0 ;  /* 0x000001a008097836 */ /* 0x040fe20000000000 */
[----:B------:R-:W-:Y:S01]  /*7bf0*/  HGMMA.64x16x16.F32.BF16 R176, gdesc[UR32].tnspA.tnspB, R176 ;  /* 0x6020000020b079f0 */ /* 0x000fe200087018b0 */
[C---:B------:R-:W-:Y:S01]  /*7c00*/  VIADD R231, R8.reuse, 0x120 ;  /* 0x0000012008e77836 */ /* 0x040fe20000000000 */
[----:B------:R-:W-:Y:S01]  /*7c10*/  UMOV UR41, UR25 ;  /* 0x0000001900297c82 */ /* 0x000fe20008000000 */
[----:B------:R-:W-:Y:S01]  /*7c20*/  UMOV UR37, UR25 ;  /* 0x0000001900257c82 */ /* 0x000fe20008000000 */
[----:B------:R-:W-:Y:S01]  /*7c30*/  HGMMA.64x16x16.F32.BF16 R192, gdesc[UR28].tnspA.tnspB, R192 ;  /* 0x602000001cc079f0 */ /* 0x000fe200087018c0 */
[----:B------:R-:W-:Y:S01]  /*7c40*/  R2UR UR34, R9 ;  /* 0x00000000092272ca */ /* 0x000fe200000e0000 */
[----:B------:R-:W-:Y:S01]  /*7c50*/  VIADD R9, R8, 0x220 ;  /* 0x0000022008097836 */ /* 0x000fe20000000000 */
[----:B------:R-:W-:Y:S01]  /*7c60*/  R2UR UR38, R231 ;  /* 0x00000000e72672ca */ /* 0x000fe200000e0000 */
[----:B------:R-:W-:Y:S01]  /*7c70*/  HGMMA.64x16x16.F32.BF16 R208, gdesc[UR20].tnspA.tnspB, R208 ;  /* 0x6020000014d079f0 */ /* 0x000fe200087018d0 */
[----:B------:R-:W-:Y:S01]  /*7c80*/  R2UR UR21, R4 ;  /* 0x00000000041572ca */ /* 0x000fe200000e0000 */
[----:B------:R-:W-:Y:S01]  /*7c90*/  VIADD R4, R8, 0x180 ;  /* 0x0000018008047836 */ /* 0x000fe20000000000 */
[----:B------:R-:W-:Y:S01]  /*7ca0*/  R2UR UR20, R6 ;  /* 0x00000000061472ca */ /* 0x000fe200000e0000 */
[----:B------:R-:W-:Y:S01]  /*7cb0*/  UMOV UR40, UR24 ;  /* 0x0000001800287c82 */ /* 0x000fe20008000000 */
[----:B------:R-:W-:Y:S01]  /*7cc0*/  R2UR UR30, R9 ;  /* 0x00000000091e72ca */ /* 0x000fe200000e0000 */
        /* <DEDUP_REMOVED lines=9> */
[----:B------:R-:W-:Y:S01]  /*7d60*/  UMOV UR23, 0x40 ;  /* 0x0000004000177882 */ /* 0x000fe20000000000 */
[----:B------:R-:W-:Y:S01]  /*7d70*/  VIADD R231, R12, 0x180 ;  /* 0x000001800ce77836 */ /* 0x000fe20000000000 */
[----:B------:R-:W-:Y:S01]  /*7d80*/  HGMMA.64x16x16.F32.BF16 R144, gdesc[UR16].tnspA.tnspB, R144 ;  /* 0x60200000109079f0 */ /* 0x000fe20008701890 */
[----:B------:R-:W-:Y:S01]  /*7d90*/  UMOV UR18, UR58 ;  /* 0x0000003a00127c82 */ /* 0x000fe20008000000 */
[----:B------:R-:W-:-:S02]  /*7da0*/  UMOV UR19, UR59 ;  /* 0x0000003b00137c82 */ /* 0x000fc40008000000 */
[----:B------:R-:W-:Y:S01]  /*7db0*/  HGMMA.64x16x16.F32.BF16 R160, gdesc[UR4].tnspA.tnspB, R160 ;  /* 0x6020000004a079f0 */ /* 0x000fe200087018a0 */
[----:B------:R-:W-:Y:S01]  /*7dc0*/  R2UR UR4, R4 ;  /* 0x00000000040472ca */ /* 0x000fe200000e0000 */
[----:B------:R-:W-:Y:S01]  /*7dd0*/  VIADD R4, R8, 0x200 ;  /* 0x0000020008047836 */ /* 0x000fe20000000000 */
[----:B------:R-:W-:Y:S01]  /*7de0*/  UMOV UR7, 0x40 ;  /* 0x0000004000077882 */ /* 0x000fe20000000000 */
[----:B------:R-:W-:Y:S01]  /*7df0*/  HGMMA.64x16x16.F32.BF16 R176, gdesc[UR8].tnspA.tnspB, R176 ;  /* 0x6020000008b079f0 */ /* 0x000fe200087018b0 */
[----:B------:R-:W-:Y:S01]  /*7e00*/  UMOV UR8, UR52 ;  /* 0x0000003400087c82 */ /* 0x000fe20008000000 */
[----:B------:R-:W-:Y:S01]  /*7e10*/  UMOV UR9, UR53 ;  /* 0x0000003500097c82 */ /* 0x000fe20008000000 */
[----:B------:R-:W-:Y:S01]  /*7e20*/  UMOV UR10, UR21 ;  /* 0x00000015000a7c82 */ /* 0x000fe20008000000 */
[----:B------:R-:W-:Y:S01]  /*7e30*/  HGMMA.64x16x16.F32.BF16 R192, gdesc[UR12].tnspA.tnspB, R192 ;  /* 0x602000000cc079f0 */ /* 0x000fe200087018c0 */
[----:B------:R-:W-:Y:S01]  /*7e40*/  UMOV UR11, 0x40 ;  /* 0x00000040000b7882 */ /* 0x000fe20000000000 */
[----:B------:R-:W-:Y:S01]  /*7e50*/  IMAD.U32 R20, RZ, RZ, UR10 ;  /* 0x0000000aff147e24 */ /* 0x000fe2000f8e00ff */
[----:B------:R-:W-:Y:S01]  /*7e60*/  UMOV UR15, 0x40 ;  /* 0x00000040000f7882 */ /* 0x000fe20000000000 */
[----:B------:R-:W-:Y:S01]  /*7e70*/  HGMMA.64x16x16.F32.BF16 R208, gdesc[UR16].tnspA.tnspB, R208, gsb0 ;  /* 0x6020000010d079f0 */ /* 0x000fe200080018d0 */
[----:B------:R-:W-:Y:S01]  /*7e80*/  IMAD.U32 R21, RZ, RZ, UR11 ;  /* 0x0000000bff157e24 */ /* 0x000fe2000f8e00ff */
[----:B------:R-:W-:Y:S01]  /*7e90*/  UMOV UR19, 0x40 ;  /* 0x0000004000137882 */ /* 0x000fe20000000000 */
[----:B------:R-:W-:-:S02]  /*7ea0*/  WARPGROUP.DEPBAR.LE gsb0, 0x1 ;  /* 0x00008000000079c5 */ /* 0x000fc40000010100 */
[----:B------:R-:W-:-:S06]  /*7eb0*/  WARPGROUP.ARRIVE ;  /* 0x00000000000079c5 */ /* 0x000fcc0000000000 */
[----:B------:R-:W-:Y:S04]  /*7ec0*/  HGMMA.64x16x16.F32.BF16 R56, gdesc[UR52].tnspA.tnspB, R56 ;  /* 0x60200000343879f0 */ /* 0x000fe80008701838 */
[----:B------:R-:W-:Y:S01]  /*7ed0*/  HGMMA.64x16x16.F32.BF16 R64, gdesc[UR8].tnspA.tnspB, R64 ;  /* 0x60200000084079f0 */ /* 0x000fe20008701840 */
[----:B------:R-:W-:Y:S01]  /*7ee0*/  UMOV UR8, UR52 ;  /* 0x0000003400087c82 */ /* 0x000fe20008000000 */
[----:B------:R-:W-:Y:S01]  /*7ef0*/  UMOV UR9, UR53 ;  /* 0x0000003500097c82 */ /* 0x000fe20008000000 */
[----:B------:R-:W-:Y:S01]  /*7f00*/  UMOV UR10, UR20 ;  /* 0x00000014000a7c82 */ /* 0x000fe20008000000 */
[----:B------:R-:W-:Y:S01]  /*7f10*/  UMOV UR11, 0x40 ;  /* 0x00000040000b7882 */ /* 0x000fe20000000000 */
[----:B------:R-:W-:Y:S01]  /*7f20*/  IMAD.U32 R18, RZ, RZ, UR10 ;  /* 0x0000000aff127e24 */ /* 0x000fe2000f8e00ff */
[----:B------:R-:W-:Y:S01]  /*7f30*/  HGMMA.64x16x16.F32.BF16 R72, gdesc[UR8].tnspA.tnspB, R72 ;  /* 0x60200000084879f0 */ /* 0x000fe20008701848 */
[----:B------:R-:W-:Y:S01]  /*7f40*/  UMOV UR10, UR4 ;  /* 0x00000004000a7c82 */ /* 0x000fe20008000000 */
[----:B------:R-:W-:Y:S01]  /*7f50*/  R2UR UR4, R4 ;  /* 0x00000000040472ca */ /* 0x000fe200000e0000 */
[----:B------:R-:W-:Y:S01]  /*7f60*/  IMAD.U32 R19, RZ, RZ, UR11 ;  /* 0x0000000bff137e24 */ /* 0x000fe2000f8e00ff */
        /* <DEDUP_REMOVED lines=8> */
[----:B------:R-:W-:Y:S01]  /*7ff0*/  UMOV UR11, 0x40 ;  /* 0x00000040000b7882 */ /* 0x000fe20000000000 */
[----:B------:R-:W-:Y:S01]  /*8000*/  VIADD R4, R12, 0x80 ;  /* 0x000000800c047836 */ /* 0x000fe20000000000 */
[----:B------:R-:W-:Y:S01]  /*8010*/  ULDC.64 UR52, c[0x0][0x208] ;  /* 0x0000820000347ab9 */ /* 0x000fe20000000a00 */
[----:B------:R-:W-:Y:S01]  /*8020*/  UMOV UR10, UR4 ;  /* 0x00000004000a7c82 */ /* 0x000fe20008000000 */
[----:B------:R-:W-:Y:S01]  /*8030*/  R2UR UR4, R5 ;  /* 0x00000000050472ca */ /* 0x000fe200000e0000 */
[----:B------:R-:W-:Y:S01]  /*8040*/  HGMMA.64x16x16.F32.BF16 R88, gdesc[UR8].tnspA.tnspB, R88 ;  /* 0x60200000085879f0 */ /* 0x000fe20008701858 */
[----:B------:R-:W-:Y:S01]  /*8050*/  R2UR UR44, R4 ;  /* 0x00000000042c72ca */ /* 0x000fe200000e0000 */
[C---:B------:R-:W-:Y:S01]  /*8060*/  VIADD R4, R8.reuse, 0x110 ;  /* 0x0000011008047836 */ /* 0x040fe20000000000 */
[----:B------:R-:W-:Y:S01]  /*8070*/  UMOV UR9, UR45 ;  /* 0x0000002d00097c82 */ /* 0x000fe20008000000 */
[----:B------:R-:W-:-:S02]  /*8080*/  VIADD R5, R8, 0x190 ;  /* 0x0000019008057836 */ /* 0x000fc40000000000 */
[----:B------:R-:W-:Y:S01]  /*8090*/  IMAD.U32 R14, RZ, RZ, UR10 ;  /* 0x0000000aff0e7e24 */ /* 0x000fe2000f8e00ff */
[----:B------:R-:W-:Y:S01]  /*80a0*/  R2UR UR5, R4 ;  /* 0x00000000040572ca */ /* 0x000fe200000e0000 */
[----:B------:R-:W-:Y:S01]  /*80b0*/  IMAD.U32 R15, RZ, RZ, UR11 ;  /* 0x0000000bff0f7e24 */ /* 0x000fe2000f8e00ff */
[----:B------:R-:W-:Y:S01]  /*80c0*/  R2UR UR6, R5 ;  /* 0x00000000050672ca */ /* 0x000fe200000e0000 */
[----:B------:R-:W-:Y:S02]  /*80d0*/  UMOV UR11, 0x40 ;  /* 0x00000040000b7882 */ /* 0x000fe40000000000 */
[----:B------:R-:W-:Y:S01]  /*80e0*/  UMOV UR10, UR4 ;  /* 0x00000004000a7c82 */ /* 0x000fe20008000000 */
[----:B------:R-:W-:Y:S01]  /*80f0*/  IMAD.U32 R11, RZ, RZ, UR11 ;  /* 0x0000000bff0b7e24 */ /* 0x000fe2000f8e00ff */
[----:B------:R-:W-:Y:S01]  /*8100*/  UMOV UR8, UR44 ;  /* 0x0000002c00087c82 */ /* 0x000fe20008000000 */
[----:B------:R-:W-:Y:S01]  /*8110*/  IMAD.U32 R10, RZ, RZ, UR10 ;  /* 0x0000000aff0a7e24 */ /* 0x000fe2000f8e00ff */
[----:B------:R-:W-:Y:S01]  /*8120*/  UMOV UR48, UR44 ;  /* 0x0000002c00307c82 */ /* 0x000fe20008000000 */
[----:B------:R-:W-:Y:S01]  /*8130*/  R2UR UR4, R231 ;  /* 0x00000000e70472ca */ /* 0x000fe200000e0000 */
[----:B------:R-:W-:-:S05]  /*8140*/  VIADD R231, R8, 0x130 ;  /* 0x0000013008e77836 */ /* 0x000fca0000000000 */
[----:B------:R-:W-:Y:S01]  /*8150*/  R2UR UR18, R231 ;  /* 0x00000000e71272ca */ /* 0x000fe200000e0000 */
        /* <DEDUP_REMOVED lines=14> */
[C---:B------:R-:W-:Y:S01]  /*8240*/  VIADD R9, R8.reuse, 0xb0 ;  /* 0x000000b008097836 */ /* 0x040fe20000000000 */
[----:B------:R-:W-:Y:S01]  /*8250*/  HGMMA.64x16x16.F32.BF16 R80, gdesc[UR8].tnspA.tnspB, R80 ;  /* 0x60200000085079f0 */ /* 0x000fe20008701850 */
[----:B------:R-:W-:Y:S01]  /*8260*/  UMOV UR5, 0x40000040 ;  /* 0x4000004000057882 */ /* 0x000fe20000000000 */
[----:B------:R-:W-:Y:S01]  /*8270*/  UMOV UR20, UR4 ;  /* 0x0000000400147c82 */ /* 0x000fe20008000000 */
[----:B------:R-:W-:Y:S01]  /*8280*/  UMOV UR16, UR4 ;  /* 0x0000000400107c82 */ /* 0x000fe20008000000 */
[----:B------:R-:W-:Y:S01]  /*8290*/  UMOV UR12, UR4 ;  /* 0x00000004000c7c82 */ /* 0x000fe20008000000 */
[----:B------:R-:W-:Y:S01]  /*82a0*/  UMOV UR8, UR4 ;  /* 0x0000000400087c82 */ /* 0x000fe20008000000 */
[----:B------:R-:W-:Y:S01]  /*82b0*/  R2UR UR22, R9 ;  /* 0x00000000091672ca */ /* 0x000fe200000e0000 */
[C---:B------:R-:W-:Y:S01]  /*82c0*/  VIADD R9, R8.reuse, 0x1b0 ;  /* 0x000001b008097836 */ /* 0x040fe20000000000 */
[----:B------:R-:W-:Y:S01]  /*82d0*/  UMOV UR21, UR5 ;  /* 0x0000000500157c82 */ /* 0x000fe20008000000 */
[----:B------:R-:W-:Y:S01]  /*82e0*/  HGMMA.64x16x16.F32.BF16 R88, gdesc[UR48].tnspA.tnspB, R88 ;  /* 0x60200000305879f0 */ /* 0x000fe20008701858 */
[----:B------:R-:W-:Y:S01]  /*82f0*/  VIADD R8, R8, 0x230 ;  /* 0x0000023008087836 */ /* 0x000fe20000000000 */
[----:B------:R-:W-:Y:S01]  /*8300*/  UMOV UR17, UR5 ;  /* 0x0000000500117c82 */ /* 0x000fe20008000000 */
[----:B------:R-:W-:Y:S01]  /*8310*/  R2UR UR14, R9 ;  /* 0x00000000090e72ca */ /* 0x000fe200000e0000 */
[----:B------:R-:W-:Y:S01]  /*8320*/  UMOV UR13, UR5 ;  /* 0x00000005000d7c82 */ /* 0x000fe20008000000 */
[----:B------:R-:W-:Y:S01]  /*8330*/  UMOV UR9, UR5 ;  /* 0x0000000500097c82 */ /* 0x000fe20008000000 */
[----:B------:R-:W-:Y:S01]  /*8340*/  IMAD.U32 R6, RZ, RZ, UR10 ;  /* 0x0000000aff067e24 */ /* 0x000fe2000f8e00ff */
[----:B------:R-:W-:Y:S01]  /*8350*/  R2UR UR10, R8 ;  /* 0x00000000080a72ca */ /* 0x000fe200000e0000 */
[----:B------:R-:W-:Y:S01]  /*8360*/  IMAD.U32 R7, RZ, RZ, UR11 ;  /* 0x0000000bff077e24 */ /* 0x000fe2000f8e00ff */
[----:B------:R-:W-:Y:S01]  /*8370*/  UMOV UR11, 0x40 ;  /* 0x00000040000b7882 */ /* 0x000fe20000000000 */
[----:B------:R-:W-:Y:S04]  /*8380*/  HGMMA.64x16x16.F32.BF16 R56, gdesc[UR24].tnspA.tnspB, R56 ;  /* 0x60200000183879f0 */ /* 0x000fe80008701838 */
[----:B------:R-:W-:Y:S04]  /*8390*/  HGMMA.64x16x16.F32.BF16 R64, gdesc[UR40].tnspA.tnspB, R64 ;  /* 0x60200000284079f0 */ /* 0x000fe80008701840 */
[----:B------:R-:W-:Y:S04]  /*83a0*/  HGMMA.64x16x16.F32.BF16 R72, gdesc[UR36].tnspA.tnspB, R72 ;  /* 0x60200000244879f0 */ /* 0x000fe80008701848 */
[----:B------:R-:W-:Y:S04]  /*83b0*/  HGMMA.64x16x16.F32.BF16 R80, gdesc[UR32].tnspA.tnspB, R80 ;  /* 0x60200000205079f0 */ /* 0x000fe80008701850 */
[----:B------:R-:W-:Y:S04]  /*83c0*/  HGMMA.64x16x16.F32.BF16 R88, gdesc[UR28].tnspA.tnspB, R88 ;  /* 0x602000001c5879f0 */ /* 0x000fe80008701858 */
[----:B------:R-:W-:Y:S01]  /*83d0*/  HGMMA.64x16x16.F32.BF16 R56, gdesc[UR4].tnspA.tnspB, R56 ;  /* 0x60200000043879f0 */ /* 0x000fe20008701838 */
[----:B------:R-:W-:-:S03]  /*83e0*/  USHF.L.U32 UR4, UR60, 0xe, URZ ;  /* 0x0000000e3c047899 */ /* 0x000fc6000800063f */
[----:B------:R-:W-:Y:S03]  /*83f0*/  HGMMA.64x16x16.F32.BF16 R64, gdesc[UR20].tnspA.tnspB, R64 ;  /* 0x60200000144079f0 */ /* 0x000fe60008701840 */
[----:B------:R-:W-:Y:S01]  /*8400*/  IMAD.U32 R231, RZ, RZ, UR4 ;  /* 0x00000004ffe77e24 */ /* 0x000fe2000f8e00ff */
[----:B------:R-:W-:Y:S01]  /*8410*/  IADD3 R9, P1, R232, UR4, RZ ;  /* 0x00000004e8097c10 */ /* 0x000fe2000ff3e0ff */
[----:B------:R-:W-:Y:S01]  /*8420*/  ULDC.64 UR4, c[0x0][0x2c0] ;  /* 0x0000b00000047ab9 */ /* 0x000fe20000000a00 */
[----:B------:R-:W-:Y:S02]  /*8430*/  HGMMA.64x16x16.F32.BF16 R72, gdesc[UR16].tnspA.tnspB, R72 ;  /* 0x60200000104879f0 */ /* 0x000fe40008701848 */
[----:B------:R-:W-:Y:S02]  /*8440*/  LEA R8, P2, R9, UR4, 0x2 ;  /* 0x0000000409087c11 */ /* 0x000fe4000f8410ff */
[----:B---3--:R-:W-:-:S04]  /*8450*/  LEA.HI.X.SX32 R231, R231, R235, 0x1, P1 ;  /* 0x000000ebe7e77211 */ /* 0x008fc800008f0eff */
[----:B------:R-:W-:Y:S01]  /*8460*/  LEA.HI.X R9, R9, UR5, R231, 0x2, P2 ;  /* 0x0000000509097c11 */ /* 0x000fe200090f14e7 */
[----:B------:R-:W-:Y:S04]  /*8470*/  HGMMA.64x16x16.F32.BF16 R80, gdesc[UR12].tnspA.tnspB, R80 ;  /* 0x602000000c5079f0 */ /* 0x000fe80008701850 */
[----:B------:R0:W-:Y:S04]  /*8480*/  REDG.E.ADD.F32x4.FTZ.RN.STRONG.GPU desc[UR52][R8.64], R24 ;  /* 0x00000018080079a6 */ /* 0x0001e8000c10f7b4 */
[----:B------:R0:W-:Y:S01]  /*8490*/  REDG.E.ADD.F32x4.FTZ.RN.STRONG.GPU desc[UR52][R8.64+0x800], R28 ;  /* 0x0008001c080079a6 */ /* 0x0001e2000c10f7b4 */
[----:B------:R-:W-:Y:S03]  /*84a0*/  HGMMA.64x16x16.F32.BF16 R88, gdesc[UR8].tnspA.tnspB, R88, gsb0 ;  /* 0x60200000085879f0 */ /* 0x000fe60008001858 */
[----:B------:R0:W-:Y:S04]  /*84b0*/  REDG.E.ADD.F32x4.FTZ.RN.STRONG.GPU desc[UR52][R8.64+0x1000], R32 ;  /* 0x00100020080079a6 */ /* 0x0001e8000c10f7b4 */
[----:B------:R0:W-:Y:S01]  /*84c0*/  REDG.E.ADD.F32x4.FTZ.RN.STRONG.GPU desc[UR52][R8.64+0x1800], R36 ;  /* 0x00180024080079a6 */ /* 0x0001e2000c10f7b4 */
[----:B------:R-:W-:-:S03]  /*84d0*/  WARPGROUP.DEPBAR.LE gsb0, 0x1 ;  /* 0x00008000000079c5 */ /* 0x000fc60000010100 */
[----:B------:R0:W-:Y:S04]  /*84e0*/  REDG.E.ADD.F32x4.FTZ.RN.STRONG.GPU desc[UR52][R8.64+0x2000], R40 ;  /* 0x00200028080079a6 */ /* 0x0001e8000c10f7b4 */
[----:B------:R0:W-:Y:S04]  /*84f0*/  REDG.E.ADD.F32x4.FTZ.RN.STRONG.GPU desc[UR52][R8.64+0x2800], R44 ;  /* 0x0028002c080079a6 */ /* 0x0001e8000c10f7b4 */
[----:B------:R0:W-:Y:S04]  /*8500*/  REDG.E.ADD.F32x4.FTZ.RN.STRONG.GPU desc[UR52][R8.64+0x3000], R48 ;  /* 0x00300030080079a6 */ /* 0x0001e8000c10f7b4 */
[----:B------:R0:W-:Y:S01]  /*8510*/  REDG.E.ADD.F32x4.FTZ.RN.STRONG.GPU desc[UR52][R8.64+0x3800], R52 ;  /* 0x00380034080079a6 */ /* 0x0001e2000c10f7b4 */
[----:B------:R-:W-:Y:S05]  /*8520*/  @!P0 BRA `(.L_x_893) ;  /* 0x0000000000048947 */ /* 0x000fea0003800000 */
[----:B------:R-:W-:Y:S01]  /*8530*/  BPT.TRAP 0x1 ;  /* 0x000000040000795c */ /* 0x000fe20000300000 */
.L_x_893:
[----:B0-----:R-:W-:Y:S01]  /*8540*/  VIADD R24, R13, 0x500 ;  /* 0x000005000d187836 */ /* 0x001fe20000000000 */
        /* <DEDUP_REMOVED lines=37> */
[----:B------:R-:W-:Y:S01]  /*87a0*/  UMOV UR45, 0x40000040 ;  /* 0x40000040002d7882 */ /* 0x000fe20000000000 */
[----:B------:R-:W-:Y:S02]  /*87b0*/  WARPGROUP.DEPBAR.LE gsb0, 0x0 ;  /* 0x00008000000079c5 */ /* 0x000fe40000010000 */
[----:B------:R-:W-:Y:S01]  /*87c0*/  WARPGROUP.ARRIVE ;  /* 0x00000000000079c5 */ /* 0x000fe20000000000 */
[----:B------:R-:W-:Y:S04]  /*87d0*/  REDG.E.ADD.F32x4.FTZ.RN.STRONG.GPU desc[UR4][R8.64+0x4000], R24 ;  /* 0x00400018080079a6 */ /* 0x000fe8000c10f784 */
[----:B------:R-:W-:Y:S03]  /*87e0*/  REDG.E.ADD.F32x4.FTZ.RN.STRONG.GPU desc[UR4][R8.64+0x4800], R28 ;  /* 0x0048001c080079a6 */ /* 0x000fe6000c10f784 */
[----:B------:R-:W-:Y:S01]  /*87f0*/  HGMMA.64x16x16.F32.BF16 R96, gdesc[UR52].tnspA.tnspB, R96 ;  /* 0x60200000346079f0 */ /* 0x000fe20008701860 */
[----:B------:R-:W-:-:S02]  /*8800*/  R2UR UR54, R20 ;  /* 0x00000000143672ca */ /* 0x000fc400000e0000 */
[----:B------:R-:W-:Y:S01]  /*8810*/  R2UR UR55, R21 ;  /* 0x00000000153772ca */ /* 0x000fe200000e0000 */
[----:B------:R-:W-:Y:S04]  /*8820*/  REDG.E.ADD.F32x4.FTZ.RN.STRONG.GPU desc[UR4][R8.64+0x5000], R32 ;  /* 0x00500020080079a6 */ /* 0x000fe8000c10f784 */
[----:B------:R-:W-:Y:S04]  /*8830*/  REDG.E.ADD.F32x4.FTZ.RN.STRONG.GPU desc[UR4][R8.64+0x5800], R36 ;  /* 0x00580024080079a6 */ /* 0x000fe8000c10f784 */
[----:B------:R-:W-:Y:S04]  /*8840*/  REDG.E.ADD.F32x4.FTZ.RN.STRONG.GPU desc[UR4][R8.64+0x6000], R40 ;  /* 0x00600028080079a6 */ /* 0x000fe8000c10f784 */
[----:B------:R-:W-:Y:S01]  /*8850*/  HGMMA.64x16x16.F32.BF16 R104, gdesc[UR52].tnspA.tnspB, R104 ;  /* 0x60200000346879f0 */ /* 0x000fe20008701868 */
[----:B------:R-:W-:Y:S01]  /*8860*/  R2UR UR54, R18 ;  /* 0x00000000123672ca */ /* 0x000fe200000e0000 */
[----:B------:R-:W-:Y:S01]  /*8870*/  REDG.E.ADD.F32x4.FTZ.RN.STRONG.GPU desc[UR4][R8.64+0x6800], R44 ;  /* 0x0068002c080079a6 */ /* 0x000fe2000c10f784 */
[----:B------:R-:W-:-:S03]  /*8880*/  R2UR UR55, R19 ;  /* 0x00000000133772ca */ /* 0x000fc600000e0000 */
[----:B------:R-:W-:Y:S04]  /*8890*/  REDG.E.ADD.F32x4.FTZ.RN.STRONG.GPU desc[UR4][R8.64+0x7000], R48 ;  /* 0x00700030080079a6 */ /* 0x000fe8000c10f784 */
[----:B------:R0:W-:Y:S01]  /*88a0*/  REDG.E.ADD.F32x4.FTZ.RN.STRONG.GPU desc[UR4][R8.64+0x7800], R52 ;  /* 0x00780034080079a6 */ /* 0x0001e2000c10f784 */
[----:B------:R-:W-:Y:S01]  /*88b0*/  UMOV UR25, 0x40000040 ;  /* 0x4000004000197882 */ /* 0x000fe20000000000 */
[----:B------:R-:W-:Y:S01]  /*88c0*/  UMOV UR5, 0x40000040 ;  /* 0x4000004000057882 */ /* 0x000fe20000000000 */
[----:B------:R-:W-:Y:S01]  /*88d0*/  UMOV UR41, UR25 ;  /* 0x0000001900297c82 */ /* 0x000fe20008000000 */
[----:B------:R-:W-:Y:S01]  /*88e0*/  UMOV UR37, UR25 ;  /* 0x0000001900257c82 */ /* 0x000fe20008000000 */
[----:B------:R-:W-:Y:S01]  /*88f0*/  UMOV UR33, UR25 ;  /* 0x0000001900217c82 */ /* 0x000fe20008000000 */
[----:B------:R-:W-:Y:S01]  /*8900*/  HGMMA.64x16x16.F32.BF16 R112, gdesc[UR52].tnspA.tnspB, R112 ;  /* 0x60200000347079f0 */ /* 0x000fe20008701870 */
[----:B------:R-:W-:Y:S01]  /*8910*/  R2UR UR54, R16 ;  /* 0x00000000103672ca */ /* 0x000fe200000e0000 */
[----:B------:R-:W-:Y:S01]  /*8920*/  UMOV UR21, UR5 ;  /* 0x0000000500157c82 */ /* 0x000fe20008000000 */
[----:B------:R-:W-:Y:S01]  /*8930*/  R2UR UR55, R17 ;  /* 0x00000000113772ca */ /* 0x000fe200000e0000 */
[----:B------:R-:W-:Y:S01]  /*8940*/  UMOV UR17, UR5 ;  /* 0x0000000500117c82 */ /* 0x000fe20008000000 */
[----:B------:R-:W-:Y:S01]  /*8950*/  UMOV UR13, UR5 ;  /* 0x00000005000d7c82 */ /* 0x000fe20008000000 */
[----:B0-----:R-:W-:-:S10]  /*8960*/  VIADD R8, R12, 0x480 ;  /* 0x000004800c087836 */ /* 0x001fd40000000000 */
[----:B------:R-:W-:Y:S01]  /*8970*/  HGMMA.64x16x16.F32.BF16 R120, gdesc[UR52].tnspA.tnspB, R120 ;  /* 0x60200000347879f0 */ /* 0x000fe20008701878 */
[----:B------:R-:W-:Y:S02]  /*8980*/  R2UR UR54, R14 ;  /* 0x000000000e3672ca */ /* 0x000fe400000e0000 */
[----:B------:R-:W-:Y:S02]  /*8990*/  R2UR UR55, R15 ;  /* 0x000000000f3772ca */ /* 0x000fe400000e0000 */
[----:B------:R-:W-:-:S11]  /*89a0*/  R2UR UR44, R8 ;  /* 0x00000000082c72ca */ /* 0x000fd600000e0000 */
[----:B------:R-:W-:Y:S04]  /*89b0*/  HGMMA.64x16x16.F32.BF16 R128, gdesc[UR52].tnspA.tnspB, R128 ;  /* 0x60200000348079f0 */ /* 0x000fe80008701880 */
[----:B------:R-:W-:Y:S01]  /*89c0*/  HGMMA.64x16x16.F32.BF16 R96, gdesc[UR44].tnspA.tnspB, R96 ;  /* 0x602000002c6079f0 */ /* 0x000fe20008701860 */
[----:B------:R-:W-:Y:S02]  /*89d0*/  R2UR UR46, R10 ;  /* 0x000000000a2e72ca */ /* 0x000fe400000e0000 */
[----:B------:R-:W-:-:S13]  /*89e0*/  R2UR UR47, R11 ;  /* 0x000000000b2f72ca */ /* 0x000fda00000e0000 */
[----:B------:R-:W-:Y:S01]  /*89f0*/  HGMMA.64x16x16.F32.BF16 R104, gdesc[UR44].tnspA.tnspB, R104 ;  /* 0x602000002c6879f0 */ /* 0x000fe20008701868 */
[----:B------:R-:W-:Y:S01]  /*8a00*/  R2UR UR46, R4 ;  /* 0x00000000042e72ca */ /* 0x000fe200000e0000 */
[C---:B------:R-:W-:Y:S01]  /*8a10*/  VIADD R4, R12.reuse, 0x500 ;  /* 0x000005000c047836 */ /* 0x040fe20000000000 */
[----:B------:R-:W-:Y:S01]  /*8a20*/  R2UR UR47, R5 ;  /* 0x00000000052f72ca */ /* 0x000fe200000e0000 */
[----:B------:R-:W-:-:S03]  /*8a30*/  VIADD R12, R12, 0x580 ;  /* 0x000005800c0c7836 */ /* 0x000fc60000000000 */
[----:B------:R-:W-:Y:S02]  /*8a40*/  R2UR UR24, R4 ;  /* 0x00000000041872ca */ /* 0x000fe400000e0000 */
[----:B------:R-:W-:-:S07]  /*8a50*/  R2UR UR4, R12 ;  /* 0x000000000c0472ca */ /* 0x000fce00000e0000 */
[----:B------:R-:W-:Y:S01]  /*8a60*/  HGMMA.64x16x16.F32.BF16 R112, gdesc[UR44].tnspA.tnspB, R112 ;  /* 0x602000002c7079f0 */ /* 0x000fe20008701870 */
[----:B------:R-:W-:Y:S02]  /*8a70*/  R2UR UR46, R6 ;  /* 0x00000000062e72ca */ /* 0x000fe400000e0000 */
[----:B------:R-:W-:Y:S01]  /*8a80*/  R2UR UR47, R7 ;  /* 0x00000000072f72ca */ /* 0x000fe200000e0000 */
[----:B------:R-:W-:Y:S01]  /*8a90*/  UMOV UR40, UR24 ;  /* 0x0000001800287c82 */ /* 0x000fe20008000000 */
[----:B------:R-:W-:Y:S01]  /*8aa0*/  UMOV UR36, UR24 ;  /* 0x0000001800247c82 */ /* 0x000fe20008000000 */
[----:B------:R-:W-:Y:S01]  /*8ab0*/  UMOV UR32, UR24 ;  /* 0x0000001800207c82 */ /* 0x000fe20008000000 */
[----:B------:R-:W-:Y:S01]  /*8ac0*/  UMOV UR20, UR4 ;  /* 0x0000000400147c82 */ /* 0x000fe20008000000 */
[----:B------:R-:W-:Y:S01]  /*8ad0*/  UMOV UR16, UR4 ;  /* 0x0000000400107c82 */ /* 0x000fe20008000000 */
[----:B------:R-:W-:-:S07]  /*8ae0*/  UMOV UR12, UR4 ;  /* 0x00000004000c7c82 */ /* 0x000fce0008000000 */
        /* <DEDUP_REMOVED lines=19> */
[----:B------:R-:W-:Y:S05]  /*8c20*/  @!P0 BRA `(.L_x_894) ;  /* 0x0000000000048947 */ /* 0x000fea0003800000 */
[----:B------:R-:W-:Y:S01]  /*8c30*/  BPT.TRAP 0x1 ;  /* 0x000000040000795c */ /* 0x000fe20000300000 */
.L_x_894:
[----:B------:R-:W-:Y:S01]  /*8c40*/  UIADD3 UR60, UR60, 0x1, URZ ;  /* 0x000000013c3c7890 */ /* 0x000fe2000fffe03f */
[----:B------:R-:W-:Y:S01]  /*8c50*/  VIADD R2, R2, 0x1 ;  /* 0x0000000102027836 */ /* 0x000fe20000000000 */
[----:B------:R-:W-:Y:S01]  /*8c60*/  LOP3.LUT R226, R226, 0x1, RZ, 0x3c, !PT ;  /* 0x00000001e2e27812 */ /* 0x000fe200078e3cff */
[----:B------:R-:W-:Y:S01]  /*8c70*/  VIADD R224, R224, 0x31620 ;  /* 0x00031620e0e07836 */ /* 0x000fe20000000000 */
[----:B------:R-:W-:Y:S02]  /*8c80*/  UISETP.GE.AND UP0, UPT, UR60, UR61, UPT ;  /* 0x0000003d3c00728c */ /* 0x000fe4000bf06270 */
[----:B------:R-:W-:Y:S02]  /*8c90*/  ISETP.NE.AND P0, PT, R2, 0x2, PT ;  /* 0x000000020200780c */ /* 0x000fe40003f05270 */
[----:B------:R-:W-:Y:S02]  /*8ca0*/  PRMT R224, RZ, 0x654, R224 ;  /* 0x00000654ffe07816 */ /* 0x000fe400000000e0 */
[----:B------:R-:W-:-:S02]  /*8cb0*/  PLOP3.LUT P1, PT, PT, PT, UP0, 0x80, 0x0 ;  /* 0x000000000000781c */ /* 0x000fc40003f2f008 */
[----:B------:R-:W-:Y:S01]  /*8cc0*/  SEL R5, RZ, 0x1, P0 ;  /* 0x00000001ff057807 */ /* 0x000fe20000000000 */
[----:B------:R0:W-:Y:S01]  /*8cd0*/  SYNCS.ARRIVE.TRANS64.RED.A1T0 RZ, [R224+URZ], RZ ;  /* 0x000000ffe0ff79a7 */ /* 0x0001e2000810043f */
[----:B------:R-:W-:Y:S02]  /*8ce0*/  SEL R2, R2, RZ, P0 ;  /* 0x000000ff02027207 */ /* 0x000fe40000000000 */
[----:B------:R-:W-:-:S07]  /*8cf0*/  LOP3.LUT R228, R228, R5, RZ, 0x3c, !PT ;  /* 0x00000005e4e47212 */ /* 0x000fce00078e3cff */
[----:B0-----:R-:W-:Y:S05]  /*8d00*/  @!P1 BRA `(.L_x_895) ;  /* 0xffffff9000589947 */ /* 0x001fea000383ffff */
        /* <DEDUP_REMOVED lines=82> */
.L_x_882:
[----:B------:R-:W-:Y:S05]  /*9230*/  @P0 BRA `(.L_x_896) ;  /* 0x0000002400a00947 */ /* 0x000fea0003800000 */
[----:B------:R-:W2:Y:S01]  /*9240*/  S2R R4, SR_TID.X ;  /* 0x0000000000047919 */ /* 0x000ea20000002100 */
[----:B------:R-:W3:Y:S01]  /*9250*/  S2UR UR5, SR_CgaCtaId ;  /* 0x00000000000579c3 */ /* 0x000ee20000008800 */
        /* <DEDUP_REMOVED lines=13> */
[----:B------:R-:W-:Y:S01]  /*9330*/  F2FP.BF16.F32.PACK_AB R160, R161, R160 ;  /* 0x000000a0a1a0723e */ /* 0x000fe200000010ff */
[----:B---3--:R-:W-:Y:S01]  /*9340*/  ULEA UR5, UR5, UR4, 0x18 ;  /* 0x0000000405057291 */ /* 0x008fe2000f8ec03f */
[----:B------:R-:W-:Y:S02]  /*9350*/  F2FP.BF16.F32.PACK_AB R154, R157, R156 ;  /* 0x0000009c9d9a723e */ /* 0x000fe400000010ff */
[----:B------:R-:W-:-:S02]  /*9360*/  F2FP.BF16.F32.PACK_AB R155, R159, R158 ;  /* 0x0000009e9f9b723e */ /* 0x000fc400000010ff */
[----:B------:R-:W-:Y:S01]  /*9370*/  F2FP.BF16.F32.PACK_AB R161, R163, R162 ;  /* 0x000000a2a3a1723e */ /* 0x000fe200000010ff */
[----:B--2---:R-:W-:Y:S01]  /*9380*/  VIADD R4, R4, 0xffffff80 ;  /* 0xffffff8004047836 */ /* 0x004fe20000000000 */
[----:B------:R-:W-:Y:S02]  /*9390*/  F2FP.BF16.F32.PACK_AB R168, R169, R168 ;  /* 0x000000a8a9a8723e */ /* 0x000fe400000010ff */
[----:B------:R-:W-:Y:S01]  /*93a0*/  F2FP.BF16.F32.PACK_AB R162, R165, R164 ;  /* 0x000000a4a5a2723e */ /* 0x000fe200000010ff */
[----:B-1----:R-:W-:Y:S01]  /*93b0*/  IMAD.SHL.U32 R2, R4, 0x40, RZ ;  /* 0x0000004004027824 */ /* 0x002fe200078e00ff */
[----:B------:R-:W-:Y:S02]  /*93c0*/  SHF.R.S32.HI R11, RZ, 0x1f, R4 ;  /* 0x0000001fff0b7819 */ /* 0x000fe40000011404 */
[----:B------:R-:W-:Y:S02]  /*93d0*/  F2FP.BF16.F32.PACK_AB R163, R167, R166 ;  /* 0x000000a6a7a3723e */ /* 0x000fe400000010ff */
[----:B------:R-:W-:-:S02]  /*93e0*/  LEA.HI R5, R11, R4, RZ, 0x5 ;  /* 0x000000040b057211 */ /* 0x000fc400078f28ff */
[----:B------:R-:W-:Y:S02]  /*93f0*/  LOP3.LUT R2, R2, 0x1c0, RZ, 0xc0, !PT ;  /* 0x000001c002027812 */ /* 0x000fe400078ec0ff */
[----:B------:R-:W-:Y:S02]  /*9400*/  SHF.R.S32.HI R0, RZ, 0x5, R5 ;  /* 0x00000005ff007819 */ /* 0x000fe40000011405 */
[CC--:B------:R-:W-:Y:S02]  /*9410*/  LEA.HI R9, R11.reuse, R4.reuse, RZ, 0x4 ;  /* 0x000000040b097211 */ /* 0x0c0fe400078f20ff */
[CC--:B------:R-:W-:Y:S01]  /*9420*/  LEA.HI R3, R11.reuse, R4.reuse, RZ, 0x3 ;  /* 0x000000040b037211 */ /* 0x0c0fe200078f18ff */
[----:B------:R-:W-:Y:S01]  /*9430*/  IMAD.SHL.U32 R7, R0, 0x10, RZ ;  /* 0x0000001000077824 */ /* 0x000fe200078e00ff */
[----:B------:R-:W-:Y:S02]  /*9440*/  SHF.R.S32.HI R8, RZ, 0x4, R9 ;  /* 0x00000004ff087819 */ /* 0x000fe40000011409 */
[----:B------:R-:W-:-:S02]  /*9450*/  LEA.HI R11, R11, R4, RZ, 0x7 ;  /* 0x000000040b0b7211 */ /* 0x000fc400078f38ff */
[----:B------:R-:W-:Y:S02]  /*9460*/  LOP3.LUT R6, R2, 0x30, R7, 0xf8, !PT ;  /* 0x0000003002067812 */ /* 0x000fe400078ef807 */
[----:B------:R-:W-:Y:S02]  /*9470*/  SHF.R.U32.HI R2, RZ, 0x3, R2 ;  /* 0x00000003ff027819 */ /* 0x000fe40000011602 */
[----:B------:R-:W-:Y:S02]  /*9480*/  LOP3.LUT R3, R6, 0x8, R3, 0xf8, !PT ;  /* 0x0000000806037812 */ /* 0x000fe400078ef803 */
[----:B------:R-:W-:Y:S02]  /*9490*/  LEA.HI R9, R9, R8, RZ, 0x1 ;  /* 0x0000000809097211 */ /* 0x000fe400078f08ff */
[----:B------:R-:W-:Y:S02]  /*94a0*/  LOP3.LUT R6, R3, R2, RZ, 0x3c, !PT ;  /* 0x0000000203067212 */ /* 0x000fe400078e3cff */
[----:B------:R-:W1:Y:S01]  /*94b0*/  LDC.64 R2, c[0x0][0x878] ;  /* 0x00021e00ff027b82 */ /* 0x000e620000000a00 */
[----:B------:R-:W-:-:S02]  /*94c0*/  LOP3.LUT R9, R9, 0x7ffffe, RZ, 0xc0, !PT ;  /* 0x007ffffe09097812 */ /* 0x000fc400078ec0ff */
[----:B------:R-:W-:Y:S02]  /*94d0*/  F2FP.BF16.F32.PACK_AB R169, R171, R170 ;  /* 0x000000aaaba9723e */ /* 0x000fe400000010ff */
[----:B------:R-:W-:Y:S01]  /*94e0*/  F2FP.BF16.F32.PACK_AB R176, R177, R176 ;  /* 0x000000b0b1b0723e */ /* 0x000fe200000010ff */
[----:B------:R-:W-:Y:S01]  /*94f0*/  IMAD.IADD R9, R8, 0x1, -R9 ;  /* 0x0000000108097824 */ /* 0x000fe200078e0a09 */
[----:B------:R-:W-:Y:S02]  /*9500*/  SHF.R.S32.HI R8, RZ, 0x7, R11 ;  /* 0x00000007ff087819 */ /* 0x000fe4000001140b */
[----:B------:R-:W-:Y:S02]  /*9510*/  F2FP.BF16.F32.PACK_AB R170, R173, R172 ;  /* 0x000000acadaa723e */ /* 0x000fe400000010ff */
[----:B------:R-:W-:Y:S01]  /*9520*/  F2FP.BF16.F32.PACK_AB R171, R175, R174 ;  /* 0x000000aeafab723e */ /* 0x000fe200000010ff */
[----:B------:R-:W-:Y:S01]  /*9530*/  IMAD R9, R8, 0xa, R9 ;  /* 0x0000000a08097824 */ /* 0x000fe200078e0209 */
[----:B------:R-:W-:-:S02]  /*9540*/  F2FP.BF16.F32.PACK_AB R177, R179, R178 ;  /* 0x000000b2b3b1723e */ /* 0x000fc400000010ff */
[----:B------:R-:W-:Y:S01]  /*9550*/  F2FP.BF16.F32.PACK_AB R184, R185, R184 ;  /* 0x000000b8b9b8723e */ /* 0x000fe200000010ff */
[----:B------:R-:W-:Y:S01]  /*9560*/  IMAD.U32 R6, R9, 0x200, R6 ;  /* 0x0000020009067824 */ /* 0x000fe200078e0006 */
[----:B------:R-:W-:Y:S01]  /*9570*/  F2FP.BF16.F32.PACK_AB R178, R181, R180 ;  /* 0x000000b4b5b2723e */ /* 0x000fe200000010ff */
[----:B------:R-:W2:Y:S01]  /*9580*/  LDC.64 R8, c[0x0][0x870] ;  /* 0x00021c00ff087b82 */ /* 0x000ea20000000a00 */
[----:B------:R-:W-:Y:S02]  /*9590*/  F2FP.BF16.F32.PACK_AB R179, R183, R182 ;  /* 0x000000b6b7b3723e */ /* 0x000fe400000010ff */
[----:B0-----:R-:W-:Y:S02]  /*95a0*/  LEA R10, R6, UR5, 0x1 ;  /* 0x00000005060a7c11 */ /* 0x001fe4000f8e08ff */
[----:B------:R-:W-:Y:S02]  /*95b0*/  F2FP.BF16.F32.PACK_AB R185, R187, R186 ;  /* 0x000000babbb9723e */ /* 0x000fe400000010ff */
[----:B-1----:R-:W-:Y:S01]  /*95c0*/  ISETP.NE.U32.AND P1, PT, R2, RZ, PT ;  /* 0x000000ff0200720c */ /* 0x002fe20003f25070 */
        /* <DEDUP_REMOVED lines=14> */
[----:B------:R-:W-:Y:S01]  /*96b0*/  ISETP.NE.AND.EX P1, PT, R3, RZ, PT, P1 ;  /* 0x000000ff0300720c */ /* 0x000fe20003f25310 */
[----:B------:R0:W-:Y:S01]  /*96c0*/  STSM.16.MT88.4 [R10+0x10000], R176 ;  /* 0x010000b00a007844 */ /* 0x0001e20000004200 */
[----:B------:R-:W-:Y:S01]  /*96d0*/  F2FP.BF16.F32.PACK_AB R202, R205, R204 ;  /* 0x000000cccdca723e */ /* 0x000fe200000010ff */
[----:B------:R-:W1:Y:S01]  /*96e0*/  LDC.64 R2, c[0x0][0x870] ;  /* 0x00021c00ff027b82 */ /* 0x000e620000000a00 */
        /* <DEDUP_REMOVED lines=8> */
[----:B------:R-:W-:Y:S01]  /*9770*/  F2FP.BF16.F32.PACK_AB R57, R59, R58 ;  /* 0x0000003a3b39723e */ /* 0x000fe200000010ff */
[----:B------:R-:W3:Y:S01]  /*9780*/  @P1 LDC.64 R6, c[0x0][0x878] ;  /* 0x00021e00ff061b82 */ /* 0x000ee20000000a00 */
[----:B------:R-:W-:Y:S01]  /*9790*/  F2FP.BF16.F32.PACK_AB R96, R97, R96 ;  /* 0x000000606160723e */ /* 0x000fe200000010ff */
[----:B------:R0:W-:Y:S01]  /*97a0*/  STSM.16.MT88.4 [R10+0x11000], R208 ;  /* 0x011000d00a007844 */ /* 0x0001e20000004200 */
        /* <DEDUP_REMOVED lines=46> */
[----:B--2---:R-:W-:-:S03]  /*9a90*/  ISETP.NE.U32.AND P0, PT, R8, RZ, PT ;  /* 0x000000ff0800720c */ /* 0x004fc60003f05070 */
[----:B------:R0:W-:Y:S01]  /*9aa0*/  STSM.16.MT88.4 [R10+0x7000], R128 ;  /* 0x007000800a007844 */ /* 0x0001e20000004200 */
[----:B------:R-:W-:Y:S01]  /*9ab0*/  BAR.SYNC.DEFER_BLOCKING 0x1, 0x100 ;  /* 0x0044000000007b1d */ /* 0x000fe20000010000 */
[----:B------:R-:W-:Y:S01]  /*9ac0*/  ISETP.NE.AND.EX P0, PT, R9, RZ, PT, P0 ;  /* 0x000000ff0900720c */ /* 0x000fe20003f05300 */
[----:B-1----:R-:W-:-:S04]  /*9ad0*/  IMAD.WIDE R8, R236, 0x4, R2 ;  /* 0x00000004ec087825 */ /* 0x002fc800078e0202 */
[----:B---3--:R-:W-:-:S05]  /*9ae0*/  @P1 IMAD.WIDE R2, R236, 0x4, R6 ;  /* 0x00000004ec021825 */ /* 0x008fca00078e0206 */
[----:B------:R1:W2:Y:S04]  /*9af0*/  @P1 LDG.E R7, desc[UR6][R2.64] ;  /* 0x0000000602071981 */ /* 0x0002a8000c1e1900 */
[----:B------:R-:W3:Y:S01]  /*9b00*/  @P0 LDG.E R6, desc[UR6][R8.64] ;  /* 0x0000000608060981 */ /* 0x000ee2000c1e1900 */
[----:B------:R-:W-:Y:S01]  /*9b10*/  LOP3.LUT R5, R5, 0xffffffe0, RZ, 0xc0, !PT ;  /* 0xffffffe005057812 */ /* 0x000fe200078ec0ff */
[----:B------:R-:W-:-:S04]  /*9b20*/  IMAD.SHL.U32 R11, R0, 0x40, RZ ;  /* 0x00000040000b7824 */ /* 0x000fc800078e00ff */
[----:B------:R-:W-:Y:S01]  /*9b30*/  IMAD.IADD R5, R4, 0x1, -R5 ;  /* 0x0000000104057824 */ /* 0x000fe200078e0a05 */
[----:B------:R-:W-:-:S03]  /*9b40*/  LOP3.LUT R11, R11, 0x1c0, RZ, 0xc0, !PT ;  /* 0x000001c00b0b7812 */ /* 0x000fc600078ec0ff */
[----:B------:R-:W-:Y:S01]  /*9b50*/  IMAD.SHL.U32 R28, R5, 0x8, RZ ;  /* 0x00000008051c7824 */ /* 0x000fe200078e00ff */
[----:B------:R-:W-:-:S04]  /*9b60*/  SHF.R.S32.HI R12, RZ, 0x1f, R5 ;  /* 0x0000001fff0c7819 */ /* 0x000fc80000011405 */
[----:B------:R-:W-:Y:S02]  /*9b70*/  LOP3.LUT R4, R11, 0x38, R28, 0xf8, !PT ;  /* 0x000000380b047812 */ /* 0x000fe400078ef81c */
[----:B------:R-:W-:Y:S02]  /*9b80*/  SHF.R.U32.HI R11, RZ, 0x3, R11 ;  /* 0x00000003ff0b7819 */ /* 0x000fe4000001160b */
[----:B------:R-:W-:Y:S01]  /*9b90*/  LEA.HI R12, R12, R5, RZ, 0x3 ;  /* 0x000000050c0c7211 */ /* 0x000fe200078f18ff */
[----:B------:R-:W-:Y:S01]  /*9ba0*/  ULDC UR4, c[0x0][0x808] ;  /* 0x0002020000047ab9 */ /* 0x000fe20000000800 */
[----:B------:R-:W-:Y:S02]  /*9bb0*/  LOP3.LUT R11, R4, R11, RZ, 0x3c, !PT ;  /* 0x0000000b040b7212 */ /* 0x000fe400078e3cff */
[----:B------:R-:W-:Y:S02]  /*9bc0*/  SHF.R.S32.HI R12, RZ, 0x3, R12 ;  /* 0x00000003ff0c7819 */ /* 0x000fe4000001140c */
[----:B-1----:R-:W-:-:S03]  /*9bd0*/  CS2R R2, SRZ ;  /* 0x0000000000027805 */ /* 0x002fc6000001ff00 */
[----:B------:R-:W-:Y:S01]  /*9be0*/  IMAD R11, R12, 0x1400, R11 ;  /* 0x000014000c0b7824 */ /* 0x000fe200078e020b */
[----:B--2---:R-:W-:Y:S02]  /*9bf0*/  @P1 R2UR UR4, R7 ;  /* 0x00000000070412ca */ /* 0x004fe400000e0000 */
[----:B---3--:R-:W-:Y:S01]  /*9c00*/  @P0 SHF.R.S32.HI R5, RZ, 0x1f, R6 ;  /* 0x0000001fff050819 */ /* 0x008fe20000011406 */
[----:B0-----:R-:W-:-:S12]  /*9c10*/  @P1 BRA `(.L_x_897) ;  /* 0x00000000001c1947 */ /* 0x001fd80003800000 */
[----:B------:R-:W-:Y:S05]  /*9c20*/  @!P0 BRA `(.L_x_897) ;  /* 0x0000000000188947 */ /* 0x000fea0003800000 */
[----:B------:R-:W-:Y:S02]  /*9c30*/  ULDC.64 UR6, c[0x0][0x208] ;  /* 0x0000820000067ab9 */ /* 0x000fe40000000a00 */
[----:B------:R-:W2:Y:S04]  /*9c40*/  LDG.E R7, desc[UR6][R8.64] ;  /* 0x0000000608077981 */ /* 0x000ea8000c1e1900 */
[----:B------:R-:W3:Y:S01]  /*9c50*/  LDG.E R4, desc[UR6][R8.64+0x4] ;  /* 0x0000040608047981 */ /* 0x000ee2000c1e1900 */
[----:B--2---:R-:W-:Y:S02]  /*9c60*/  R2UR UR6, R7 ;  /* 0x00000000070672ca */ /* 0x004fe400000e0000 */
[----:B---3--:R-:W-:-:S13]  /*9c70*/  R2UR UR4, R4 ;  /* 0x00000000040472ca */ /* 0x008fda00000e0000 */
[----:B------:R-:W-:-:S12]  /*9c80*/  UIADD3 UR4, -UR6, UR4, URZ ;  /* 0x0000000406047290 */ /* 0x000fd8000fffe13f */
.L_x_897:
[----:B------:R-:W2:Y:S01]  /*9c90*/  LDL.LU R4, [R1+0xc] ;  /* 0x00000c0001047983 */ /* 0x000ea20000300800 */
[----:B------:R-:W-:Y:S01]  /*9ca0*/  LEA R30, R11, UR5, 0x1 ;  /* 0x000000050b1e7c11 */ /* 0x000fe2000f8e08ff */
[----:B------:R-:W-:Y:S01]  /*9cb0*/  @P0 IMAD.MOV.U32 R2, RZ, RZ, R6 ;  /* 0x000000ffff020224 */ /* 0x000fe200078e0006 */
[----:B------:R-:W-:Y:S01]  /*9cc0*/  ULDC.64 UR6, c[0x0][0x850] ;  /* 0x0002140000067ab9 */ /* 0x000fe20000000a00 */
[----:B------:R-:W3:Y:S01]  /*9cd0*/  LDL R225, [R1+0x10] ;  /* 0x0000100001e17983 */ /* 0x000ee20000100800 */
[----:B------:R-:W-:Y:S02]  /*9ce0*/  @P0 IMAD.MOV.U32 R3, RZ, RZ, R5 ;  /* 0x000000ffff030224 */ /* 0x000fe400078e0005 */
[C---:B------:R-:W-:Y:S01]  /*9cf0*/  VIADD R31, R0.reuse, 0x8 ;  /* 0x00000008001f7836 */ /* 0x040fe20000000000 */
[----:B------:R-:W4:Y:S01]  /*9d00*/  LDL R224, [R1+0x8] ;  /* 0x0000080001e07983 */ /* 0x000f220000100800 */
[C---:B------:R-:W-:Y:S01]  /*9d10*/  IADD3 R2, P1, R0.reuse, R2, RZ ;  /* 0x0000000200027210 */ /* 0x040fe20007f3e0ff */
[----:B------:R-:W-:Y:S01]  /*9d20*/  ULDC UR5, c[0x0][0x83c] ;  /* 0x00020f0000057ab9 */ /* 0x000fe20000000800 */
[----:B------:R-:W-:Y:S01]  /*9d30*/  SHF.R.S32.HI R29, RZ, 0x1f, R28 ;  /* 0x0000001fff1d7819 */ /* 0x000fe2000001141c */
[----:B------:R0:W1:Y:S01]  /*9d40*/  LDS.128 R36, [R30+0xa400] ;  /* 0x00a400001e247984 */ /* 0x0000620000000c00 */
[----:B------:R-:W-:Y:S01]  /*9d50*/  SHF.R.S32.HI R48, RZ, 0x1f, R236 ;  /* 0x0000001fff307819 */ /* 0x000fe200000114ec */
[C---:B------:R-:W-:Y:S01]  /*9d60*/  VIADD R40, R0.reuse, 0x20 ;  /* 0x0000002000287836 */ /* 0x040fe20000000000 */
[----:B------:R-:W-:Y:S01]  /*9d70*/  LEA.HI.X.SX32 R3, R0, R3, 0x1, P1 ;  /* 0x0000000300037211 */ /* 0x000fe200008f0eff */
[----:B------:R0:W0:Y:S01]  /*9d80*/  LDS.128 R8, [R30+0x1400] ;  /* 0x001400001e087984 */ /* 0x0000220000000c00 */
[----:B------:R-:W-:Y:S01]  /*9d90*/  SEL R48, R48, RZ, !P0 ;  /* 0x000000ff30307207 */ /* 0x000fe20004000000 */
[----:B------:R-:W-:Y:S01]  /*9da0*/  BSSY B1, `(.L_x_898) ;  /* 0x000002f000017945 */ /* 0x000fe20003800000 */
[----:B------:R-:W-:Y:S01]  /*9db0*/  SEL R49, R236, RZ, !P0 ;  /* 0x000000ffec317207 */ /* 0x000fe20004000000 */
[----:B------:R0:W0:Y:S04]  /*9dc0*/  LDS.128 R12, [R30+0x1800] ;  /* 0x001800001e0c7984 */ /* 0x0000280000000c00 */
[----:B------:R0:W0:Y:S04]  /*9dd0*/  LDS.128 R16, [R30+0x1c00] ;  /* 0x001c00001e107984 */ /* 0x0000280000000c00 */
[----:B------:R0:W0:Y:S04]  /*9de0*/  LDS.128 R20, [R30+0x2000] ;  /* 0x002000001e147984 */ /* 0x0000280000000c00 */
[----:B------:R0:W0:Y:S01]  /*9df0*/  LDS.128 R24, [R30+0x2400] ;  /* 0x002400001e187984 */ /* 0x0000220000000c00 */
[----:B--2---:R-:W-:-:S03]  /*9e00*/  R2UR UR8, R4 ;  /* 0x00000000040872ca */ /* 0x004fc600000e0000 */
[----:B------:R2:W0:Y:S01]  /*9e10*/  LDS.128 R4, [R30+0x1000] ;  /* 0x001000001e047984 */ /* 0x0004220000000c00 */
[----:B---3--:R-:W-:Y:S02]  /*9e20*/  IMAD R34, R225, UR6, RZ ;  /* 0x00000006e1227c24 */ /* 0x008fe4000f8e02ff */
[----:B----4-:R-:W-:-:S04]  /*9e30*/  IMAD.WIDE.U32 R32, R224, UR6, R28 ;  /* 0x00000006e0207c25 */ /* 0x010fc8000f8e001c */
[----:B------:R-:W-:-:S03]  /*9e40*/  IMAD R35, R224, UR7, R34 ;  /* 0x00000007e0237c24 */ /* 0x000fc6000f8e0222 */
[----:B------:R-:W-:Y:S01]  /*9e50*/  UIMAD UR4, UR8, -0x50, UR4 ;  /* 0xffffffb0080478a4 */ /* 0x000fe2000f8e0204 */
[----:B------:R-:W-:Y:S01]  /*9e60*/  VIADD R34, R0, 0x18 ;  /* 0x0000001800227836 */ /* 0x000fe20000000000 */
[----:B------:R-:W-:Y:S01]  /*9e70*/  ULDC.64 UR6, c[0x0][0x858] ;  /* 0x0002160000067ab9 */ /* 0x000fe20000000a00 */
[----:B------:R-:W-:Y:S01]  /*9e80*/  IMAD.IADD R33, R33, 0x1, R35 ;  /* 0x0000000121217824 */ /* 0x000fe200078e0223 */
[----:B------:R-:W-:Y:S01]  /*9e90*/  UISETP.LT.AND UP0, UPT, UR4, 0x50, UPT ;  /* 0x000000500400788c */ /* 0x000fe2000bf01270 */
[----:B------:R-:W-:Y:S02]  /*9ea0*/  IMAD.U32 R35, RZ, RZ, UR8 ;  /* 0x00000008ff237e24 */ /* 0x000fe4000f8e00ff */
[----:B------:R-:W-:Y:S01]  /*9eb0*/  IMAD.WIDE.U32 R32, R49, UR6, R32 ;  /* 0x0000000631207c25 */ /* 0x000fe2000f8e0020 */
[----:B------:R-:W-:-:S03]  /*9ec0*/  USEL UR4, UR4, 0x50, UP0 ;  /* 0x0000005004047887 */ /* 0x000fc60008000000 */
[----:B------:R-:W-:-:S03]  /*9ed0*/  IMAD.WIDE R2, R35, 0x50, R2 ;  /* 0x0000005023027825 */ /* 0x000fc600078e0202 */
[C---:B------:R-:W-:Y:S02]  /*9ee0*/  ISETP.GE.AND P4, PT, R0.reuse, UR4, PT ;  /* 0x0000000400007c0c */ /* 0x040fe4000bf86270 */
[----:B------:R-:W-:Y:S01]  /*9ef0*/  ISETP.GE.AND P6, PT, R31, UR4, PT ;  /* 0x000000041f007c0c */ /* 0x000fe2000bfc6270 */
[----:B------:R-:W-:Y:S01]  /*9f00*/  VIADD R31, R0, 0x10 ;  /* 0x00000010001f7836 */ /* 0x000fe20000000000 */
[----:B------:R-:W-:Y:S02]  /*9f10*/  ISETP.GE.OR P1, PT, R28, UR5, P4 ;  /* 0x000000051c007c0c */ /* 0x000fe4000a726670 */
[----:B------:R-:W-:Y:S02]  /*9f20*/  ISETP.GE.AND P2, PT, R34, UR4, PT ;  /* 0x0000000422007c0c */ /* 0x000fe4000bf46270 */
[----:B------:R-:W-:Y:S01]  /*9f30*/  ISETP.GE.AND P3, PT, R31, UR4, PT ;  /* 0x000000041f007c0c */ /* 0x000fe2000bf66270 */
[----:B------:R-:W-:Y:S01]  /*9f40*/  IMAD R31, R48, UR6, RZ ;  /* 0x00000006301f7c24 */ /* 0x000fe2000f8e02ff */
[----:B------:R-:W-:-:S02]  /*9f50*/  P2R R50, PR, RZ, 0x40 ;  /* 0x00000040ff327803 */ /* 0x000fc40000000000 */
[----:B------:R-:W-:Y:S01]  /*9f60*/  ISETP.GE.AND P5, PT, R40, UR4, PT ;  /* 0x0000000428007c0c */ /* 0x000fe2000bfa6270 */
[----:B------:R-:W-:Y:S01]  /*9f70*/  IMAD R31, R49, UR7, R31 ;  /* 0x00000007311f7c24 */ /* 0x000fe2000f8e021f */
[----:B------:R-:W-:Y:S02]  /*9f80*/  P2R R51, PR, RZ, 0x8 ;  /* 0x00000008ff337803 */ /* 0x000fe40000000000 */
[----:B------:R-:W-:Y:S01]  /*9f90*/  P2R R52, PR, RZ, 0x4 ;  /* 0x00000004ff347803 */ /* 0x000fe20000000000 */
[----:B------:R-:W-:Y:S01]  /*9fa0*/  IMAD.IADD R35, R33, 0x1, R31 ;  /* 0x0000000121237824 */ /* 0x000fe200078e021f */
[----:B------:R-:W-:Y:S01]  /*9fb0*/  ISETP.GE.OR P0, PT, R28, UR5, P6 ;  /* 0x000000051c007c0c */ /* 0x000fe2000b706670 */
[----:B012---:R-:W-:-:S12]  /*9fc0*/  @P1 BRA `(.L_x_899) ;  /* 0x0000000000301947 */ /* 0x007fd80003800000 */
[----:B------:R-:W0:Y:S01]  /*9fd0*/  LDS.128 R40, [R30+0xa000] ;  /* 0x00a000001e287984 */ /* 0x000e220000000c00 */
        /* <DEDUP_REMOVED lines=10> */
[----:B0-----:R0:W-:Y:S02]  /*a080*/  STG.E.128 desc[UR8][R46.64], R40 ;  /* 0x000000282e007986 */ /* 0x0011e4000c101d08 */
.L_x_899:
[----:B------:R-:W-:Y:S05]  /*a090*/  BSYNC B1 ;  /* 0x0000000000017941 */ /* 0x000fea0003800000 */
.L_x_898:
[----:B------:R-:W-:Y:S04]  /*a0a0*/  BSSY B1, `(.L_x_900) ;  /* 0x0000010000017945 */ /* 0x000fe80003800000 */
[----:B------:R-:W-:Y:S05]  /*a0b0*/  @P0 BRA `(.L_x_901) ;  /* 0x0000000000380947 */ /* 0x000fea0003800000 */
[----:B------:R-:W-:Y:S01]  /*a0c0*/  IADD3 R31, P0, R2, 0x8, RZ ;  /* 0x00000008021f7810 */ /* 0x000fe20007f1e0ff */
[----:B------:R-:W-:Y:S01]  /*a0d0*/  ULDC.64 UR6, c[0x0][0x848] ;  /* 0x0002120000067ab9 */ /* 0x000fe20000000a00 */
[----:B0-----:R-:W-:Y:S01]  /*a0e0*/  IMAD.MOV.U32 R41, RZ, RZ, R35 ;  /* 0x000000ffff297224 */ /* 0x001fe200078e0023 */
        /* <DEDUP_REMOVED lines=11> */
.L_x_901:
[----:B------:R-:W-:Y:S05]  /*a1a0*/  BSYNC B1 ;  /* 0x0000000000017941 */ /* 0x000fea0003800000 */
.L_x_900:
[----:B-1----:R1:W2:Y:S01]  /*a1b0*/  LDS.128 R36, [R30+0xa800] ;  /* 0x00a800001e247984 */ /* 0x0022a20000000c00 */
[C---:B------:R-:W-:Y:S01]  /*a1c0*/  ISETP.GE.OR P1, PT, R28.reuse, UR5, P3 ;  /* 0x000000051c007c0c */ /* 0x040fe20009f26670 */
[----:B------:R-:W-:Y:S01]  /*a1d0*/  BSSY B1, `(.L_x_902) ;  /* 0x0000011000017945 */ /* 0x000fe20003800000 */
[----:B------:R-:W-:-:S11]  /*a1e0*/  ISETP.GE.OR P0, PT, R28, UR5, P2 ;  /* 0x000000051c007c0c */ /* 0x000fd60009706670 */
[----:B-1----:R-:W-:Y:S05]  /*a1f0*/  @P1 BRA `(.L_x_903) ;  /* 0x0000000000381947 */ /* 0x002fea0003800000 */
        /* <DEDUP_REMOVED lines=14> */
.L_x_903:
[----:B------:R-:W-:Y:S05]  /*a2e0*/  BSYNC B1 ;  /* 0x0000000000017941 */ /* 0x000fea0003800000 */
.L_x_902:
[----:B-12---:R1:W2:Y:S01]  /*a2f0*/  LDS.128 R36, [R30+0xac00] ;  /* 0x00ac00001e247984 */ /* 0x0062a20000000c00 */
[----:B------:R-:W-:Y:S01]  /*a300*/  BSSY B1, `(.L_x_904) ;  /* 0x0000011000017945 */ /* 0x000fe20003800000 */
[----:B------:R-:W-:-:S03]  /*a310*/  VIADD R44, R0, 0x28 ;  /* 0x00000028002c7836 */ /* 0x000fc60000000000 */
        /* <DEDUP_REMOVED lines=15> */
.L_x_905:
[----:B------:R-:W-:Y:S05]  /*a410*/  BSYNC B1 ;  /* 0x0000000000017941 */ /* 0x000fea0003800000 */
.L_x_904:
[----:B--23--:R2:W3:Y:S01]  /*a420*/  LDS.128 R36, [R30+0xb000] ;  /* 0x00b000001e247984 */ /* 0x00c4e20000000c00 */
[----:B------:R-:W-:Y:S01]  /*a430*/  ISETP.GE.OR P0, PT, R28, UR5, P5 ;  /* 0x000000051c007c0c */ /* 0x000fe2000af06670 */
[----:B------:R-:W-:Y:S01]  /*a440*/  BSSY B1, `(.L_x_906) ;  /* 0x0000011000017945 */ /* 0x000fe20003800000 */
[----:B------:R-:W-:-:S11]  /*a450*/  ISETP.GE.AND P3, PT, R44, UR4, PT ;  /* 0x000000042c007c0c */ /* 0x000fd6000bf66270 */
        /* <DEDUP_REMOVED lines=14> */
[----:B---3--:R4:W-:Y:S02]  /*a540*/  STG.E.128 desc[UR8][R42.64], R36 ;  /* 0x000000242a007986 */ /* 0x0089e4000c101d08 */
.L_x_907:
[----:B------:R-:W-:Y:S05]  /*a550*/  BSYNC B1 ;  /* 0x0000000000017941 */ /* 0x000fea0003800000 */
.L_x_906:
[----:B---34-:R3:W4:Y:S01]  /*a560*/  LDS.128 R36, [R30+0xb400] ;  /* 0x00b400001e247984 */ /* 0x0187220000000c00 */
[----:B------:R-:W-:Y:S01]  /*a570*/  ISETP.GE.OR P0, PT, R28, UR5, P3 ;  /* 0x000000051c007c0c */ /* 0x000fe20009f06670 */
[----:B------:R-:W-:Y:S01]  /*a580*/  BSSY B1, `(.L_x_908) ;  /* 0x0000011000017945 */ /* 0x000fe20003800000 */
[----:B------:R-:W-:-:S11]  /*a590*/  VIADD R44, R0, 0x30 ;  /* 0x00000030002c7836 */ /* 0x000fd60000000000 */
        /* <DEDUP_REMOVED lines=14> */
[----:B----4-:R0:W-:Y:S02]  /*a680*/  STG.E.128 desc[UR8][R42.64], R36 ;  /* 0x000000242a007986 */ /* 0x0101e4000c101d08 */
.L_x_909:
[----:B------:R-:W-:Y:S05]  /*a690*/  BSYNC B1 ;  /* 0x0000000000017941 */ /* 0x000fea0003800000 */
.L_x_908:
[----:B0---4-:R0:W4:Y:S01]  /*a6a0*/  LDS.128 R36, [R30+0xb800] ;  /* 0x00b800001e247984 */ /* 0x0111220000000c00 */
[----:B------:R-:W-:Y:S01]  /*a6b0*/  ISETP.GE.AND P2, PT, R44, UR4, PT ;  /* 0x000000042c007c0c */ /* 0x000fe2000bf46270 */
[----:B------:R-:W-:Y:S01]  /*a6c0*/  BSSY B1, `(.L_x_910) ;  /* 0x0000012000017945 */ /* 0x000fe20003800000 */
[----:B------:R-:W-:Y:S02]  /*a6d0*/  VIADD R44, R0, 0x38 ;  /* 0x00000038002c7836 */ /* 0x000fe40000000000 */
[----:B------:R-:W-:-:S13]  /*a6e0*/  ISETP.GE.OR P0, PT, R28, UR5, P2 ;  /* 0x000000051c007c0c */ /* 0x000fda0009706670 */
[----:B0-----:R-:W-:Y:S05]  /*a6f0*/  @P0 BRA `(.L_x_911) ;  /* 0x0000000000380947 */ /* 0x001fea0003800000 */
        /* <DEDUP_REMOVED lines=14> */
.L_x_911:
[----:B------:R-:W-:Y:S05]  /*a7e0*/  BSYNC B1 ;  /* 0x0000000000017941 */ /* 0x000fea0003800000 */
.L_x_910:
        /* <DEDUP_REMOVED lines=20> */
.L_x_913:
[----:B------:R-:W-:Y:S05]  /*a930*/  BSYNC B1 ;  /* 0x0000000000017941 */ /* 0x000fea0003800000 */
.L_x_912:
        /* <DEDUP_REMOVED lines=20> */
.L_x_915:
[----:B------:R-:W-:Y:S05]  /*aa80*/  BSYNC B1 ;  /* 0x0000000000017941 */ /* 0x000fea0003800000 */
.L_x_914:
[----:B0---4-:R0:W4:Y:S01]  /*aa90*/  LDS.128 R36, [R30+0xc400] ;  /* 0x00c400001e247984 */ /* 0x0111220000000c00 */
[----:B------:R-:W-:Y:S01]  /*aaa0*/  ISETP.GE.AND P6, PT, R0, UR4, PT ;  /* 0x0000000400007c0c */ /* 0x000fe2000bfc6270 */
[----:B------:R-:W-:Y:S03]  /*aab0*/  BSSY B1, `(.L_x_916) ;  /* 0x0000011000017945 */ /* 0x000fe60003800000 */
[----:B------:R-:W-:Y:S02]  /*aac0*/  P2R R40, PR, RZ, 0x40 ;  /* 0x00000040ff287803 */ /* 0x000fe40000000000 */
[----:B------:R-:W-:-:S13]  /*aad0*/  ISETP.GE.OR P6, PT, R28, UR5, P6 ;  /* 0x000000051c007c0c */ /* 0x000fda000b7c6670 */
[----:B0-----:R-:W-:Y:S05]  /*aae0*/  @P6 BRA `(.L_x_917) ;  /* 0x0000000000346947 */ /* 0x001fea0003800000 */
[----:B------:R-:W-:Y:S01]  /*aaf0*/  IADD3 R31, P6, R2, 0x48, RZ ;  /* 0x00000048021f7810 */ /* 0x000fe20007fde0ff */
[----:B------:R-:W-:Y:S01]  /*ab00*/  ULDC.64 UR4, c[0x0][0x848] ;  /* 0x0002120000047ab9 */ /* 0x000fe20000000a00 */
[----:B------:R-:W-:Y:S01]  /*ab10*/  IMAD.MOV.U32 R33, RZ, RZ, R35 ;  /* 0x000000ffff217224 */ /* 0x000fe200078e0023 */
[----:B------:R-:W-:Y:S02]  /*ab20*/  ULDC.64 UR6, c[0x0][0x208] ;  /* 0x0000820000067ab9 */ /* 0x000fe40000000a00 */
        /* <DEDUP_REMOVED lines=8> */
[----:B----4-:R0:W-:Y:S02]  /*abb0*/  STG.E.128 desc[UR6][R34.64], R36 ;  /* 0x0000002422007986 */ /* 0x0101e4000c101d06 */
.L_x_917:
[----:B------:R-:W-:Y:S05]  /*abc0*/  BSYNC B1 ;  /* 0x0000000000017941 */ /* 0x000fea0003800000 */
.L_x_916:
[----:B------:R-:W-:Y:S01]  /*abd0*/  ULDC.64 UR4, c[0x0][0x820] ;  /* 0x0002080000047ab9 */ /* 0x000fe20000000a00 */
[----:B0-----:R-:W-:Y:S01]  /*abe0*/  P2R R34, PR, RZ, 0x2 ;  /* 0x00000002ff227803 */ /* 0x001fe20000000000 */
[----:B------:R-:W-:Y:S01]  /*abf0*/  IMAD R0, R225, UR4, RZ ;  /* 0x00000004e1007c24 */ /* 0x000fe2000f8e02ff */
[----:B------:R-:W-:Y:S01]  /*ac00*/  P2R R35, PR, RZ, 0x1 ;  /* 0x00000001ff237803 */ /* 0x000fe20000000000 */
[----:B------:R-:W-:Y:S01]  /*ac10*/  IMAD.WIDE.U32 R32, R224, UR4, R28 ;  /* 0x00000004e0207c25 */ /* 0x000fe2000f8e001c */
[----:B------:R-:W-:Y:S01]  /*ac20*/  ISETP.NE.AND P1, PT, R51, RZ, PT ;  /* 0x000000ff3300720c */ /* 0x000fe20003f25270 */
[----:B------:R-:W-:Y:S01]  /*ac30*/  ULDC UR6, c[0x0][0x80c] ;  /* 0x0002030000067ab9 */ /* 0x000fe20000000800 */
[----:B------:R-:W-:Y:S01]  /*ac40*/  ISETP.NE.AND P0, PT, R52, RZ, PT ;  /* 0x000000ff3400720c */ /* 0x000fe20003f05270 */
[----:B------:R-:W-:Y:S01]  /*ac50*/  IMAD R29, R224, UR5, R0 ;  /* 0x00000005e01d7c24 */ /* 0x000fe2000f8e0200 */
[C---:B------:R-:W-:Y:S01]  /*ac60*/  ISETP.GE.OR P1, PT, R28.reuse, UR6, P1 ;  /* 0x000000061c007c0c */ /* 0x040fe20008f26670 */
[----:B------:R-:W-:Y:S01]  /*ac70*/  ULDC.64 UR4, c[0x0][0x828] ;  /* 0x00020a0000047ab9 */ /* 0x000fe20000000a00 */
[----:B------:R-:W-:Y:S01]  /*ac80*/  ISETP.GE.OR P0, PT, R28, UR6, P0 ;  /* 0x000000061c007c0c */ /* 0x000fe20008706670 */
[----:B------:R-:W-:Y:S01]  /*ac90*/  IMAD.IADD R33, R33, 0x1, R29 ;  /* 0x0000000121217824 */ /* 0x000fe200078e021d */
[----:B------:R-:W-:Y:S01]  /*aca0*/  ISETP.NE.AND P6, PT, R40, RZ, PT ;  /* 0x000000ff2800720c */ /* 0x000fe20003fc5270 */
[----:B------:R-:W-:Y:S01]  /*acb0*/  IMAD R0, R48, UR4, RZ ;  /* 0x0000000430007c24 */ /* 0x000fe2000f8e02ff */
[----:B------:R-:W-:Y:S01]  /*acc0*/  P2R R43, PR, RZ, 0x2 ;  /* 0x00000002ff2b7803 */ /* 0x000fe20000000000 */
[C---:B------:R-:W-:Y:S01]  /*acd0*/  IMAD.WIDE.U32 R40, R49.reuse, UR4, R32 ;  /* 0x0000000431287c25 */ /* 0x040fe2000f8e0020 */
[----:B------:R-:W-:Y:S01]  /*ace0*/  P2R R44, PR, RZ, 0x1 ;  /* 0x00000001ff2c7803 */ /* 0x000fe20000000000 */
[----:B------:R-:W-:Y:S01]  /*acf0*/  BSSY B1, `(.L_x_918) ;  /* 0x000001e000017945 */ /* 0x000fe20003800000 */
[----:B------:R-:W-:Y:S01]  /*ad00*/  ISETP.NE.AND P1, PT, R34, RZ, PT ;  /* 0x000000ff2200720c */ /* 0x000fe20003f25270 */
[----:B----4-:R-:W-:Y:S01]  /*ad10*/  IMAD R37, R49, UR5, R0 ;  /* 0x0000000531257c24 */ /* 0x010fe2000f8e0200 */
[----:B------:R-:W-:-:S02]  /*ad20*/  ISETP.NE.AND P0, PT, R35, RZ, PT ;  /* 0x000000ff2300720c */ /* 0x000fc40003f05270 */
[----:B------:R0:W4:Y:S01]  /*ad30*/  LDS.128 R32, [R30] ;  /* 0x000000001e207984 */ /* 0x0001220000000c00 */
[----:B------:R-:W-:Y:S01]  /*ad40*/  ISETP.GE.OR P4, PT, R28, UR6, P4 ;  /* 0x000000061c007c0c */ /* 0x000fe2000a786670 */
[----:B------:R-:W-:Y:S01]  /*ad50*/  IMAD.IADD R37, R41, 0x1, R37 ;  /* 0x0000000129257824 */ /* 0x000fe200078e0225 */
[----:B------:R-:W-:Y:S02]  /*ad60*/  P2R R31, PR, RZ, 0x4 ;  /* 0x00000004ff1f7803 */ /* 0x000fe40000000000 */
[----:B------:R-:W-:Y:S02]  /*ad70*/  ISETP.NE.AND P2, PT, R50, RZ, PT ;  /* 0x000000ff3200720c */ /* 0x000fe40003f45270 */
[C---:B------:R-:W-:Y:S02]  /*ad80*/  ISETP.GE.OR P5, PT, R28.reuse, UR6, P5 ;  /* 0x000000061c007c0c */ /* 0x040fe4000afa6670 */
[C---:B------:R-:W-:Y:S02]  /*ad90*/  ISETP.GE.OR P2, PT, R28.reuse, UR6, P2 ;  /* 0x000000061c007c0c */ /* 0x040fe40009746670 */
[----:B------:R-:W-:-:S02]  /*ada0*/  ISETP.GE.OR P3, PT, R28, UR6, P3 ;  /* 0x000000061c007c0c */ /* 0x000fc40009f66670 */
[----:B------:R-:W-:Y:S02]  /*adb0*/  P2R R42, PR, RZ, 0x4 ;  /* 0x00000004ff2a7803 */ /* 0x000fe40000000000 */
[----:B------:R-:W-:Y:S02]  /*adc0*/  ISETP.NE.AND P2, PT, R31, RZ, PT ;  /* 0x000000ff1f00720c */ /* 0x000fe40003f45270 */
[C---:B------:R-:W-:Y:S02]  /*add0*/  ISETP.GE.OR P1, PT, R28.reuse, UR6, P1 ;  /* 0x000000061c007c0c */ /* 0x040fe40008f26670 */
[C---:B------:R-:W-:Y:S02]  /*ade0*/  ISETP.GE.OR P2, PT, R28.reuse, UR6, P2 ;  /* 0x000000061c007c0c */ /* 0x040fe40009746670 */
[C---:B------:R-:W-:Y:S02]  /*adf0*/  ISETP.GE.OR P0, PT, R28.reuse, UR6, P0 ;  /* 0x000000061c007c0c */ /* 0x040fe40008706670 */
[----:B------:R-:W-:Y:S01]  /*ae00*/  ISETP.GE.OR P6, PT, R28, UR6, P6 ;  /* 0x000000061c007c0c */ /* 0x000fe2000b7c6670 */
[----:B0-----:R-:W-:-:S12]  /*ae10*/  @P4 BRA `(.L_x_919) ;  /* 0x00000000002c4947 */ /* 0x001fd80003800000 */
        /* <DEDUP_REMOVED lines=10> */
[----:B----4-:R0:W-:Y:S02]  /*aec0*/  STG.E.128 desc[UR8][R38.64], R32 ;  /* 0x0000002026007986 */ /* 0x0101e4000c101d08 */
.L_x_919:
[----:B------:R-:W-:Y:S05]  /*aed0*/  BSYNC B1 ;  /* 0x0000000000017941 */ /* 0x000fea0003800000 */
.L_x_918:
[----:B0---4-:R0:W4:Y:S01]  /*aee0*/  LDS.128 R32, [R30+0x400] ;  /* 0x000400001e207984 */ /* 0x0111220000000c00 */
[----:B------:R-:W-:Y:S01]  /*aef0*/  ISETP.NE.AND P4, PT, R42, RZ, PT ;  /* 0x000000ff2a00720c */ /* 0x000fe20003f85270 */
[----:B------:R-:W-:-:S12]  /*af00*/  BSSY B1, `(.L_x_920) ;  /* 0x0000010000017945 */ /* 0x000fd80003800000 */
[----:B0-----:R-:W-:Y:S05]  /*af10*/  @P4 BRA `(.L_x_921) ;  /* 0x0000000000384947 */ /* 0x001fea0003800000 */
        /* <DEDUP_REMOVED lines=14> */
.L_x_921:
[----:B------:R-:W-:Y:S05]  /*b000*/  BSYNC B1 ;  /* 0x0000000000017941 */ /* 0x000fea0003800000 */
.L_x_920:
        /* <DEDUP_REMOVED lines=18> */
.L_x_923:
[----:B------:R-:W-:Y:S05]  /*b130*/  BSYNC B1 ;  /* 0x0000000000017941 */ /* 0x000fea0003800000 */
.L_x_922:
[----:B-123--:R-:W1:Y:S01]  /*b140*/  LDS.128 R28, [R30+0xc00] ;  /* 0x000c00001e1c7984 */ /* 0x00ee620000000c00 */
[----:B------:R-:W-:Y:S01]  /*b150*/  ISETP.NE.AND P4, PT, R44, RZ, PT ;  /* 0x000000ff2c00720c */ /* 0x000fe20003f85270 */
[----:B------:R-:W-:-:S12]  /*b160*/  BSSY B1, `(.L_x_924) ;  /* 0x0000010000017945 */ /* 0x000fd80003800000 */
        /* <DEDUP_REMOVED lines=14> */
[----:B-1----:R2:W-:Y:S02]  /*b250*/  STG.E.128 desc[UR8][R34.64], R28 ;  /* 0x0000001c22007986 */ /* 0x0025e4000c101d08 */
.L_x_925:
[----:B------:R-:W-:Y:S05]  /*b260*/  BSYNC B1 ;  /* 0x0000000000017941 */ /* 0x000fea0003800000 */
.L_x_924:
[----:B------:R-:W-:Y:S04]  /*b270*/  BSSY B1, `(.L_x_926) ;  /* 0x0000010000017945 */ /* 0x000fe80003800000 */
        /* <DEDUP_REMOVED lines=15> */
.L_x_927:
[----:B------:R-:W-:Y:S05]  /*b370*/  BSYNC B1 ;  /* 0x0000000000017941 */ /* 0x000fea0003800000 */
.L_x_926:
[----:B------:R-:W-:Y:S04]  /*b380*/  BSSY B1, `(.L_x_928) ;  /* 0x0000010000017945 */ /* 0x000fe80003800000 */
[----:B------:R-:W-:Y:S05]  /*b390*/  @P3 BRA `(.L_x_929) ;  /* 0x0000000000383947 */ /* 0x000fea0003800000 */
[----:B---3--:R-:W-:Y:S01]  /*b3a0*/  IADD3 R7, P3, R2, 0x28, RZ ;  /* 0x0000002802077810 */ /* 0x008fe20007f7e0ff */
        /* <DEDUP_REMOVED lines=13> */
.L_x_929:
[----:B------:R-:W-:Y:S05]  /*b480*/  BSYNC B1 ;  /* 0x0000000000017941 */ /* 0x000fea0003800000 */
.L_x_928:
        /* <DEDUP_REMOVED lines=16> */
.L_x_931:
[----:B------:R-:W-:Y:S05]  /*b590*/  BSYNC B1 ;  /* 0x0000000000017941 */ /* 0x000fea0003800000 */
.L_x_930:
        /* <DEDUP_REMOVED lines=16> */
.L_x_933:
[----:B------:R-:W-:Y:S05]  /*b6a0*/  BSYNC B1 ;  /* 0x0000000000017941 */ /* 0x000fea0003800000 */
.L_x_932:
        /* <DEDUP_REMOVED lines=16> */
.L_x_935:
[----:B------:R-:W-:Y:S05]  /*b7b0*/  BSYNC B1 ;  /* 0x0000000000017941 */ /* 0x000fea0003800000 */
.L_x_934:
[----:B------:R-:W-:Y:S05]  /*b7c0*/  @P6 BRA `(.L_x_878) ;  /* 0x0000004000b86947 */ /* 0x000fea0003800000 */
[----:B---3--:R-:W-:Y:S01]  /*b7d0*/  IADD3 R5, P0, R2, 0x48, RZ ;  /* 0x0000004802057810 */ /* 0x008fe20007f1e0ff */
        /* <DEDUP_REMOVED lines=14> */
.L_x_896:
[----:B------:R-:W2:Y:S01]  /*b8c0*/  LDC.64 R4, c[0x0][0x878] ;  /* 0x00021e00ff047b82 */ /* 0x000ea20000000a00 */
[----:B------:R-:W-:-:S07]  /*b8d0*/  ULDC.64 UR4, c[0x0][0x208] ;  /* 0x0000820000047ab9 */ /* 0x000fce0000000a00 */
[----:B------:R-:W3:Y:S08]  /*b8e0*/  LDC.64 R6, c[0x0][0x870] ;  /* 0x00021c00ff067b82 */ /* 0x000ef00000000a00 */
[----:B-1----:R-:W1:Y:S01]  /*b8f0*/  LDC.64 R2, c[0x0][0x870] ;  /* 0x00021c00ff027b82 */ /* 0x002e620000000a00 */
[----:B--2---:R-:W-:-:S04]  /*b900*/  ISETP.NE.U32.AND P0, PT, R4, RZ, PT ;  /* 0x000000ff0400720c */ /* 0x004fc80003f05070 */
[----:B------:R-:W-:Y:S02]  /*b910*/  ISETP.NE.AND.EX P0, PT, R5, RZ, PT, P0 ;  /* 0x000000ff0500720c */ /* 0x000fe40003f05300 */
[----:B---3--:R-:W-:-:S04]  /*b920*/  ISETP.NE.U32.AND P1, PT, R6, RZ, PT ;  /* 0x000000ff0600720c */ /* 0x008fc80003f25070 */
[----:B------:R-:W-:Y:S01]  /*b930*/  ISETP.NE.AND.EX P1, PT, R7, RZ, PT, P1 ;  /* 0x000000ff0700720c */ /* 0x000fe20003f25310 */
[----:B-1----:R-:W-:-:S06]  /*b940*/  IMAD.WIDE R8, R236, 0x4, R2 ;  /* 0x00000004ec087825 */ /* 0x002fcc00078e0202 */
[----:B------:R-:W1:Y:S06]  /*b950*/  @P0 LDC.64 R4, c[0x0][0x878] ;  /* 0x00021e00ff040b82 */ /* 0x000e6c0000000a00 */
[----:B------:R-:W2:Y:S01]  /*b960*/  @P1 LDG.E R7, desc[UR4][R8.64] ;  /* 0x0000000408071981 */ /* 0x000ea2000c1e1900 */
[----:B-1----:R-:W-:-:S05]  /*b970*/  @P0 IMAD.WIDE R4, R236, 0x4, R4 ;  /* 0x00000004ec040825 */ /* 0x002fca00078e0204 */
[----:B------:R1:W3:Y:S01]  /*b980*/  @P0 LDG.E R0, desc[UR4][R4.64] ;  /* 0x0000000404000981 */ /* 0x0002e2000c1e1900 */
[----:B------:R-:W-:Y:S01]  /*b990*/  ULDC UR4, c[0x0][0x808] ;  /* 0x0002020000047ab9 */ /* 0x000fe20000000800 */
[----:B------:R-:W4:Y:S02]  /*b9a0*/  S2R R2, SR_TID.X ;  /* 0x0000000000027919 */ /* 0x000f240000002100 */
[----:B----4-:R-:W-:-:S05]  /*b9b0*/  VIADD R11, R2, 0xffffff80 ;  /* 0xffffff80020b7836 */ /* 0x010fca0000000000 */
[----:B------:R-:W-:-:S04]  /*b9c0*/  SHF.R.S32.HI R2, RZ, 0x1f, R11 ;  /* 0x0000001fff027819 */ /* 0x000fc8000001140b */
[----:B0-----:R-:W-:Y:S02]  /*b9d0*/  LEA.HI R10, R2, R11, RZ, 0x5 ;  /* 0x0000000b020a7211 */ /* 0x001fe400078f28ff */
[----:B------:R-:W-:Y:S02]  /*b9e0*/  CS2R R2, SRZ ;  /* 0x0000000000027805 */ /* 0x000fe4000001ff00 */
[----:B------:R-:W-:Y:S02]  /*b9f0*/  LOP3.LUT R6, R10, 0x1fffffe0, RZ, 0xc0, !PT ;  /* 0x1fffffe00a067812 */ /* 0x000fe400078ec0ff */
[----:B------:R-:W-:-:S03]  /*ba00*/  SHF.R.S32.HI R17, RZ, 0x5, R10 ;  /* 0x00000005ff117819 */ /* 0x000fc6000001140a */
[----:B------:R-:W-:-:S04]  /*ba10*/  IMAD.IADD R10, R11, 0x1, -R6 ;  /* 0x000000010b0a7824 */ /* 0x000fc800078e0a06 */
[----:B-1----:R-:W-:-:S05]  /*ba20*/  IMAD.SHL.U32 R4, R10, 0x8, RZ ;  /* 0x000000080a047824 */ /* 0x002fca00078e00ff */
[----:B------:R-:W-:Y:S01]  /*ba30*/  SHF.R.S32.HI R5, RZ, 0x1f, R4 ;  /* 0x0000001fff057819 */ /* 0x000fe20000011404 */
[--C-:B--2---:R-:W-:Y:S01]  /*ba40*/  @P1 IMAD.MOV.U32 R2, RZ, RZ, R7.reuse ;  /* 0x000000ffff021224 */ /* 0x104fe200078e0007 */
[----:B------:R-:W-:-:S04]  /*ba50*/  @P1 SHF.R.S32.HI R3, RZ, 0x1f, R7 ;  /* 0x0000001fff031819 */ /* 0x000fc80000011407 */
[----:B------:R-:W-:Y:S02]  /*ba60*/  IADD3 R6, P2, R17, R2, RZ ;  /* 0x0000000211067210 */ /* 0x000fe40007f5e0ff */
        /* <DEDUP_REMOVED lines=9> */
.L_x_936:
[----:B------:R-:W2:Y:S01]  /*bb00*/  LDL.LU R0, [R1+0xc] ;  /* 0x00000c0001007983 */ /* 0x000ea20000300800 */
[----:B------:R-:W-:Y:S01]  /*bb10*/  ULDC.64 UR6, c[0x0][0x820] ;  /* 0x0002080000067ab9 */ /* 0x000fe20000000a00 */
[----:B------:R-:W-:Y:S02]  /*bb20*/  ULDC UR5, c[0x0][0x80c] ;  /* 0x0002030000057ab9 */ /* 0x000fe40000000800 */
[----:B------:R-:W3:Y:S04]  /*bb30*/  LDL R225, [R1+0x10] ;  /* 0x0000100001e17983 */ /* 0x000ee80000100800 */
[----:B------:R-:W4:Y:S01]  /*bb40*/  LDL R224, [R1+0x8] ;  /* 0x0000080001e07983 */ /* 0x000f220000100800 */
[C---:B------:R-:W-:Y:S01]  /*bb50*/  LEA.HI.X.SX32 R7, R17.reuse, R3, 0x1, P2 ;  /* 0x0000000311077211 */ /* 0x040fe200010f0eff */
[C---:B------:R-:W-:Y:S01]  /*bb60*/  VIADD R8, R17.reuse, 0x8 ;  /* 0x0000000811087836 */ /* 0x040fe20000000000 */
[----:B------:R-:W-:Y:S01]  /*bb70*/  SEL R15, R236, RZ, !P1 ;  /* 0x000000ffec0f7207 */ /* 0x000fe20004800000 */
[----:B------:R-:W-:Y:S01]  /*bb80*/  VIADD R10, R17, 0x20 ;  /* 0x00000020110a7836 */ /* 0x000fe20000000000 */
[----:B------:R-:W-:Y:S01]  /*bb90*/  BSSY B1, `(.L_x_937) ;  /* 0x0000029000017945 */ /* 0x000fe20003800000 */
[----:B--2---:R-:W-:Y:S01]  /*bba0*/  R2UR UR8, R0 ;  /* 0x00000000000872ca */ /* 0x004fe200000e0000 */
[----:B---3--:R-:W-:-:S04]  /*bbb0*/  IMAD R0, R225, UR6, RZ ;  /* 0x00000006e1007c24 */ /* 0x008fc8000f8e02ff */
[C---:B----4-:R-:W-:Y:S02]  /*bbc0*/  IMAD R9, R224.reuse, UR7, R0 ;  /* 0x00000007e0097c24 */ /* 0x050fe4000f8e0200 */
[----:B------:R-:W-:Y:S02]  /*bbd0*/  VIADD R0, R17, 0x10 ;  /* 0x0000001011007836 */ /* 0x000fe40000000000 */
[----:B------:R-:W-:-:S04]  /*bbe0*/  IMAD.WIDE.U32 R2, R224, UR6, R4 ;  /* 0x00000006e0027c25 */ /* 0x000fc8000f8e0004 */
[----:B------:R-:W-:Y:S01]  /*bbf0*/  UIMAD UR4, UR8, -0x50, UR4 ;  /* 0xffffffb0080478a4 */ /* 0x000fe2000f8e0204 */
[----:B------:R-:W-:Y:S01]  /*bc00*/  ULDC.64 UR6, c[0x0][0x828] ;  /* 0x00020a0000067ab9 */ /* 0x000fe20000000a00 */
[----:B------:R-:W-:Y:S02]  /*bc10*/  IMAD.IADD R3, R9, 0x1, R3 ;  /* 0x0000000109037824 */ /* 0x000fe400078e0203 */
[----:B------:R-:W-:Y:S02]  /*bc20*/  IMAD.U32 R13, RZ, RZ, UR8 ;  /* 0x00000008ff0d7e24 */ /* 0x000fe4000f8e00ff */
[----:B------:R-:W-:Y:S02]  /*bc30*/  ISETP.GE.AND P0, PT, R17, UR4, PT ;  /* 0x0000000411007c0c */ /* 0x000fe4000bf06270 */
[----:B------:R-:W-:Y:S02]  /*bc40*/  ISETP.GE.AND P5, PT, R0, UR4, PT ;  /* 0x0000000400007c0c */ /* 0x000fe4000bfa6270 */
[----:B------:R-:W-:-:S02]  /*bc50*/  SHF.R.S32.HI R0, RZ, 0x1f, R236 ;  /* 0x0000001fff007819 */ /* 0x000fc400000114ec */
[----:B------:R-:W-:Y:S02]  /*bc60*/  ISETP.GE.OR P2, PT, R4, UR5, P0 ;  /* 0x0000000504007c0c */ /* 0x000fe40008746670 */
[----:B------:R-:W-:Y:S02]  /*bc70*/  SEL R12, R0, RZ, !P1 ;  /* 0x000000ff000c7207 */ /* 0x000fe40004800000 */
[----:B------:R-:W-:Y:S01]  /*bc80*/  ISETP.GE.AND P6, PT, R8, UR4, PT ;  /* 0x0000000408007c0c */ /* 0x000fe2000bfc6270 */
[----:B------:R-:W-:Y:S01]  /*bc90*/  VIADD R8, R17, 0x18 ;  /* 0x0000001811087836 */ /* 0x000fe20000000000 */
[----:B------:R-:W-:Y:S01]  /*bca0*/  ISETP.GE.AND P3, PT, R10, UR4, PT ;  /* 0x000000040a007c0c */ /* 0x000fe2000bf66270 */
[----:B------:R-:W-:Y:S01]  /*bcb0*/  IMAD R0, R12, UR6, RZ ;  /* 0x000000060c007c24 */ /* 0x000fe2000f8e02ff */
[----:B------:R-:W-:Y:S01]  /*bcc0*/  P2R R14, PR, RZ, 0x40 ;  /* 0x00000040ff0e7803 */ /* 0x000fe20000000000 */
[----:B------:R-:W-:Y:S01]  /*bcd0*/  IMAD.WIDE.U32 R10, R15, UR6, R2 ;  /* 0x000000060f0a7c25 */ /* 0x000fe2000f8e0002 */
[----:B------:R-:W-:-:S02]  /*bce0*/  ISETP.GE.AND P4, PT, R8, UR4, PT ;  /* 0x0000000408007c0c */ /* 0x000fc4000bf86270 */
[----:B------:R-:W-:Y:S01]  /*bcf0*/  P2R R16, PR, RZ, 0x20 ;  /* 0x00000020ff107803 */ /* 0x000fe20000000000 */
[----:B------:R-:W-:Y:S01]  /*bd00*/  IMAD R9, R15, UR7, R0 ;  /* 0x000000070f097c24 */ /* 0x000fe2000f8e0200 */
[----:B------:R-:W-:Y:S01]  /*bd10*/  P2R R18, PR, RZ, 0x10 ;  /* 0x00000010ff127803 */ /* 0x000fe20000000000 */
[----:B------:R-:W-:Y:S01]  /*bd20*/  IMAD.WIDE R2, R13, 0x50, R6 ;  /* 0x000000500d027825 */ /* 0x000fe200078e0206 */
        /* <DEDUP_REMOVED lines=15> */
.L_x_938:
[----:B------:R-:W-:Y:S05]  /*be20*/  BSYNC B1 ;  /* 0x0000000000017941 */ /* 0x000fea0003800000 */
.L_x_937:
        /* <DEDUP_REMOVED lines=13> */
[----:B0-----:R-:W-:Y:S01]  /*bf00*/  LEA R20, P1, R6, UR6, 0x1 ;  /* 0x0000000606147c11 */ /* 0x001fe2000f8208ff */
[----:B------:R-:W-:-:S05]  /*bf10*/  IMAD.IADD R7, R7, 0x1, R13 ;  /* 0x0000000107077824 */ /* 0x000fca00078e020d */
[----:B------:R-:W-:-:S05]  /*bf20*/  LEA.HI.X R21, R6, UR7, R7, 0x1, P1 ;  /* 0x0000000706157c11 */ /* 0x000fca00088f0c07 */
[----:B------:R1:W-:Y:S02]  /*bf30*/  STG.E.128 desc[UR8][R20.64], RZ ;  /* 0x000000ff14007986 */ /* 0x0003e4000c101d08 */
.L_x_940:
[----:B------:R-:W-:Y:S05]  /*bf40*/  BSYNC B1 ;  /* 0x0000000000017941 */ /* 0x000fea0003800000 */
.L_x_939:
        /* <DEDUP_REMOVED lines=13> */
[----:B01----:R-:W-:Y:S01]  /*c020*/  LEA R20, P2, R6, UR6, 0x1 ;  /* 0x0000000606147c11 */ /* 0x003fe2000f8408ff */
[----:B------:R-:W-:-:S05]  /*c030*/  IMAD.IADD R7, R7, 0x1, R13 ;  /* 0x0000000107077824 */ /* 0x000fca00078e020d */
[----:B------:R-:W-:-:S05]  /*c040*/  LEA.HI.X R21, R6, UR7, R7, 0x1, P2 ;  /* 0x0000000706157c11 */ /* 0x000fca00090f0c07 */
[----:B------:R2:W-:Y:S02]  /*c050*/  STG.E.128 desc[UR8][R20.64], RZ ;  /* 0x000000ff14007986 */ /* 0x0005e4000c101d08 */
.L_x_942:
[----:B------:R-:W-:Y:S05]  /*c060*/  BSYNC B1 ;  /* 0x0000000000017941 */ /* 0x000fea0003800000 */
.L_x_941:
        /* <DEDUP_REMOVED lines=14> */
[----:B012---:R-:W-:Y:S01]  /*c150*/  LEA R20, P1, R6, UR6, 0x1 ;  /* 0x0000000606147c11 */ /* 0x007fe2000f8208ff */
[----:B------:R-:W-:-:S05]  /*c160*/  IMAD.IADD R7, R7, 0x1, R13 ;  /* 0x0000000107077824 */ /* 0x000fca00078e020d */
[----:B------:R-:W-:-:S05]  /*c170*/  LEA.HI.X R21, R6, UR7, R7, 0x1, P1 ;  /* 0x0000000706157c11 */ /* 0x000fca00088f0c07 */
[----:B------:R3:W-:Y:S02]  /*c180*/  STG.E.128 desc[UR8][R20.64], RZ ;  /* 0x000000ff14007986 */ /* 0x0007e4000c101d08 */
.L_x_944:
[----:B------:R-:W-:Y:S05]  /*c190*/  BSYNC B1 ;  /* 0x0000000000017941 */ /* 0x000fea0003800000 */
.L_x_943:
[----:B------:R-:W-:Y:S01]  /*c1a0*/  BSSY B1, `(.L_x_945) ;  /* 0x0000011000017945 */ /* 0x000fe20003800000 */
[----:B------:R-:W-:-:S03]  /*c1b0*/  ISETP.GE.AND P1, PT, R22, UR4, PT ;  /* 0x0000000416007c0c */ /* 0x000fc6000bf26270 */
        /* <DEDUP_REMOVED lines=11> */
[----:B0123--:R-:W-:Y:S01]  /*c270*/  LEA R20, P2, R6, UR6, 0x1 ;  /* 0x0000000606147c11 */ /* 0x00ffe2000f8408ff */
[----:B------:R-:W-:-:S05]  /*c280*/  IMAD.IADD R7, R7, 0x1, R13 ;  /* 0x0000000107077824 */ /* 0x000fca00078e020d */
[----:B------:R-:W-:-:S05]  /*c290*/  LEA.HI.X R21, R6, UR7, R7, 0x1, P2 ;  /* 0x0000000706157c11 */ /* 0x000fca00090f0c07 */
[----:B------:R4:W-:Y:S02]  /*c2a0*/  STG.E.128 desc[UR8][R20.64], RZ ;  /* 0x000000ff14007986 */ /* 0x0009e4000c101d08 */
.L_x_946:
[----:B------:R-:W-:Y:S05]  /*c2b0*/  BSYNC B1 ;  /* 0x0000000000017941 */ /* 0x000fea0003800000 */
.L_x_945:
[----:B------:R-:W-:Y:S01]  /*c2c0*/  ISETP.GE.OR P2, PT, R4, UR5, P1 ;  /* 0x0000000504007c0c */ /* 0x000fe20008f46670 */
[----:B------:R-:W-:Y:S01]  /*c2d0*/  BSSY B1, `(.L_x_947) ;  /* 0x0000011000017945 */ /* 0x000fe20003800000 */
[----:B------:R-:W-:-:S11]  /*c2e0*/  VIADD R22, R17, 0x30 ;  /* 0x0000003011167836 */ /* 0x000fd60000000000 */
        /* <DEDUP_REMOVED lines=15> */
.L_x_948:
[----:B------:R-:W-:Y:S05]  /*c3e0*/  BSYNC B1 ;  /* 0x0000000000017941 */ /* 0x000fea0003800000 */
.L_x_947:
[----:B------:R-:W-:Y:S01]  /*c3f0*/  ISETP.GE.AND P2, PT, R22, UR4, PT ;  /* 0x0000000416007c0c */ /* 0x000fe2000bf46270 */
[----:B------:R-:W-:Y:S01]  /*c400*/  BSSY B1, `(.L_x_949) ;  /* 0x0000014000017945 */ /* 0x000fe20003800000 */
[C---:B------:R-:W-:Y:S02]  /*c410*/  VIADD R22, R17.reuse, 0x38 ;  /* 0x0000003811167836 */ /* 0x040fe40000000000 */
        /* <DEDUP_REMOVED lines=18> */
.L_x_950:
[----:B------:R-:W-:Y:S05]  /*c540*/  BSYNC B1 ;  /* 0x0000000000017941 */ /* 0x000fea0003800000 */
.L_x_949:
[----:B------:R-:W-:Y:S01]  /*c550*/  ISETP.GE.AND P3, PT, R22, UR4, PT ;  /* 0x0000000416007c0c */ /* 0x000fe2000bf66270 */
        /* <DEDUP_REMOVED lines=17> */
.L_x_952:
[----:B------:R-:W-:Y:S05]  /*c670*/  BSYNC B1 ;  /* 0x0000000000017941 */ /* 0x000fea0003800000 */
.L_x_951:
        /* <DEDUP_REMOVED lines=18> */
.L_x_954:
[----:B------:R-:W-:Y:S05]  /*c7a0*/  BSYNC B1 ;  /* 0x0000000000017941 */ /* 0x000fea0003800000 */
.L_x_953:
        /* <DEDUP_REMOVED lines=18> */
.L_x_956:
[----:B------:R-:W-:Y:S05]  /*c8d0*/  BSYNC B1 ;  /* 0x0000000000017941 */ /* 0x000fea0003800000 */
.L_x_955:
[----:B------:R-:W-:Y:S01]  /*c8e0*/  ULDC.64 UR4, c[0x0][0x850] ;  /* 0x0002140000047ab9 */ /* 0x000fe20000000a00 */
[----:B------:R-:W-:Y:S01]  /*c8f0*/  ULDC UR6, c[0x0][0x83c] ;  /* 0x00020f0000067ab9 */ /* 0x000fe20000000800 */
[----:B------:R-:W-:Y:S01]  /*c900*/  IMAD R0, R225, UR4, RZ ;  /* 0x00000004e1007c24 */ /* 0x000fe2000f8e02ff */
[----:B0-----:R-:W-:Y:S01]  /*c910*/  P2R R8, PR, RZ, 0x8 ;  /* 0x00000008ff087803 */ /* 0x001fe20000000000 */
[----:B------:R-:W-:Y:S01]  /*c920*/  IMAD.WIDE.U32 R6, R224, UR4, R4 ;  /* 0x00000004e0067c25 */ /* 0x000fe2000f8e0004 */
[----:B------:R-:W-:Y:S01]  /*c930*/  P2R R9, PR, RZ, 0x10 ;  /* 0x00000010ff097803 */ /* 0x000fe20000000000 */
[----:B------:R-:W-:Y:S01]  /*c940*/  BSSY B1, `(.L_x_957) ;  /* 0x0000029000017945 */ /* 0x000fe20003800000 */
[----:B------:R-:W-:Y:S01]  /*c950*/  ISETP.GE.OR P0, PT, R4, UR6, P0 ;  /* 0x0000000604007c0c */ /* 0x000fe20008706670 */
[----:B------:R-:W-:Y:S01]  /*c960*/  IMAD R5, R224, UR5, R0 ;  /* 0x00000005e0057c24 */ /* 0x000fe2000f8e0200 */
[----:B------:R-:W-:Y:S01]  /*c970*/  ISETP.NE.AND P3, PT, R14, RZ, PT ;  /* 0x000000ff0e00720c */ /* 0x000fe20003f65270 */
[----:B------:R-:W-:Y:S01]  /*c980*/  ULDC.64 UR4, c[0x0][0x858] ;  /* 0x0002160000047ab9 */ /* 0x000fe20000000a00 */
[----:B------:R-:W-:Y:S01]  /*c990*/  ISETP.NE.AND P4, PT, R16, RZ, PT ;  /* 0x000000ff1000720c */ /* 0x000fe20003f85270 */
[----:B------:R-:W-:Y:S01]  /*c9a0*/  IMAD.IADD R7, R5, 0x1, R7 ;  /* 0x0000000105077824 */ /* 0x000fe200078e0207 */
[----:B------:R-:W-:Y:S01]  /*c9b0*/  P2R R10, PR, RZ, 0x20 ;  /* 0x00000020ff0a7803 */ /* 0x000fe20000000000 */
[----:B------:R-:W-:Y:S01]  /*c9c0*/  IMAD R0, R12, UR4, RZ ;  /* 0x000000040c007c24 */ /* 0x000fe2000f8e02ff */
[----:B------:R-:W-:-:S02]  /*c9d0*/  ISETP.NE.AND P5, PT, R18, RZ, PT ;  /* 0x000000ff1200720c */ /* 0x000fc40003fa5270 */
[C---:B------:R-:W-:Y:S01]  /*c9e0*/  ISETP.GE.OR P3, PT, R4.reuse, UR6, P3 ;  /* 0x0000000604007c0c */ /* 0x040fe20009f66670 */
[----:B------:R-:W-:Y:S01]  /*c9f0*/  IMAD R5, R15, UR5, R0 ;  /* 0x000000050f057c24 */ /* 0x000fe2000f8e0200 */
[C---:B------:R-:W-:Y:S02]  /*ca00*/  ISETP.GE.OR P4, PT, R4.reuse, UR6, P4 ;  /* 0x0000000604007c0c */ /* 0x040fe4000a786670 */
[----:B------:R-:W-:Y:S02]  /*ca10*/  ISETP.GE.OR P5, PT, R4, UR6, P5 ;  /* 0x0000000604007c0c */ /* 0x000fe4000afa6670 */
[----:B------:R-:W-:Y:S02]  /*ca20*/  P2R R13, PR, RZ, 0x8 ;  /* 0x00000008ff0d7803 */ /* 0x000fe40000000000 */
[----:B------:R-:W-:Y:S02]  /*ca30*/  P2R R14, PR, RZ, 0x10 ;  /* 0x00000010ff0e7803 */ /* 0x000fe40000000000 */
[----:B------:R-:W-:-:S02]  /*ca40*/  ISETP.NE.AND P3, PT, R8, RZ, PT ;  /* 0x000000ff0800720c */ /* 0x000fc40003f65270 */
[----:B------:R-:W-:Y:S01]  /*ca50*/  ISETP.NE.AND P4, PT, R9, RZ, PT ;  /* 0x000000ff0900720c */ /* 0x000fe20003f85270 */
[----:B------:R-:W-:Y:S01]  /*ca60*/  IMAD.WIDE.U32 R8, R15, UR4, R6 ;  /* 0x000000040f087c25 */ /* 0x000fe2000f8e0006 */
[----:B------:R-:W-:Y:S02]  /*ca70*/  P2R R16, PR, RZ, 0x20 ;  /* 0x00000020ff107803 */ /* 0x000fe40000000000 */
[----:B------:R-:W-:Y:S01]  /*ca80*/  ISETP.NE.AND P6, PT, R19, RZ, PT ;  /* 0x000000ff1300720c */ /* 0x000fe20003fc5270 */
[----:B------:R-:W-:Y:S01]  /*ca90*/  IMAD.IADD R7, R9, 0x1, R5 ;  /* 0x0000000109077824 */ /* 0x000fe200078e0205 */
[----:B------:R-:W-:Y:S02]  /*caa0*/  ISETP.NE.AND P5, PT, R10, RZ, PT ;  /* 0x000000ff0a00720c */ /* 0x000fe40003fa5270 */
[C---:B------:R-:W-:Y:S02]  /*cab0*/  ISETP.GE.OR P6, PT, R4.reuse, UR6, P6 ;  /* 0x0000000604007c0c */ /* 0x040fe4000b7c6670 */
        /* <DEDUP_REMOVED lines=17> */
.L_x_958:
[----:B------:R-:W-:Y:S05]  /*cbd0*/  BSYNC B1 ;  /* 0x0000000000017941 */ /* 0x000fea0003800000 */
.L_x_957:
        /* <DEDUP_REMOVED lines=17> */
.L_x_960:
[----:B------:R-:W-:Y:S05]  /*ccf0*/  BSYNC B1 ;  /* 0x0000000000017941 */ /* 0x000fea0003800000 */
.L_x_959:
        /* <DEDUP_REMOVED lines=17> */
.L_x_962:
[----:B------:R-:W-:Y:S05]  /*ce10*/  BSYNC B1 ;  /* 0x0000000000017941 */ /* 0x000fea0003800000 */
.L_x_961:
        /* <DEDUP_REMOVED lines=17> */
.L_x_964:
[----:B------:R-:W-:Y:S05]  /*cf30*/  BSYNC B1 ;  /* 0x0000000000017941 */ /* 0x000fea0003800000 */
.L_x_963:
        /* <DEDUP_REMOVED lines=16> */
.L_x_966:
[----:B------:R-:W-:Y:S05]  /*d040*/  BSYNC B1 ;  /* 0x0000000000017941 */ /* 0x000fea0003800000 */
.L_x_965:
        /* <DEDUP_REMOVED lines=16> */
.L_x_968:
[----:B------:R-:W-:Y:S05]  /*d150*/  BSYNC B1 ;  /* 0x0000000000017941 */ /* 0x000fea0003800000 */
.L_x_967:
        /* <DEDUP_REMOVED lines=16> */
.L_x_970:
[----:B------:R-:W-:Y:S05]  /*d260*/  BSYNC B1 ;  /* 0x0000000000017941 */ /* 0x000fea0003800000 */
.L_x_969:
        /* <DEDUP_REMOVED lines=16> */
.L_x_972:
[----:B------:R-:W-:Y:S05]  /*d370*/  BSYNC B1 ;  /* 0x0000000000017941 */ /* 0x000fea0003800000 */
.L_x_971:
        /* <DEDUP_REMOVED lines=16> */
.L_x_974:
[----:B------:R-:W-:Y:S05]  /*d480*/  BSYNC B1 ;  /* 0x0000000000017941 */ /* 0x000fea0003800000 */
.L_x_973:
        /* <DEDUP_REMOVED lines=16> */
.L_x_871:
[----:B------:R-:W-:-:S08]  /*d590*/  NOP ;  /* 0x0000000000007918 */ /* 0x000fd00000000000 */
[----:B------:R-:W0:-:S00]  /*d5a0*/  USETMAXREG.DEALLOC.CTAPOOL 0x18 ;  /* 0x00000018000079c8 */ /* 0x000e0000080e0500 */
[----:B0-----:R-:W-:-:S06]  /*d5b0*/  LOP3.LUT R0, R0, 0x3, RZ, 0xc0, !PT ;  /* 0x0000000300007812 */ /* 0x001fcc00078ec0ff */
[----:B------:R-:W0:Y:S02]  /*d5c0*/  SHFL.IDX PT, R0, R0, RZ, 0x1f ;  /* 0x00001fff00007589 */ /* 0x000e2400000e0000 */
[----:B0-----:R-:W-:-:S13]  /*d5d0*/  ISETP.NE.AND P0, PT, R0, RZ, PT ;  /* 0x000000ff0000720c */ /* 0x001fda0003f05270 */
[----:B------:R-:W-:Y:S05]  /*d5e0*/  @P0 BRA `(.L_x_878) ;  /* 0x0000002400300947 */ /* 0x000fea0003800000 */
[----:B------:R-:W0:Y:S01]  /*d5f0*/  S2UR UR6, SR_CTAID.X ;  /* 0x00000000000679c3 */ /* 0x000e220000002500 */
[----:B------:R-:W-:Y:S02]  /*d600*/  ULDC UR9, c[0x0][0x8d0] ;  /* 0x0002340000097ab9 */ /* 0x000fe40000000800 */
[----:B------:R-:W-:-:S11]  /*d610*/  UISETP.NE.AND UP0, UPT, UR9, 0x1, UPT ;  /* 0x000000010900788c */ /* 0x000fd6000bf05270 */
[----:B------:R-:W-:Y:S01]  /*d620*/  @UP0 ULDC UR4, c[0x0][0x8d4] ;  /* 0x0002350000040ab9 */ /* 0x000fe20000000800 */
[----:B------:R-:W-:Y:S01]  /*d630*/  @UP0 ULDC UR7, c[0x0][0x8d8] ;  /* 0x0002360000070ab9 */ /* 0x000fe20000000800 */
[----:B0-----:R-:W-:Y:S02]  /*d640*/  UIMAD.WIDE.U32 UR4, UR6, UR4, URZ ;  /* 0x00000004060472a5 */ /* 0x001fe4000f8e003f */
[----:B------:R-:W-:Y:S02]  /*d650*/  UMOV UR8, UR6 ;  /* 0x0000000600087c82 */ /* 0x000fe40008000000 */
[----:B------:R-:W-:-:S03]  /*d660*/  @UP0 USHF.R.U32.HI UR8, URZ, UR7, UR5 ;  /* 0x000000073f080299 */ /* 0x000fc60008011605 */
[----:B------:R-:W-:Y:S02]  /*d670*/  ULDC UR4, c[0x0][0x8e8] ;  /* 0x00023a0000047ab9 */ /* 0x000fe40000000800 */
[----:B------:R-:W-:Y:S02]  /*d680*/  UISETP.GE.AND UP0, UPT, UR8, UR4, UPT ;  /* 0x000000040800728c */ /* 0x000fe4000bf06270 */
[----:B------:R-:W-:-:S04]  /*d690*/  UIADD3 UR4, -UR8, URZ, URZ ;  /* 0x0000003f08047290 */ /* 0x000fc8000fffe13f */
[----:B------:R-:W-:Y:S01]  /*d6a0*/  PLOP3.LUT P0, PT, PT, PT, UP0, 0x80, 0x0 ;  /* 0x000000000000781c */ /* 0x000fe20003f0f008 */
[----:B------:R-:W-:-:S12]  /*d6b0*/  UIMAD UR9, UR9, UR4, UR6 ;  /* 0x00000004090972a4 */ /* 0x000fd8000f8e0206 */
        /* <DEDUP_REMOVED lines=9> */
.L_x_975:
[----:B------:R-:W-:Y:S01]  /*d750*/  ULDC UR5, c[0x0][0x8c4] ;  /* 0x0002310000057ab9 */ /* 0x000fe20000000800 */
[----:B------:R-:W-:Y:S01]  /*d760*/  UMOV UR4, UR9 ;  /* 0x0000000900047c82 */ /* 0x000fe20008000000 */
[----:B------:R-:W-:-:S11]  /*d770*/  UISETP.NE.AND UP0, UPT, UR5, 0x1, UPT ;  /* 0x000000010500788c */ /* 0x000fd6000bf05270 */
[----:B------:R-:W-:Y:S02]  /*d780*/  @UP0 ULDC.64 UR10, c[0x0][0x8c8] ;  /* 0x00023200000a0ab9 */ /* 0x000fe40000000a00 */
[----:B------:R-:W-:-:S04]  /*d790*/  UIMAD.WIDE.U32 UR6, UR9, UR10, URZ ;  /* 0x0000000a090672a5 */ /* 0x000fc8000f8e003f */
[----:B------:R-:W-:-:S04]  /*d7a0*/  @UP0 USHF.R.U32.HI UR4, URZ, UR11, UR7 ;  /* 0x0000000b3f040299 */ /* 0x000fc80008011607 */
[----:B------:R-:W-:-:S12]  /*d7b0*/  UIMAD UR5, UR4, UR5, URZ ;  /* 0x00000005040572a4 */ /* 0x000fd8000f8e023f */
.L_x_976:
        /* <DEDUP_REMOVED lines=9> */
[----:B------:R-:W-:-:S03]  /*d850*/  @UP0 USHF.R.U32.HI UR21, URZ, UR8, UR7 ;  /* 0x000000083f150299 */ /* 0x000fc60008011607 */
[----:B------:R-:W-:Y:S01]  /*d860*/  ULDC.64 UR6, c[0x0][0x8f8] ;  /* 0x00023e0000067ab9 */ /* 0x000fe20000000a00 */
[----:B------:R-:W-:Y:S01]  /*d870*/  UIADD3 UR20, -UR21, URZ, URZ ;  /* 0x0000003f15147290 */ /* 0x000fe2000fffe13f */
[----:B------:R-:W-:-:S03]  /*d880*/  ISETP.NE.U32.AND P0, PT, RZ, UR6, PT ;  /* 0x00000006ff007c0c */ /* 0x000fc6000bf05070 */
[----:B------:R-:W-:Y:S01]  /*d890*/  UIMAD UR20, UR10, UR20, UR5 ;  /* 0x000000140a1472a4 */ /* 0x000fe2000f8e0205 */
[----:B------:R-:W-:-:S13]  /*d8a0*/  ISETP.NE.AND.EX P0, PT, RZ, UR7, PT, P0 ;  /* 0x00000007ff007c0c */ /* 0x000fda000bf05300 */
        /* <DEDUP_REMOVED lines=9> */
.L_x_977:
[----:B------:R-:W-:Y:S02]  /*d940*/  ULDC.64 UR6, c[0x0][0x8f0] ;  /* 0x00023c0000067ab9 */ /* 0x000fe40000000a00 */
[----:B------:R-:W-:-:S04]  /*d950*/  ISETP.NE.U32.AND P0, PT, RZ, UR6, PT ;  /* 0x00000006ff007c0c */ /* 0x000fc8000bf05070 */
[----:B------:R-:W-:-:S13]  /*d960*/  ISETP.NE.AND.EX P0, PT, RZ, UR7, PT, P0 ;  /* 0x00000007ff007c0c */ /* 0x000fda000bf05300 */
[----:B------:R-:W-:Y:S05]  /*d970*/  @!P0 BRA `(.L_x_979) ;  /* 0x00000000002c8947 */ /* 0x000fea0003800000 */
[----:B------:R-:W-:Y:S01]  /*d980*/  ULDC.64 UR6, c[0x0][0x8f0] ;  /* 0x00023c0000067ab9 */ /* 0x000fe20000000a00 */
[----:B------:R-:W-:Y:S01]  /*d990*/  ULDC.64 UR8, c[0x0][0x208] ;  /* 0x0000820000087ab9 */ /* 0x000fe20000000a00 */
[----:B------:R-:W-:-:S06]  /*d9a0*/  UIMAD.WIDE UR6, UR21, 0x4, UR6 ;  /* 0x00000004150678a5 */ /* 0x000fcc000f8e0206 */
[----:B------:R-:W-:Y:S02]  /*d9b0*/  IMAD.U32 R2, RZ, RZ, UR6 ;  /* 0x00000006ff027e24 */ /* 0x000fe4000f8e00ff */
[----:B------:R-:W-:-:S05]  /*d9c0*/  IMAD.U32 R3, RZ, RZ, UR7 ;  /* 0x00000007ff037e24 */ /* 0x000fca000f8e00ff */
[----:B------:R-:W2:Y:S04]  /*d9d0*/  LDG.E R0, desc[UR8][R2.64] ;  /* 0x0000000802007981 */ /* 0x000ea8000c1e1900 */
[----:B------:R-:W3:Y:S01]  /*d9e0*/  LDG.E R4, desc[UR8][R2.64+0x4] ;  /* 0x0000040802047981 */ /* 0x000ee2000c1e1900 */
[----:B--2---:R-:W-:Y:S02]  /*d9f0*/  R2UR UR5, R0 ;  /* 0x00000000000572ca */ /* 0x004fe400000e0000 */
[----:B---3--:R-:W-:-:S13]  /*da00*/  R2UR UR6, R4 ;  /* 0x00000000040672ca */ /* 0x008fda00000e0000 */
[----:B------:R-:W-:Y:S01]  /*da10*/  UIADD3 UR5, -UR5, UR6, URZ ;  /* 0x0000000605057290 */ /* 0x000fe2000fffe13f */
[----:B------:R-:W-:Y:S11]  /*da20*/  BRA `(.L_x_978) ;  /* 0x0000000000047947 */ /* 0x000ff60003800000 */
.L_x_979:
[----:B------:R-:W-:-:S05]  /*da30*/  ULDC UR5, c[0x0][0x8ec] ;  /* 0x00023b0000057ab9 */ /* 0x000fca0000000800 */
.L_x_978:
[----:B------:R-:W-:Y:S01]  /*da40*/  UIADD3 UR5, UR5, 0x4f, URZ ;  /* 0x0000004f05057890 */ /* 0x000fe2000fffe03f */
[----:B------:R-:W-:Y:S02]  /*da50*/  IMAD.MOV.U32 R4, RZ, RZ, 0x1 ;  /* 0x00000001ff047424 */ /* 0x000fe400078e00ff */
[----:B------:R-:W-:Y:S01]  /*da60*/  IMAD.MOV.U32 R8, RZ, RZ, RZ ;  /* 0x000000ffff087224 */ /* 0x000fe200078e00ff */
[----:B------:R-:W-:Y:S01]  /*da70*/  UIMAD.WIDE UR6, UR5, 0x66666667, URZ ;  /* 0x66666667050678a5 */ /* 0x000fe2000f8e023f */
[----:B------:R-:W-:-:S03]  /*da80*/  IMAD.MOV.U32 R9, RZ, RZ, 0x1 ;  /* 0x00000001ff097424 */ /* 0x000fc600078e00ff */
[----:B------:R-:W-:-:S04]  /*da90*/  USHF.R.U32.HI UR5, URZ, 0x1f, UR7 ;  /* 0x0000001f3f057899 */ /* 0x000fc80008011607 */
[----:B------:R-:W-:-:S04]  /*daa0*/  ULEA.HI.SX32 UR5, UR7, UR5, 0x1b ;  /* 0x0000000507057291 */ /* 0x000fc8000f8fda3f */
[----:B------:R-:W-:-:S04]  /*dab0*/  UISETP.GE.AND UP0, UPT, UR4, UR5, UPT ;  /* 0x000000050400728c */ /* 0x000fc8000bf06270 */
[----:B------:R-:W-:-:S06]  /*dac0*/  USEL UR21, UR21, 0xffffffff, !UP0 ;  /* 0xffffffff15157887 */ /* 0x000fcc000c000000 */
        /* <DEDUP_REMOVED lines=16> */
[----:B------:R-:W-:Y:S01]  /*dbd0*/  UISETP.NE.AND.EX UP2, UPT, UR11, URZ, UPT, UP2 ;  /* 0x0000003f0b00728c */ /* 0x000fe2000bf45320 */
[----:B------:R-:W-:-:S04]  /*dbe0*/  ULDC.64 UR12, c[0x0][0x778] ;  /* 0x0001de00000c7ab9 */ /* 0x000fc80000000a00 */
[----:B------:R-:W2:Y:S01]  /*dbf0*/  @P1 LDG.E R7, desc[UR16][R2.64] ;  /* 0x0000001002071981 */ /* 0x000ea2000c1e1900 */
[----:B------:R-:W-:Y:S01]  /*dc00*/  PLOP3.LUT P2, PT, PT, PT, UP0, 0x80, 0x0 ;  /* 0x000000000000781c */ /* 0x000fe20003f4f008 */
[----:B------:R-:W-:Y:S01]  /*dc10*/  UIMAD.WIDE UR12, UR21, 0x4, UR12 ;  /* 0x00000004150c78a5 */ /* 0x000fe2000f8e020c */
[----:B------:R-:W-:Y:S01]  /*dc20*/  PLOP3.LUT P3, PT, PT, PT, UP2, 0x80, 0x0 ;  /* 0x000000000000781c */ /* 0x000fe20003f6f028 */
[----:B------:R0:W3:Y:S02]  /*dc30*/  @P1 LDG.E R0, desc[UR16][R2.64] ;  /* 0x0000001002001981 */ /* 0x0000e4000c1e1900 */
[----:B------:R-:W-:Y:S02]  /*dc40*/  @UP2 ULDC.64 UR6, c[0x0][0x780] ;  /* 0x0001e00000062ab9 */ /* 0x000fe40000000a00 */
[----:B------:R-:W-:Y:S01]  /*dc50*/  @UP2 UIMAD.WIDE UR6, UR21, 0x4, UR6 ;  /* 0x00000004150628a5 */ /* 0x000fe2000f8e0206 */
[----:B0-----:R-:W-:Y:S02]  /*dc60*/  IMAD.U32 R2, RZ, RZ, UR12 ;  /* 0x0000000cff027e24 */ /* 0x001fe4000f8e00ff */
[----:B------:R-:W-:-:S05]  /*dc70*/  IMAD.U32 R3, RZ, RZ, UR13 ;  /* 0x0000000dff037e24 */ /* 0x000fca000f8e00ff */
[----:B------:R0:W4:Y:S02]  /*dc80*/  @P2 LDG.E R5, desc[UR16][R2.64] ;  /* 0x0000001002052981 */ /* 0x000124000c1e1900 */
[----:B0-----:R-:W-:Y:S02]  /*dc90*/  IMAD.U32 R2, RZ, RZ, UR6 ;  /* 0x00000006ff027e24 */ /* 0x001fe4000f8e00ff */
[----:B------:R-:W-:-:S05]  /*dca0*/  IMAD.U32 R3, RZ, RZ, UR7 ;  /* 0x00000007ff037e24 */ /* 0x000fca000f8e00ff */
[----:B------:R-:W5:Y:S01]  /*dcb0*/  @P3 LDG.E R6, desc[UR16][R2.64] ;  /* 0x0000001002063981 */ /* 0x000f62000c1e1900 */
[----:B------:R-:W-:Y:S01]  /*dcc0*/  ULDC.64 UR16, c[0x0][0x788] ;  /* 0x0001e20000107ab9 */ /* 0x000fe20000000a00 */
[----:B------:R-:W-:Y:S01]  /*dcd0*/  UMOV UR54, URZ ;  /* 0x0000003f00367c82 */ /* 0x000fe20008000000 */
[----:B------:R-:W-:Y:S01]  /*dce0*/  ISETP.NE.U32.AND P0, PT, RZ, UR16, PT ;  /* 0x00000010ff007c0c */ /* 0x000fe2000bf05070 */
[----:B------:R-:W-:-:S03]  /*dcf0*/  UMOV UR11, URZ ;  /* 0x0000003f000b7c82 */ /* 0x000fc60008000000 */
[----:B------:R-:W-:Y:S02]  /*dd00*/  ISETP.NE.AND.EX P0, PT, RZ, UR17, PT, P0 ;  /* 0x00000011ff007c0c */ /* 0x000fe4000bf05300 */
[----:B--2---:R-:W-:Y:S02]  /*dd10*/  @P1 R2UR UR5, R7 ;  /* 0x00000000070512ca */ /* 0x004fe400000e0000 */
[----:B---3--:R-:W-:-:S11]  /*dd20*/  @P1 R2UR UR54, R0 ;  /* 0x00000000003612ca */ /* 0x008fd600000e0000 */
[----:B------:R-:W-:-:S04]  /*dd30*/  @UP1 ULEA UR5, UR21, UR5, 0x6 ;  /* 0x0000000515051291 */ /* 0x000fc8000f8e303f */
[----:B------:R-:W-:-:S04]  /*dd40*/  @UP1 USHF.R.S32.HI UR6, URZ, 0x1f, UR5 ;  /* 0x0000001f3f061899 */ /* 0x000fc80008011405 */
[----:B------:R-:W-:Y:S01]  /*dd50*/  @UP1 ULEA.HI UR6, UR6, UR5, URZ, 0x6 ;  /* 0x0000000506061291 */ /* 0x000fe2000f8f303f */
[----:B----4-:R-:W-:Y:S02]  /*dd60*/  @P2 R2UR UR11, R5 ;  /* 0x00000000050b22ca */ /* 0x010fe400000e0000 */
[----:B------:R-:W-:Y:S01]  /*dd70*/  ULDC UR5, c[0x0][0x280] ;  /* 0x0000a00000057ab9 */ /* 0x000fe20000000800 */
[----:B------:R-:W-:-:S04]  /*dd80*/  @UP1 ULOP3.LUT UR7, UR6, 0xffffffc0, URZ, 0xc0, !UPT ;  /* 0xffffffc006071892 */ /* 0x000fc8000f8ec03f */
[----:B------:R-:W-:Y:S01]  /*dd90*/  @UP1 USHF.R.S32.HI UR10, URZ, 0x1f, UR7 ;  /* 0x0000001f3f0a1899 */ /* 0x000fe20008011407 */
[----:B-----5:R-:W-:Y:S01]  /*dda0*/  @P3 R2UR UR5, R6 ;  /* 0x00000000060532ca */ /* 0x020fe200000e0000 */
        /* <DEDUP_REMOVED lines=10> */
.L_x_981:
        /* <DEDUP_REMOVED lines=14> */
.L_x_982:
        /* <DEDUP_REMOVED lines=9> */
.L_x_983:
[----:B------:R-:W-:Y:S01]  /*dfc0*/  UIMAD UR7, UR4, 0x50, UR5 ;  /* 0x00000050040778a4 */ /* 0x000fe2000f8e0205 */
[----:B------:R-:W-:Y:S01]  /*dfd0*/  IMAD.MOV.U32 R8, RZ, RZ, RZ ;  /* 0x000000ffff087224 */ /* 0x000fe200078e00ff */
[----:B------:R-:W-:Y:S01]  /*dfe0*/  ULDC UR8, c[0x0][0x74c] ;  /* 0x0001d30000087ab9 */ /* 0x000fe20000000800 */
[----:B------:R-:W-:Y:S01]  /*dff0*/  UIADD3 UR5, UR5, 0x3f, URZ ;  /* 0x0000003f05057890 */ /* 0x000fe2000fffe03f */
[----:B------:R-:W-:Y:S01]  /*e000*/  IMAD.MOV.U32 R9, RZ, RZ, 0x1 ;  /* 0x00000001ff097424 */ /* 0x000fe200078e00ff */
[----:B------:R-:W-:Y:S02]  /*e010*/  UIADD3 UR7, UR7, -UR8, -UR6 ;  /* 0x8000000807077290 */ /* 0x000fe4000fffe806 */
[----:B------:R-:W-:Y:S02]  /*e020*/  USHF.R.S32.HI UR6, URZ, 0x1f, UR5 ;  /* 0x0000001f3f067899 */ /* 0x000fe40008011405 */
[----:B------:R-:W-:Y:S02]  /*e030*/  USHF.R.S32.HI UR8, URZ, 0x1f, UR7 ;  /* 0x0000001f3f087899 */ /* 0x000fe40008011407 */
[----:B------:R-:W-:-:S02]  /*e040*/  ULEA.HI UR6, UR6, UR5, URZ, 0x6 ;  /* 0x0000000506067291 */ /* 0x000fc4000f8f303f */
[----:B------:R-:W-:Y:S02]  /*e050*/  ULEA.HI UR8, UR8, UR7, URZ, 0x6 ;  /* 0x0000000708087291 */ /* 0x000fe4000f8f303f */
[----:B------:R-:W-:Y:S02]  /*e060*/  USHF.R.S32.HI UR55, URZ, 0x6, UR6 ;  /* 0x000000063f377899 */ /* 0x000fe40008011406 */
[----:B------:R-:W-:-:S06]  /*e070*/  USHF.R.S32.HI UR8, URZ, 0x6, UR8 ;  /* 0x000000063f087899 */ /* 0x000fcc0008011408 */
[----:B------:R-:W-:-:S04]  /*e080*/  VIMNMX R0, RZ, UR8, !PT ;  /* 0x00000008ff007c48 */ /* 0x000fc8000ffe0100 */
[----:B------:R-:W-:-:S13]  /*e090*/  ISETP.LT.AND P0, PT, R0, UR55, PT ;  /* 0x0000003700007c0c */ /* 0x000fda000bf01270 */
[----:B------:R-:W-:Y:S05]  /*e0a0*/  @!P0 BRA `(.L_x_980) ;  /* 0x0000001400f88947 */ /* 0x000fea0003800000 */
[----:B------:R-:W-:Y:S01]  /*e0b0*/  ULDC UR5, c[0x0][0x2e8] ;  /* 0x0000ba0000057ab9 */ /* 0x000fe20000000800 */
[----:B------:R-:W-:Y:S01]  /*e0c0*/  ELECT P0, URZ, PT ;  /* 0x00000000003f782f */ /* 0x000fe20003800000 */
[----:B------:R-:W-:Y:S01]  /*e0d0*/  IMAD.MOV.U32 R8, RZ, RZ, RZ ;  /* 0x000000ffff087224 */ /* 0x000fe200078e00ff */
[----:B------:R-:W-:Y:S01]  /*e0e0*/  UISETP.NE.AND UP2, UPT, UR5, 0x1, UPT ;  /* 0x000000010500788c */ /* 0x000fe2000bf45270 */
[----:B------:R-:W-:Y:S01]  /*e0f0*/  IMAD.MOV.U32 R9, RZ, RZ, 0x1 ;  /* 0x00000001ff097424 */ /* 0x000fe200078e00ff */
[----:B------:R-:W-:Y:S02]  /*e100*/  UISETP.NE.U32.AND UP1, UPT, UR14, URZ, UPT ;  /* 0x0000003f0e00728c */ /* 0x000fe4000bf25070 */
[----:B------:R-:W-:Y:S02]  /*e110*/  USHF.R.S32.HI UR47, URZ, 0x1f, UR21 ;  /* 0x0000001f3f2f7899 */ /* 0x000fe40008011415 */
[----:B------:R-:W-:Y:S02]  /*e120*/  UISETP.NE.AND.EX UP1, UPT, UR15, URZ, UPT, UP1 ;  /* 0x0000003f0f00728c */ /* 0x000fe4000bf25310 */
[----:B------:R-:W-:Y:S01]  /*e130*/  UIMAD UR11, UR4, 0x50, UR11 ;  /* 0x00000050040b78a4 */ /* 0x000fe2000f8e020b */
        /* <DEDUP_REMOVED lines=10> */
[----:B------:R-:W-:-:S04]  /*e1e0*/  MOV R6, 0x400 ;  /* 0x0000040000067802 */ /* 0x000fc80000000f00 */
[----:B0-----:R-:W-:Y:S01]  /*e1f0*/  LEA R6, R3, R6, 0x18 ;  /* 0x0000000603067211 */ /* 0x001fe200078ec0ff */
[----:B------:R-:W-:-:S05]  /*e200*/  IMAD.MOV.U32 R3, RZ, RZ, 0x1 ;  /* 0x00000001ff037424 */ /* 0x000fca00078e00ff */
[----:B------:R-:W-:-:S04]  /*e210*/  SHF.L.U32 R3, R3, 0x1f, RZ ;  /* 0x0000001f03037819 */ /* 0x000fc800000006ff */
[----:B------:R-:W0:Y:S02]  /*e220*/  SYNCS.PHASECHK.TRANS64.TRYWAIT P0, [R6+URZ+0x31620], R3 ;  /* 0x03162003060075a7 */ /* 0x000e24000800017f */
[----:B0-----:R-:W-:Y:S05]  /*e230*/  @!P0 BRA `(.L_x_984) ;  /* 0x0000001800608947 */ /* 0x001fea0003800000 */
.L_x_999:
[----:B------:R-:W-:Y:S01]  /*e240*/  ISETP.NE.AND P0, PT, R11, RZ, PT ;  /* 0x000000ff0b00720c */ /* 0x000fe20003f05270 */
[----:B------:R-:W-:Y:S02]  /*e250*/  IMAD.U32 R14, RZ, RZ, UR20 ;  /* 0x00000014ff0e7e24 */ /* 0x000fe4000f8e00ff */
[----:B------:R-:W-:-:S03]  /*e260*/  IMAD.MOV.U32 R4, RZ, RZ, 0x1 ;  /* 0x00000001ff047424 */ /* 0x000fc600078e00ff */
[----:B------:R-:W-:-:S07]  /*e270*/  SHF.R.S32.HI R14, RZ, 0x1f, R14 ;  /* 0x0000001fff0e7819 */ /* 0x000fce000001140e */
[----:B------:R-:W-:Y:S05]  /*e280*/  @P0 BRA `(.L_x_985) ;  /* 0x0000000000140947 */ /* 0x000fea0003800000 */
[----:B------:R-:W-:Y:S01]  /*e290*/  LOP3.LUT P1, RZ, R21, 0x1f, RZ, 0xc0, !PT ;  /* 0x0000001f15ff7812 */ /* 0x000fe2000782c0ff */
[----:B0-----:R-:W-:-:S04]  /*e2a0*/  IMAD.MOV.U32 R3, RZ, RZ, 0x8100 ;  /* 0x00008100ff037424 */ /* 0x001fc800078e00ff */
[----:B------:R1:W-:Y:S08]  /*e2b0*/  SYNCS.ARRIVE.TRANS64 RZ, [R6+URZ+0x31610], R3 ;  /* 0x0316100306ff79a7 */ /* 0x0003f0000800003f */
[----:B------:R-:W-:Y:S05]  /*e2c0*/  @!P1 BRA `(.L_x_985) ;  /* 0x0000000000049947 */ /* 0x000fea0003800000 */
[----:B------:R-:W-:Y:S01]  /*e2d0*/  BPT.TRAP 0x1 ;  /* 0x000000040000795c */ /* 0x000fe20000300000 */
.L_x_985:
        /* <DEDUP_REMOVED lines=9> */
[----:B------:R-:W-:Y:S01]  /*e370*/  IMAD.U32 R10, RZ, RZ, UR55 ;  /* 0x00000037ff0a7e24 */ /* 0x000fe2000f8e00ff */
[----:B------:R-:W-:Y:S01]  /*e380*/  UMOV UR57, 0x14f00000 ;  /* 0x14f0000000397882 */ /* 0x000fe20000000000 */
[----:B------:R-:W-:Y:S01]  /*e390*/  UMOV UR18, URZ ;  /* 0x0000003f00127c82 */ /* 0x000fe20008000000 */
[----:B------:R-:W-:Y:S01]  /*e3a0*/  UIMAD UR23, UR21, UR23, UR10 ;  /* 0x00000017151772a4 */ /* 0x000fe2000f8e020a */
[----:B01----:R-:W-:Y:S01]  /*e3b0*/  IMAD.MOV.U32 R3, RZ, RZ, 0x14000 ;  /* 0x00014000ff037424 */ /* 0x003fe200078e00ff */
[----:B------:R-:W-:Y:S01]  /*e3c0*/  UIMAD UR9, UR9, UR14, URZ ;  /* 0x0000000e090972a4 */ /* 0x000fe2000f8e023f */
[----:B------:R-:W-:Y:S01]  /*e3d0*/  VIADD R10, R10, 0xffffffff ;  /* 0xffffffff0a0a7836 */ /* 0x000fe20000000000 */
[----:B------:R-:W-:Y:S01]  /*e3e0*/  USHF.L.U32 UR46, UR46, 0x6, URZ ;  /* 0x000000062e2e7899 */ /* 0x000fe2000800063f */
[----:B------:R-:W-:Y:S01]  /*e3f0*/  IMAD.MOV.U32 R8, RZ, RZ, 0x1 ;  /* 0x00000001ff087424 */ /* 0x000fe200078e00ff */
[----:B------:R-:W-:Y:S01]  /*e400*/  UIMAD UR15, UR20, UR15, UR9 ;  /* 0x0000000f140f72a4 */ /* 0x000fe2000f8e0209 */
[----:B------:R-:W-:Y:S01]  /*e410*/  IMAD.MOV.U32 R9, RZ, RZ, 0x1 ;  /* 0x00000001ff097424 */ /* 0x000fe200078e00ff */
[----:B------:R-:W-:-:S02]  /*e420*/  UIADD3 UR16, UR8, 0x14100, URZ ;  /* 0x0001410008107890 */ /* 0x000fc4000fffe03f */
        /* <DEDUP_REMOVED lines=133> */
.L_x_991:
[----:B------:R-:W-:-:S04]  /*ec80*/  SHF.L.U32 R5, R9, 0x1f, RZ ;  /* 0x0000001f09057819 */ /* 0x000fc800000006ff */
[----:B------:R-:W0:Y:S02]  /*ec90*/  SYNCS.PHASECHK.TRANS64.TRYWAIT P1, [R6+URZ+0x31638], R5 ;  /* 0x03163805060075a7 */ /* 0x000e24000802017f */
[----:B0-----:R-:W-:Y:S05]  /*eca0*/  @!P1 BRA `(.L_x_987) ;  /* 0x0000000c00d89947 */ /* 0x001fea0003800000 */
.L_x_1000:
[----:B------:R-:W-:Y:S05]  /*ecb0*/  @P0 BRA `(.L_x_988) ;  /* 0x0000000000140947 */ /* 0x000fea0003800000 */
[----:B------:R-:W-:Y:S01]  /*ecc0*/  ISETP.NE.AND P1, PT, R15, RZ, PT ;  /* 0x000000ff0f00720c */ /* 0x000fe20003f25270 */
[----:B0-----:R-:W-:-:S04]  /*ecd0*/  IMAD.MOV.U32 R5, RZ, RZ, 0x8100 ;  /* 0x00008100ff057424 */ /* 0x001fc800078e00ff */
[----:B------:R1:W-:Y:S08]  /*ece0*/  SYNCS.ARRIVE.TRANS64 RZ, [R6+URZ+0x31630], R5 ;  /* 0x0316300506ff79a7 */ /* 0x0003f0000800003f */
[----:B------:R-:W-:Y:S05]  /*ecf0*/  @!P1 BRA `(.L_x_988) ;  /* 0x0000000000049947 */ /* 0x000fea0003800000 */
[----:B------:R-:W-:Y:S01]  /*ed00*/  BPT.TRAP 0x1 ;  /* 0x000000040000795c */ /* 0x000fe20000300000 */
.L_x_988:
        /* <DEDUP_REMOVED lines=47> */
.L_x_1002:
[----:B------:R-:W-:Y:S01]  /*f000*/  LOP3.LUT R9, R9, 0x1, RZ, 0x3c, !PT ;  /* 0x0000000109097812 */ /* 0x000fe200078e3cff */
[----:B------:R-:W-:Y:S06]  /*f010*/  @P2 BRA `(.L_x_990) ;  /* 0x0000000000142947 */ /* 0x000fec0003800000 */
[----:B------:R-:W-:Y:S01]  /*f020*/  ISETP.NE.AND P1, PT, R15, RZ, PT ;  /* 0x000000ff0f00720c */ /* 0x000fe20003f25270 */
[----:B0-----:R-:W-:-:S04]  /*f030*/  IMAD.MOV.U32 R2, RZ, RZ, 0x8100 ;  /* 0x00008100ff027424 */ /* 0x001fc800078e00ff */
[----:B------:R1:W-:Y:S08]  /*f040*/  SYNCS.ARRIVE.TRANS64 RZ, [R20+URZ+0x31610], R2 ;  /* 0x0316100214ff79a7 */ /* 0x0003f0000800003f */
[----:B------:R-:W-:Y:S05]  /*f050*/  @!P1 BRA `(.L_x_990) ;  /* 0x0000000000049947 */ /* 0x000fea0003800000 */
[----:B------:R-:W-:Y:S01]  /*f060*/  BPT.TRAP 0x1 ;  /* 0x000000040000795c */ /* 0x000fe20000300000 */
.L_x_990:
        /* <DEDUP_REMOVED lines=53> */
.L_x_986:
[----:B------:R-:W-:Y:S01]  /*f3c0*/  SHF.L.U32 R15, R9, 0x1f, RZ ;  /* 0x0000001f090f7819 */ /* 0x000fe200000006ff */
[----:B------:R-:W0:Y:S01]  /*f3d0*/  LDC.64 R12, c[0x0][0x730] ;  /* 0x0001cc00ff0c7b82 */ /* 0x000e220000000a00 */
[----:B------:R-:W-:Y:S02]  /*f3e0*/  IMAD.U32 R16, RZ, RZ, UR38 ;  /* 0x00000026ff107e24 */ /* 0x000fe4000f8e00ff */
[----:B------:R-:W-:Y:S02]  /*f3f0*/  IMAD.U32 R2, RZ, RZ, UR38 ;  /* 0x00000026ff027e24 */ /* 0x000fe4000f8e00ff */
[----:B------:R-:W-:Y:S02]  /*f400*/  IMAD.U32 R3, RZ, RZ, UR39 ;  /* 0x00000027ff037e24 */ /* 0x000fe4000f8e00ff */
[----:B------:R-:W-:Y:S01]  /*f410*/  IMAD.MOV.U32 R2, RZ, RZ, R16 ;  /* 0x000000ffff027224 */ /* 0x000fe200078e0010 */
        /* <DEDUP_REMOVED lines=11> */
.L_x_1003:
[----:B------:R-:W-:Y:S01]  /*f4d0*/  IMAD.IADD R10, R11, 0x1, R3 ;  /* 0x000000010b0a7824 */ /* 0x000fe200078e0203 */
[----:B------:R-:W-:Y:S06]  /*f4e0*/  @P0 BRA `(.L_x_993) ;  /* 0x0000000000140947 */ /* 0x000fec0003800000 */
[----:B------:R-:W-:Y:S01]  /*f4f0*/  LOP3.LUT P0, RZ, R21, 0x1f, RZ, 0xc0, !PT ;  /* 0x0000001f15ff7812 */ /* 0x000fe2000780c0ff */
[----:B------:R-:W-:-:S04]  /*f500*/  IMAD.MOV.U32 R11, RZ, RZ, 0x8100 ;  /* 0x00008100ff0b7424 */ /* 0x000fc800078e00ff */
[----:B------:R1:W-:Y:S08]  /*f510*/  SYNCS.ARRIVE.TRANS64 RZ, [R6+URZ+0x31630], R11 ;  /* 0x0316300b06ff79a7 */ /* 0x0003f0000800003f */
[----:B------:R-:W-:Y:S05]  /*f520*/  @!P0 BRA `(.L_x_993) ;  /* 0x0000000000048947 */ /* 0x000fea0003800000 */
[----:B------:R-:W-:Y:S01]  /*f530*/  BPT.TRAP 0x1 ;  /* 0x000000040000795c */ /* 0x000fe20000300000 */
.L_x_993:
        /* <DEDUP_REMOVED lines=52> */
[----:B--2---:R-:W-:Y:S01]  /*f880*/  NOP ;  /* 0x0000000000007918 */ /* 0x004fe20000000000 */
.L_x_980:
[----:B------:R-:W-:Y:S05]  /*f890*/  WARPSYNC.ALL ;  /* 0x0000000000007948 */ /* 0x000fea0003800000 */
[----:B------:R-:W-:-:S13]  /*f8a0*/  ELECT P0, URZ, PT ;  /* 0x00000000003f782f */ /* 0x000fda0003800000 */
[----:B------:R-:W-:Y:S05]  /*f8b0*/  @!P0 BRA `(.L_x_878) ;  /* 0x00000000007c8947 */ /* 0x000fea0003800000 */
[----:B------:R-:W2:Y:S02]  /*f8c0*/  LDL R0, [R1+0x14] ;  /* 0x0000140001007983 */ /* 0x000ea40000100800 */
[----:B--2---:R-:W-:-:S13]  /*f8d0*/  R2UR UR4, R0 ;  /* 0x00000000000472ca */ /* 0x004fda00000e0000 */
[----:B------:R-:W-:-:S06]  /*f8e0*/  ULOP3.LUT UR4, UR4, 0x2, URZ, 0xfc, !UPT ;  /* 0x0000000204047892 */ /* 0x000fcc000f8efc3f */
[----:B------:R-:W-:-:S05]  /*f8f0*/  IMAD.U32 R0, RZ, RZ, UR4 ;  /* 0x00000004ff007e24 */ /* 0x000fca000f8e00ff */
[----:B------:R-:W-:-:S13]  /*f900*/  ISETP.NE.AND P1, PT, R0, 0x3, PT ;  /* 0x000000030000780c */ /* 0x000fda0003f25270 */
[----:B------:R-:W-:Y:S05]  /*f910*/  @!P1 BRA `(.L_x_994) ;  /* 0x0000000000049947 */ /* 0x000fea0003800000 */
[----:B------:R-:W-:Y:S01]  /*f920*/  BPT.TRAP 0x1 ;  /* 0x000000040000795c */ /* 0x000fe20000300000 */
.L_x_994:
[----:B------:R-:W2:Y:S01]  /*f930*/  S2R R3, SR_CgaCtaId ;  /* 0x0000000000037919 */ /* 0x000ea20000008800 */
[----:B------:R-:W-:-:S04]  /*f940*/  MOV R0, 0x400 ;  /* 0x0000040000007802 */ /* 0x000fc80000000f00 */
[----:B--2---:R-:W-:Y:S02]  /*f950*/  LEA R2, R3, R0, 0x18 ;  /* 0x0000000003027211 */ /* 0x004fe400078ec0ff */
[----:B------:R-:W-:-:S03]  /*f960*/  SHF.L.U32 R0, R4, 0x1f, RZ ;  /* 0x0000001f04007819 */ /* 0x000fc600000006ff */
[----:B------:R-:W-:-:S04]  /*f970*/  VIADD R3, R2, 0x31620 ;  /* 0x0003162002037836 */ /* 0x000fc80000000000 */
[----:B------:R-:W-:-:S04]  /*f980*/  IMAD R5, R8, 0x8, R3 ;  /* 0x0000000808057824 */ /* 0x000fc800078e0203 */
[----:B------:R-:W2:Y:S02]  /*f990*/  SYNCS.PHASECHK.TRANS64.TRYWAIT P0, [R5+URZ], R0 ;  /* 0x00000000050075a7 */ /* 0x000ea4000800017f */
[----:B--2---:R-:W-:Y:S05]  /*f9a0*/  @!P0 BRA `(.L_x_995) ;  /* 0x0000000000d88947 */ /* 0x004fea0003800000 */
.L_x_1004:
[----:B------:R-:W-:-:S05]  /*f9b0*/  VIADD R8, R8, 0x1 ;  /* 0x0000000108087836 */ /* 0x000fca0000000000 */
[----:B------:R-:W-:-:S04]  /*f9c0*/  ISETP.NE.AND P0, PT, R8, 0x2, PT ;  /* 0x000000020800780c */ /* 0x000fc80003f05270 */
[----:B--2---:R-:W-:Y:S02]  /*f9d0*/  SEL R5, RZ, 0x1, P0 ;  /* 0x00000001ff057807 */ /* 0x004fe40000000000 */
[----:B------:R-:W-:Y:S02]  /*f9e0*/  SEL R8, R8, RZ, P0 ;  /* 0x000000ff08087207 */ /* 0x000fe40000000000 */
[----:B------:R-:W-:-:S03]  /*f9f0*/  LOP3.LUT R0, R4, R5, RZ, 0x3c, !PT ;  /* 0x0000000504007212 */ /* 0x000fc600078e3cff */
[----:B------:R-:W-:Y:S01]  /*fa00*/  IMAD R3, R8, 0x8, R3 ;  /* 0x0000000808037824 */ /* 0x000fe200078e0203 */
[----:B------:R-:W-:-:S04]  /*fa10*/  SHF.L.U32 R0, R0, 0x1f, RZ ;  /* 0x0000001f00007819 */ /* 0x000fc800000006ff */
[----:B------:R-:W2:Y:S02]  /*fa20*/  SYNCS.PHASECHK.TRANS64.TRYWAIT P0, [R3+URZ], R0 ;  /* 0x00000000030075a7 */ /* 0x000ea4000800017f */
[----:B--2---:R-:W-:Y:S05]  /*fa30*/  @!P0 BRA `(.L_x_996) ;  /* 0x0000000000c88947 */ /* 0x004fea0003800000 */
.L_x_1005:
[----:B------:R-:W-:Y:S05]  /*fa40*/  @!P1 BRA `(.L_x_997) ;  /* 0x0000000000049947 */ /* 0x000fea0003800000 */
[----:B------:R-:W-:Y:S01]  /*fa50*/  BPT.TRAP 0x1 ;  /* 0x000000040000795c */ /* 0x000fe20000300000 */
.L_x_997:
[----:B------:R-:W-:-:S07]  /*fa60*/  SHF.L.U32 R9, R9, 0x1f, RZ ;  /* 0x0000001f09097819 */ /* 0x000fce00000006ff */
.L_x_998:
[----:B---3--:R3:W4:Y:S02]  /*fa70*/  SYNCS.PHASECHK.TRANS64.TRYWAIT P0, [R2+URZ+0x31638], R9 ;  /* 0x03163809020075a7 */ /* 0x008724000800017f */
[----:B----4-:R-:W-:Y:S05]  /*fa80*/  @!P0 NANOSLEEP.SYNCS 0x989680 ;  /* 0x009896800000895d */ /* 0x010fea0003900000 */
[----:B------:R-:W4:Y:S02]  /*fa90*/  @!P0 SYNCS.PHASECHK.TRANS64 P0, [R2+URZ+0x31638], R9 ;  /* 0x03163809020085a7 */ /* 0x000f24000800007f */
[----:B----4-:R-:W-:Y:S05]  /*faa0*/  @!P0 BRA `(.L_x_998) ;  /* 0xfffffffc00f08947 */ /* 0x010fea000383ffff */
.L_x_878:
[----:B------:R-:W-:Y:S05]  /*fab0*/  BSYNC B0 ;  /* 0x0000000000007941 */ /* 0x000fea0003800000 */
.L_x_870:
[----:B------:R-:W-:Y:S05]  /*fac0*/  EXIT ;  /* 0x000000000000794d */ /* 0x000fea0003800000 */
.L_x_884:
[----:B0-----:R0:W1:Y:S02]  /*fad0*/  SYNCS.PHASECHK.TRANS64.TRYWAIT P0, [R225+URZ+0x31600], R10 ;  /* 0x0316000ae10075a7 */ /* 0x001064000800017f */
[----:B-1----:R-:W-:Y:S05]  /*fae0*/  @!P0 NANOSLEEP.SYNCS 0x989680 ;  /* 0x009896800000895d */ /* 0x002fea0003900000 */
[----:B------:R-:W1:Y:S02]  /*faf0*/  @!P0 SYNCS.PHASECHK.TRANS64 P0, [R225+URZ+0x31600], R10 ;  /* 0x0316000ae10085a7 */ /* 0x000e64000800007f */
[----:B-1----:R-:W-:Y:S05]  /*fb00*/  @!P0 BRA `(.L_x_884) ;  /* 0xfffffffc00f08947 */ /* 0x002fea000383ffff */
[----:B------:R-:W-:Y:S05]  /*fb10*/  BRA `(.L_x_883) ;  /* 0xffffff1800d07947 */ /* 0x000fea000383ffff */
.L_x_888:
[----:B-1----:R1:W2:Y:S02]  /*fb20*/  SYNCS.PHASECHK.TRANS64.TRYWAIT P1, [R224+URZ+0x31610], R7 ;  /* 0x03161007e00075a7 */ /* 0x0022a4000802017f */
[----:B--2---:R-:W-:Y:S05]  /*fb30*/  @!P1 NANOSLEEP.SYNCS 0x989680 ;  /* 0x009896800000995d */ /* 0x004fea0003900000 */
[----:B------:R-:W2:Y:S02]  /*fb40*/  @!P1 SYNCS.PHASECHK.TRANS64 P1, [R224+URZ+0x31610], R7 ;  /* 0x03161007e00095a7 */ /* 0x000ea4000802007f */
[----:B--2---:R-:W-:Y:S05]  /*fb50*/  @!P1 BRA `(.L_x_888) ;  /* 0xfffffffc00f09947 */ /* 0x004fea000383ffff */
[----:B------:R-:W-:Y:S05]  /*fb60*/  BRA `(.L_x_887) ;  /* 0xffffff2400187947 */ /* 0x000fea000383ffff */
.L_x_892:
[----:B---3--:R3:W4:Y:S02]  /*fb70*/  SYNCS.PHASECHK.TRANS64.TRYWAIT P1, [R225+URZ+0x31630], R10 ;  /* 0x0316300ae10075a7 */ /* 0x008724000802017f */
[----:B----4-:R-:W-:Y:S05]  /*fb80*/  @!P1 NANOSLEEP.SYNCS 0x989680 ;  /* 0x009896800000995d */ /* 0x010fea0003900000 */
[----:B------:R-:W4:Y:S02]  /*fb90*/  @!P1 SYNCS.PHASECHK.TRANS64 P1, [R225+URZ+0x31630], R10 ;  /* 0x0316300ae10095a7 */ /* 0x000f24000802007f */
[----:B----4-:R-:W-:Y:S05]  /*fba0*/  @!P1 BRA `(.L_x_892) ;  /* 0xfffffffc00f09947 */ /* 0x010fea000383ffff */
[----:B------:R-:W-:Y:S05]  /*fbb0*/  BRA `(.L_x_891) ;  /* 0xffffff4000187947 */ /* 0x000fea000383ffff */
.L_x_984:
[----:B0-----:R0:W1:Y:S02]  /*fbc0*/  SYNCS.PHASECHK.TRANS64.TRYWAIT P0, [R6+URZ+0x31620], R3 ;  /* 0x03162003060075a7 */ /* 0x001064000800017f */
[----:B-1----:R-:W-:Y:S05]  /*fbd0*/  @!P0 NANOSLEEP.SYNCS 0x989680 ;  /* 0x009896800000895d */ /* 0x002fea0003900000 */
[----:B------:R-:W1:Y:S02]  /*fbe0*/  @!P0 SYNCS.PHASECHK.TRANS64 P0, [R6+URZ+0x31620], R3 ;  /* 0x03162003060085a7 */ /* 0x000e64000800007f */
[----:B-1----:R-:W-:Y:S05]  /*fbf0*/  @!P0 BRA `(.L_x_984) ;  /* 0xfffffffc00f08947 */ /* 0x002fea000383ffff */
[----:B------:R-:W-:Y:S05]  /*fc00*/  BRA `(.L_x_999) ;  /* 0xffffffe4008c7947 */ /* 0x000fea000383ffff */
.L_x_987:
[----:B0-----:R0:W1:Y:S02]  /*fc10*/  SYNCS.PHASECHK.TRANS64.TRYWAIT P1, [R6+URZ+0x31638], R5 ;  /* 0x03163805060075a7 */ /* 0x001064000802017f */
[----:B-1----:R-:W-:Y:S05]  /*fc20*/  @!P1 NANOSLEEP.SYNCS 0x989680 ;  /* 0x009896800000995d */ /* 0x002fea0003900000 */
[----:B------:R-:W1:Y:S02]  /*fc30*/  @!P1 SYNCS.PHASECHK.TRANS64 P1, [R6+URZ+0x31638], R5 ;  /* 0x03163805060095a7 */ /* 0x000e64000802007f */
[----:B-1----:R-:W-:Y:S05]  /*fc40*/  @!P1 BRA `(.L_x_987) ;  /* 0xfffffffc00f09947 */ /* 0x002fea000383ffff */
[----:B------:R-:W-:Y:S05]  /*fc50*/  BRA `(.L_x_1000) ;  /* 0xfffffff000147947 */ /* 0x000fea000383ffff */
.L_x_989:
[----:B------:R-:W-:-:S07]  /*fc60*/  SHF.L.U32 R2, R4, 0x1f, RZ ;  /* 0x0000001f04027819 */ /* 0x000fce00000006ff */
.L_x_1001:
[----:B0-----:R0:W1:Y:S02]  /*fc70*/  SYNCS.PHASECHK.TRANS64.TRYWAIT P1, [R20+URZ+0x31620], R2 ;  /* 0x03162002140075a7 */ /* 0x001064000802017f */
[----:B-1----:R-:W-:Y:S05]  /*fc80*/  @!P1 NANOSLEEP.SYNCS 0x989680 ;  /* 0x009896800000995d */ /* 0x002fea0003900000 */
[----:B------:R-:W1:Y:S02]  /*fc90*/  @!P1 SYNCS.PHASECHK.TRANS64 P1, [R20+URZ+0x31620], R2 ;  /* 0x03162002140095a7 */ /* 0x000e64000802007f */
[----:B-1----:R-:W-:Y:S05]  /*fca0*/  @!P1 BRA `(.L_x_1001) ;  /* 0xfffffffc00f09947 */ /* 0x002fea000383ffff */
[----:B------:R-:W-:Y:S05]  /*fcb0*/  BRA `(.L_x_1002) ;  /* 0xfffffff000d07947 */ /* 0x000fea000383ffff */
.L_x_992:
[----:B0-----:R0:W1:Y:S02]  /*fcc0*/  SYNCS.PHASECHK.TRANS64.TRYWAIT P1, [R6+URZ+0x31638], R15 ;  /* 0x0316380f060075a7 */ /* 0x001064000802017f */
[----:B-1----:R-:W-:Y:S05]  /*fcd0*/  @!P1 NANOSLEEP.SYNCS 0x989680 ;  /* 0x009896800000995d */ /* 0x002fea0003900000 */
[----:B------:R-:W1:Y:S02]  /*fce0*/  @!P1 SYNCS.PHASECHK.TRANS64 P1, [R6+URZ+0x31638], R15 ;  /* 0x0316380f060095a7 */ /* 0x000e64000802007f */
[----:B-1----:R-:W-:Y:S05]  /*fcf0*/  @!P1 BRA `(.L_x_992) ;  /* 0xfffffffc00f09947 */ /* 0x002fea000383ffff */
[----:B------:R-:W-:Y:S05]  /*fd00*/  BRA `(.L_x_1003) ;  /* 0xfffffff400f07947 */ /* 0x000fea000383ffff */
.L_x_995:
[----:B--2---:R2:W3:Y:S02]  /*fd10*/  SYNCS.PHASECHK.TRANS64.TRYWAIT P0, [R5+URZ], R0 ;  /* 0x00000000050075a7 */ /* 0x0044e4000800017f */
[----:B---3--:R-:W-:Y:S05]  /*fd20*/  @!P0 NANOSLEEP.SYNCS 0x989680 ;  /* 0x009896800000895d */ /* 0x008fea0003900000 */
[----:B------:R-:W3:Y:S02]  /*fd30*/  @!P0 SYNCS.PHASECHK.TRANS64 P0, [R5+URZ], R0 ;  /* 0x00000000050085a7 */ /* 0x000ee4000800007f */
[----:B---3--:R-:W-:Y:S05]  /*fd40*/  @!P0 BRA `(.L_x_995) ;  /* 0xfffffffc00f08947 */ /* 0x008fea000383ffff */
[----:B------:R-:W-:Y:S05]  /*fd50*/  BRA `(.L_x_1004) ;  /* 0xfffffffc00147947 */ /* 0x000fea000383ffff */
.L_x_996:
[----:B--2---:R2:W3:Y:S02]  /*fd60*/  SYNCS.PHASECHK.TRANS64.TRYWAIT P0, [R3+URZ], R0 ;  /* 0x00000000030075a7 */ /* 0x0044e4000800017f */
[----:B---3--:R-:W-:Y:S05]  /*fd70*/  @!P0 NANOSLEEP.SYNCS 0x989680 ;  /* 0x009896800000895d */ /* 0x008fea0003900000 */
[----:B------:R-:W3:Y:S02]  /*fd80*/  @!P0 SYNCS.PHASECHK.TRANS64 P0, [R3+URZ], R0 ;  /* 0x00000000030085a7 */ /* 0x000ee4000800007f */
[----:B---3--:R-:W-:Y:S05]  /*fd90*/  @!P0 BRA `(.L_x_996) ;  /* 0xfffffffc00f08947 */ /* 0x008fea000383ffff */
[----:B------:R-:W-:Y:S05]  /*fda0*/  BRA `(.L_x_1005) ;  /* 0xfffffffc00247947 */ /* 0x000fea000383ffff */
.L_x_1006:
        /* <DEDUP_REMOVED lines=13> */
.L_x_1156:


//--------------------- .text._ZN7cutlass13device_kernelIN5flash32FlashAttnBwdPostprocessConvertdQIN4cute5tupleIJNS3_1CILi80EEENS5_ILi256EEEEEENS_10bfloat16_tEfNS_4arch4Sm90ELi256ENS3_8TiledMMAINS3_8MMA_AtomIJNS3_4SM904GMMA27MMA_64x16x16_F32BF16BF16_SSILNSF_5MajorE1ELSH_1ELNSF_7ScaleInE1ELSI_1EEEEEENS3_6LayoutINS4_IJNS5_ILi2EEENS5_ILi1EEESN_EEENS4_IJSN_NS5_ILi0EEESP_EEEEENS4_IJNS3_10UnderscoreESS_SS_EEEEELb1EEEEEvNT_6ParamsE --------------------------
	.section	.text._ZN7cutlass13device_kernelIN5flash32FlashAttnBwdPostprocessConvertdQIN4cute5tupleIJNS3_1CILi80EEENS5_ILi256EEEEEENS_10bfloat16_tEfNS_4arch4Sm90ELi256ENS3_8TiledMMAINS3_8MMA_AtomIJNS3_4SM904GMMA27MMA_64x16x16_F32BF16BF16_SSILNSF_5MajorE1ELSH_1ELNSF_7ScaleInE1ELSI_1EEEEEENS3_6LayoutINS4_IJNS5_ILi2EEENS5_ILi1EEESN_EEENS4_IJSN_NS5_ILi0EEESP_EEEEENS4_IJNS3_10UnderscoreESS_SS_EEEEELb1EEEEEvNT_6ParamsE,"ax",@progbits
	.align	128
.text._ZN7cutlass13device_kernelIN5flash32FlashAttnBwdPostprocessConvertdQIN4cute5tupleIJNS3_1CILi80EEENS5_ILi256EEEEEENS_10bfloat16_tEfNS_4arch4Sm90ELi256ENS3_8TiledMMAINS3_8MMA_AtomIJNS3_4SM904GMMA27MMA_64x16x16_F32BF16BF16_SSILNSF_5MajorE1ELSH_1ELNSF_7ScaleInE1ELSI_1EEEEEENS3_6LayoutINS4_IJNS5_ILi2EEENS5_ILi1EEESN_EEENS4_IJSN_NS5_ILi0EEESP_EEEEENS4_IJNS3_10UnderscoreESS_SS_EEEEELb1EEEEEvNT_6ParamsE:
        .type           _ZN7cutlass13device_kernelIN5flash32FlashAttnBwdPostprocessConvertdQIN4cute5tupleIJNS3_1CILi80EEENS5_ILi256EEEEEENS_10bfloat16_tEfNS_4arch4Sm90ELi256ENS3_8TiledMMAINS3_8MMA_AtomIJNS3_4SM904GMMA27MMA_64x16x16_F32BF16BF16_SSILNSF_5MajorE1ELSH_1ELNSF_7ScaleInE1ELSI_1EEEEEENS3_6LayoutINS4_IJNS5_ILi2EEENS5_ILi1EEESN_EEENS4_IJSN_NS5_ILi0EEESP_EEEEENS4_IJNS3_10UnderscoreESS_SS_EEEEELb1EEEEEvNT_6ParamsE,@function
        .size           _ZN7cutlass13device_kernelIN5flash32FlashAttnBwdPostprocessConvertdQIN4cute5tupleIJNS3_1CILi80EEENS5_ILi256EEEEEENS_10bfloat16_tEfNS_4arch4Sm90ELi256ENS3_8TiledMMAINS3_8MMA_AtomIJNS3_4SM904GMMA27MMA_64x16x16_F32BF16BF16_SSILNSF_5MajorE1ELSH_1ELNSF_7ScaleInE1ELSI_1EEEEEENS3_6LayoutINS4_IJNS5_ILi2EEENS5_ILi1EEESN_EEENS4_IJSN_NS5_ILi0EEESP_EEEEENS4_IJNS3_10UnderscoreESS_SS_EEEEELb1EEEEEvNT_6ParamsE,(.L_x_1157 - _ZN7cutlass13device_kernelIN5flash32FlashAttnBwdPostprocessConvertdQIN4cute5tupleIJNS3_1CILi80EEENS5_ILi256EEEEEENS_10bfloat16_tEfNS_4arch4Sm90ELi256ENS3_8TiledMMAINS3_8MMA_AtomIJNS3_4SM904GMMA27MMA_64x16x16_F32BF16BF16_SSILNSF_5MajorE1ELSH_1ELNSF_7ScaleInE1ELSI_1EEEEEENS3_6LayoutINS4_IJNS5_ILi2EEENS5_ILi1EEESN_EEENS4_IJSN_NS5_ILi0EEESP_EEEEENS4_IJNS3_10UnderscoreESS_SS_EEEEELb1EEEEEvNT_6ParamsE)
        .other          _ZN7cutlass13device_kernelIN5flash32FlashAttnBwdPostprocessConvertdQIN4cute5tupleIJNS3_1CILi80EEENS5_ILi256EEEEEENS_10bfloat16_tEfNS_4arch4Sm90ELi256ENS3_8TiledMMAINS3_8MMA_AtomIJNS3_4SM904GMMA27MMA_64x16x16_F32BF16BF16_SSILNSF_5MajorE1ELSH_1ELNSF_7ScaleInE1ELSI_1EEEEEENS3_6LayoutINS4_IJNS5_ILi2EEENS5_ILi1EEESN_EEENS4_IJSN_NS5_ILi0EEESP_EEEEENS4_IJNS3_10UnderscoreESS_SS_EEEEELb1EEEEEvNT_6ParamsE,@"STO_CUDA_ENTRY STV_DEFAULT"
_ZN7cutlass13device_kernelIN5flash32FlashAttnBwdPostprocessConvertdQIN4cute5tupleIJNS3_1CILi80EEENS5_ILi256EEEEEENS_10bfloat16_tEfNS_4arch4Sm90ELi256ENS3_8TiledMMAINS3_8MMA_AtomIJNS3_4SM904GMMA27MMA_64x16x16_F32BF16BF16_SSILNSF_5MajorE1ELSH_1ELNSF_7ScaleInE1ELSI_1EEEEEENS3_6LayoutINS4_IJNS5_ILi2EEENS5_ILi1EEESN_EEENS4_IJSN_NS5_ILi0EEESP_EEEEENS4_IJNS3_10UnderscoreESS_SS_EEEEELb1EEEEEvNT_6ParamsE:
[----:B------:R-:W-:Y:S08]  /*0000*/  LDC R1, c[0x0][0x28] ;  /* 0x00000a00ff017b82 */ /* 0x000ff00000000800 */
[----:B------:R-:W0:Y:S01]  /*0010*/  LDC.64 R4, c[0x0][0x278] ;  /* 0x00009e00ff047b82 */ /* 0x000e220000000a00 */
[----:B------:R-:W1:Y:S01]  /*0020*/  S2R R15, SR_CTAID.Z ;  /* 0x00000000000f7919 */ /* 0x000e620000002700 */
[----:B------:R-:W-:-:S06]  /*0030*/  ULDC.64 UR8, c[0x0][0x208] ;  /* 0x0000820000087ab9 */ /* 0x000fcc0000000a00 */
[----:B------:R-:W2:Y:S08]  /*0040*/  LDC.64 R10, c[0x0][0x270] ;  /* 0x00009c00ff0a7b82 */ /* 0x000eb00000000a00 */
[----:B------:R-:W1:Y:S01]  /*0050*/  LDC.64 R2, c[0x0][0x270] ;  /* 0x00009c00ff027b82 */ /* 0x000e620000000a00 */
[----:B0-----:R-:W-:-:S04]  /*0060*/  ISETP.NE.U32.AND P2, PT, R4, RZ, PT ;  /* 0x000000ff0400720c */ /* 0x001fc80003f45070 */
[----:B------:R-:W-:-:S03]  /*0070*/  ISETP.NE.AND.EX P2, PT, R5, RZ, PT, P2 ;  /* 0x000000ff0500720c */ /* 0x000fc60003f45320 */
[----:B------:R-:W0:Y:S01]  /*0080*/  LDC R9, c[0x0][0x240] ;  /* 0x00009000ff097b82 */ /* 0x000e220000000800 */
[----:B--2---:R-:W-:-:S04]  /*0090*/  ISETP.NE.U32.AND P1, PT, R10, RZ, PT ;  /* 0x000000ff0a00720c */ /* 0x004fc80003f25070 */
[----:B------:R-:W-:Y:S01]  /*00a0*/  ISETP.NE.AND.EX P1, PT, R11, RZ, PT, P1 ;  /* 0x000000ff0b00720c */ /* 0x000fe20003f25310 */
[----:B-1----:R-:W-:-:S04]  /*00b0*/  IMAD.WIDE R2, R15, 0x4, R2 ;  /* 0x000000040f027825 */ /* 0x002fc800078e0202 */
[----:B------:R-:W1:Y:S08]  /*00c0*/  @P2 LDC.64 R6, c[0x0][0x278] ;  /* 0x00009e00ff062b82 */ /* 0x000e700000000a00 */
[----:B------:R2:W5:Y:S01]  /*00d0*/  @P1 LDG.E R13, desc[UR8][R2.64] ;  /* 0x00000008020d1981 */ /* 0x000562000c1e1900 */
[----:B-1----:R-:W-:-:S05]  /*00e0*/  @P2 IMAD.WIDE R6, R15, 0x4, R6 ;  /* 0x000000040f062825 */ /* 0x002fca00078e0206 */
[----:B0-----:R2:W5:Y:S01]  /*00f0*/  @P2 LDG.E R9, desc[UR8][R6.64] ;  /* 0x0000000806092981 */ /* 0x001562000c1e1900 */
[----:B------:R-:W-:Y:S01]  /*0100*/  ISETP.NE.U32.AND P0, PT, R10, RZ, PT ;  /* 0x000000ff0a00720c */ /* 0x000fe20003f05070 */
[----:B------:R-:W0:Y:S03]  /*0110*/  S2R R4, SR_CTAID.X ;  /* 0x0000000000047919 */ /* 0x000e260000002500 */
[----:B------:R-:W-:Y:S01]  /*0120*/  ISETP.NE.AND.EX P0, PT, R11, RZ, PT, P0 ;  /* 0x000000ff0b00720c */ /* 0x000fe20003f05300 */
[----:B0-----:R-:W-:Y:S01]  /*0130*/  IMAD R0, R4, 0x50, RZ ;  /* 0x0000005004007824 */ /* 0x001fe200078e02ff */
[----:B--2---:R-:W-:Y:S11]  /*0140*/  @P2 BRA `(.L_x_1007) ;  /* 0x0000000000102947 */ /* 0x004ff60003800000 */
[----:B------:R-:W-:Y:S05]  /*0150*/  @!P1 BRA `(.L_x_1007) ;  /* 0x00000000000c9947 */ /* 0x000fea0003800000 */
[----:B------:R-:W2:Y:S04]  /*0160*/  LDG.E R6, desc[UR8][R2.64] ;  /* 0x0000000802067981 */ /* 0x000ea8000c1e1900 */
[----:B-----5:R-:W2:Y:S02]  /*0170*/  LDG.E R9, desc[UR8][R2.64+0x4] ;  /* 0x0000040802097981 */ /* 0x020ea4000c1e1900 */
[----:B--2---:R-:W-:-:S07]  /*0180*/  IMAD.IADD R9, R9, 0x1, -R6 ;  /* 0x0000000109097824 */ /* 0x004fce00078e0a06 */
.L_x_1007:
[----:B-----5:R-:W-:-:S13]  /*0190*/  ISETP.GE.AND P2, PT, R0, R9, PT ;  /* 0x000000090000720c */ /* 0x020fda0003f46270 */
[----:B------:R-:W-:Y:S05]  /*01a0*/  @P0 EXIT P2 ;  /* 0x000000000000094d */ /* 0x000fea0001000000 */
[----:B------:R-:W0:Y:S01]  /*01b0*/  S2R R7, SR_CTAID.Y ;  /* 0x0000000000077919 */ /* 0x000e220000002600 */
[C---:B------:R-:W-:Y:S01]  /*01c0*/  @P1 IMAD R0, R15.reuse, 0x50, R13 ;  /* 0x000000500f001824 */ /* 0x040fe200078e020d */
[----:B------:R-:W1:Y:S01]  /*01d0*/  LDC.64 R18, c[0x0][0x228] ;  /* 0x00008a00ff127b82 */ /* 0x000e620000000a00 */
[----:B------:R-:W-:Y:S01]  /*01e0*/  IMAD R11, R4, 0x5000, RZ ;  /* 0x00005000040b7824 */ /* 0x000fe200078e02ff */
[----:B------:R-:W2:Y:S01]  /*01f0*/  S2R R17, SR_TID.X ;  /* 0x0000000000117919 */ /* 0x000ea20000002100 */
[----:B------:R-:W-:Y:S01]  /*0200*/  @P1 IMAD.HI R0, R0, 0x66666667, RZ ;  /* 0x6666666700001827 */ /* 0x000fe200078e02ff */
[----:B------:R-:W-:Y:S01]  /*0210*/  SEL R6, R15, RZ, !P0 ;  /* 0x000000ff0f067207 */ /* 0x000fe20004000000 */
[----:B------:R-:W-:Y:S01]  /*0220*/  BSSY B0, `(.L_x_1008) ;  /* 0x0000030000007945 */ /* 0x000fe20003800000 */
[----:B------:R-:W3:Y:S02]  /*0230*/  S2R R25, SR_CgaCtaId ;  /* 0x0000000000197919 */ /* 0x000ee40000008800 */
[----:B------:R-:W-:Y:S01]  /*0240*/  @P1 SHF.R.U32.HI R3, RZ, 0x1f, R0 ;  /* 0x0000001fff031819 */ /* 0x000fe20000011600 */
[----:B------:R-:W4:Y:S03]  /*0250*/  LDC.64 R20, c[0x0][0x230] ;  /* 0x00008c00ff147b82 */ /* 0x000f260000000a00 */
[----:B------:R-:W-:-:S05]  /*0260*/  @P1 LEA.HI.SX32 R3, R0, R3, 0x1b ;  /* 0x0000000300031211 */ /* 0x000fca00078fdaff */
[----:B------:R-:W-:Y:S01]  /*0270*/  @P1 IMAD R5, R3, 0x5000, RZ ;  /* 0x0000500003051824 */ /* 0x000fe200078e02ff */
[----:B------:R-:W-:Y:S01]  /*0280*/  CS2R R2, SRZ ;  /* 0x0000000000027805 */ /* 0x000fe2000001ff00 */
[----:B------:R-:W5:Y:S02]  /*0290*/  LDC.64 R22, c[0x0][0x210] ;  /* 0x00008400ff167b82 */ /* 0x000f640000000a00 */
[--C-:B------:R-:W-:Y:S01]  /*02a0*/  @P1 IMAD.MOV.U32 R2, RZ, RZ, R5.reuse ;  /* 0x000000ffff021224 */ /* 0x100fe200078e0005 */
[----:B------:R-:W-:-:S04]  /*02b0*/  @P1 SHF.R.S32.HI R3, RZ, 0x1f, R5 ;  /* 0x0000001fff031819 */ /* 0x000fc80000011405 */
[C---:B------:R-:W-:Y:S02]  /*02c0*/  IADD3 R10, P2, R11.reuse, R2, RZ ;  /* 0x000000020b0a7210 */ /* 0x040fe40007f5e0ff */
[----:B0-----:R-:W-:Y:S02]  /*02d0*/  SHF.R.S32.HI R5, RZ, 0x1f, R7 ;  /* 0x0000001fff057819 */ /* 0x001fe40000011407 */
[----:B------:R-:W-:Y:S02]  /*02e0*/  LEA.HI.X.SX32 R11, R11, R3, 0x1, P2 ;  /* 0x000000030b0b7211 */ /* 0x000fe400010f0eff */
[----:B------:R-:W-:Y:S01]  /*02f0*/  SHF.R.S32.HI R3, RZ, 0x1f, R15 ;  /* 0x0000001fff037819 */ /* 0x000fe2000001140f */
[-C--:B-1----:R-:W-:Y:S02]  /*0300*/  IMAD R0, R5, R18.reuse, RZ ;  /* 0x0000001205007224 */ /* 0x082fe400078e02ff */
[----:B------:R-:W-:Y:S01]  /*0310*/  IMAD.WIDE.U32 R10, R7, R18, R10 ;  /* 0x00000012070a7225 */ /* 0x000fe200078e000a */
[----:B------:R-:W-:-:S02]  /*0320*/  SEL R3, R3, RZ, !P0 ;  /* 0x000000ff03037207 */ /* 0x000fc40004000000 */
[----:B--2---:R-:W-:Y:S01]  /*0330*/  ISETP.NE.AND P0, PT, R17, RZ, PT ;  /* 0x000000ff1100720c */ /* 0x004fe20003f05270 */
[----:B------:R-:W-:Y:S02]  /*0340*/  IMAD R19, R7, R19, R0 ;  /* 0x0000001307137224 */ /* 0x000fe400078e0200 */
[----:B----4-:R-:W-:-:S03]  /*0350*/  IMAD R0, R3, R20, RZ ;  /* 0x0000001403007224 */ /* 0x010fc600078e02ff */
[----:B------:R-:W-:Y:S01]  /*0360*/  IADD3 R11, R11, R19, RZ ;  /* 0x000000130b0b7210 */ /* 0x000fe20007ffe0ff */
[C---:B------:R-:W-:Y:S02]  /*0370*/  IMAD R15, R6.reuse, R21, R0 ;  /* 0x00000015060f7224 */ /* 0x040fe400078e0200 */
[----:B------:R-:W-:-:S04]  /*0380*/  IMAD.WIDE.U32 R10, R6, R20, R10 ;  /* 0x00000014060a7225 */ /* 0x000fc800078e000a */
[----:B------:R-:W-:Y:S01]  /*0390*/  IMAD.IADD R0, R11, 0x1, R15 ;  /* 0x000000010b007824 */ /* 0x000fe200078e020f */
[----:B-----5:R-:W-:-:S04]  /*03a0*/  LEA R22, P2, R10, R22, 0x2 ;  /* 0x000000160a167211 */ /* 0x020fc800078410ff */
[----:B------:R-:W-:Y:S01]  /*03b0*/  LEA.HI.X R0, R10, R23, R0, 0x2, P2 ;  /* 0x000000170a007211 */ /* 0x000fe200010f1400 */
[----:B---3--:R-:W-:Y:S08]  /*03c0*/  @P0 BRA `(.L_x_1009) ;  /* 0x0000000000540947 */ /* 0x008ff00003800000 */
[----:B------:R-:W0:Y:S01]  /*03d0*/  S2UR UR7, SR_CgaCtaId ;  /* 0x00000000000779c3 */ /* 0x000e220000008800 */
[----:B------:R-:W-:Y:S01]  /*03e0*/  UMOV UR6, 0x400 ;  /* 0x0000040000067882 */ /* 0x000fe20000000000 */
[----:B------:R-:W-:Y:S01]  /*03f0*/  UMOV UR4, 0x1 ;  /* 0x0000000100047882 */ /* 0x000fe20000000000 */
[----:B------:R-:W-:Y:S01]  /*0400*/  IMAD.MOV.U32 R2, RZ, RZ, 0x14000 ;  /* 0x00014000ff027424 */ /* 0x000fe200078e00ff */
[----:B------:R-:W-:-:S04]  /*0410*/  UIADD3 UR4, -UR4, 0x100000, URZ ;  /* 0x0010000004047890 */ /* 0x000fc8000fffe13f */
[----:B------:R-:W-:Y:S02]  /*0420*/  USHF.L.U32 UR5, UR4, 0xb, URZ ;  /* 0x0000000b04057899 */ /* 0x000fe4000800063f */
[----:B------:R-:W-:Y:S01]  /*0430*/  USHF.L.U32 UR4, UR4, 0x1, URZ ;  /* 0x0000000104047899 */ /* 0x000fe2000800063f */
[----:B------:R-:W-:Y:S01]  /*0440*/  PLOP3.LUT P0, PT, PT, PT, PT, 0x80, 0x0 ;  /* 0x000000000000781c */ /* 0x000fe20003f0f070 */
[----:B------:R-:W-:Y:S01]  /*0450*/  UMOV UR10, 0x1400 ;  /* 0x00001400000a7882 */ /* 0x000fe20000000000 */
[----:B0-----:R-:W-:-:S04]  /*0460*/  ULEA UR6, UR7, UR6, 0x18 ;  /* 0x0000000607067291 */ /* 0x001fc8000f8ec03f */
[----:B------:R-:W-:Y:S01]  /*0470*/  UIADD3 UR7, UR6, 0x1e000, URZ ;  /* 0x0001e00006077890 */ /* 0x000fe2000fffe03f */
[----:B------:R-:W0:Y:S07]  /*0480*/  FENCE.VIEW.ASYNC.S ;  /* 0x00000000000073c6 */ /* 0x000e2e0000000000 */
[----:B0-----:R0:W1:Y:S02]  /*0490*/  SYNCS.EXCH.64 URZ, [UR6+0x1e000], UR4 ;  /* 0x01e00004063f75b2 */ /* 0x0010640008000100 */
[----:B0-----:R-:W-:-:S02]  /*04a0*/  R2UR UR4, R22 ;  /* 0x00000000160472ca */ /* 0x001fc400000e0000 */
[----:B------:R-:W-:Y:S01]  /*04b0*/  R2UR UR5, R0 ;  /* 0x00000000000572ca */ /* 0x000fe200000e0000 */
[----:B-1----:R0:W-:-:S14]  /*04c0*/  SYNCS.ARRIVE.TRANS64 RZ, [UR6+0x1e000], R2 ;  /* 0x01e00002ffff79a7 */ /* 0x0021dc0008000006 */
.L_x_1010:
[----:B------:R-:W-:Y:S01]  /*04d0*/  @P0 ELECT P2, URZ, PT ;  /* 0x00000000003f082f */ /* 0x000fe20003840000 */
[----:B------:R1:W-:-:S12]  /*04e0*/  UBLKCP.S.G [UR6], [UR4], UR10 ;  /* 0x00000006040073ba */ /* 0x0003d8000800020a */
[----:B------:R-:W-:Y:S02]  /*04f0*/  @P2 PLOP3.LUT P0, PT, P2, PT, PT, 0x8, 0x0 ;  /* 0x000000000000281c */ /* 0x000fe4000170e170 */
[----:B------:R-:W-:-:S11]  /*0500*/  PLOP3.LUT P2, PT, PT, PT, PT, 0x8, 0x0 ;  /* 0x000000000000781c */ /* 0x000fd60003f4e170 */
[----:B-1----:R-:W-:Y:S05]  /*0510*/  @P0 BRA.U.ANY `(.L_x_1010) ;  /* 0xfffffffd00ec0947 */ /* 0x002fea000393ffff */
.L_x_1009:
[----:B------:R-:W-:Y:S05]  /*0520*/  BSYNC B0 ;  /* 0x0000000000007941 */ /* 0x000fea0003800000 */
.L_x_1008:
[----:B------:R-:W-:Y:S01]  /*0530*/  BAR.SYNC.DEFER_BLOCKING 0x0 ;  /* 0x0000000000007b1d */ /* 0x000fe20000010000 */
[----:B0-----:R-:W-:Y:S02]  /*0540*/  MOV R2, 0x400 ;  /* 0x0000040000027802 */ /* 0x001fe40000000f00 */
[----:B------:R-:W-:Y:S02]  /*0550*/  CS2R R98, SRZ ;  /* 0x0000000000627805 */ /* 0x000fe4000001ff00 */
[----:B------:R-:W-:Y:S02]  /*0560*/  SHF.L.U32 R11, RZ, 0x1f, RZ ;  /* 0x0000001fff0b7819 */ /* 0x000fe400000006ff */
[----:B------:R-:W-:Y:S02]  /*0570*/  LEA R2, R25, R2, 0x18 ;  /* 0x0000000219027211 */ /* 0x000fe400078ec0ff */
[----:B------:R-:W-:Y:S02]  /*0580*/  @P1 SHF.R.S32.HI R99, RZ, 0x1f, R13 ;  /* 0x0000001fff631819 */ /* 0x000fe4000001140d */
[----:B------:R-:W-:-:S07]  /*0590*/  @P1 MOV R98, R13 ;  /* 0x0000000d00621202 */ /* 0x000fce0000000f00 */
.L_x_1011:
[----:B0-----:R0:W1:Y:S02]  /*05a0*/  SYNCS.PHASECHK.TRANS64.TRYWAIT P0, [R2+URZ+0x1e000], R11 ;  /* 0x01e0000b020075a7 */ /* 0x001064000800017f */
[----:B-1----:R-:W-:Y:S05]  /*05b0*/  @!P0 NANOSLEEP.SYNCS 0x989680 ;  /* 0x009896800000895d */ /* 0x002fea0003900000 */
[----:B------:R-:W1:Y:S02]  /*05c0*/  @!P0 SYNCS.PHASECHK.TRANS64 P0, [R2+URZ+0x1e000], R11 ;  /* 0x01e0000b020085a7 */ /* 0x000e64000800007f */
[----:B-1----:R-:W-:Y:S05]  /*05d0*/  @!P0 BRA `(.L_x_1011) ;  /* 0xfffffffc00f08947 */ /* 0x002fea000383ffff */
[----:B------:R-:W-:Y:S01]  /*05e0*/  SHF.R.S32.HI R0, RZ, 0x1f, R17 ;  /* 0x0000001fff007819 */ /* 0x000fe20000011411 */
[----:B------:R-:W-:Y:S01]  /*05f0*/  ULDC UR4, c[0x0][0x268] ;  /* 0x00009a0000047ab9 */ /* 0x000fe20000000800 */
[----:B------:R-:W-:Y:S01]  /*0600*/  IMAD R9, R4, -0x50, R9 ;  /* 0xffffffb004097824 */ /* 0x000fe200078e0209 */
[----:B------:R-:W-:Y:S01]  /*0610*/  ULDC.64 UR6, c[0x0][0x258] ;  /* 0x0000960000067ab9 */ /* 0x000fe20000000a00 */
[CC--:B------:R-:W-:Y:S01]  /*0620*/  LEA.HI R8, R0.reuse, R17.reuse, RZ, 0x7 ;  /* 0x0000001100087211 */ /* 0x0c0fe200078f38ff */
[----:B------:R-:W-:Y:S01]  /*0630*/  BSSY B0, `(.L_x_1012) ;  /* 0x00000f1000007945 */ /* 0x000fe20003800000 */
[----:B------:R-:W-:Y:S02]  /*0640*/  LEA.HI R12, R0, R17, RZ, 0x4 ;  /* 0x00000011000c7211 */ /* 0x000fe400078f20ff */
[----:B------:R-:W-:Y:S02]  /*0650*/  LOP3.LUT R10, R8, 0x3fffff80, RZ, 0xc0, !PT ;  /* 0x3fffff80080a7812 */ /* 0x000fe400078ec0ff */
[----:B0-----:R-:W-:-:S02]  /*0660*/  SHF.R.S32.HI R11, RZ, 0x7, R8 ;  /* 0x00000007ff0b7819 */ /* 0x001fc40000011408 */
[CC--:B------:R-:W-:Y:S01]  /*0670*/  LEA.HI R8, R0.reuse, R17.reuse, RZ, 0x3 ;  /* 0x0000001100087211 */ /* 0x0c0fe200078f18ff */
[----:B------:R-:W-:Y:S01]  /*0680*/  IMAD.IADD R10, R17, 0x1, -R10 ;  /* 0x00000001110a7824 */ /* 0x000fe200078e0a0a */
[----:B------:R-:W-:Y:S02]  /*0690*/  LEA.HI R16, R0, R17, RZ, 0x5 ;  /* 0x0000001100107211 */ /* 0x000fe400078f28ff */
[----:B------:R-:W-:Y:S01]  /*06a0*/  SHF.R.S32.HI R15, RZ, 0x4, R12 ;  /* 0x00000004ff0f7819 */ /* 0x000fe2000001140c */
[C---:B------:R-:W-:Y:S01]  /*06b0*/  IMAD R10, R11.reuse, 0xa00, R10 ;  /* 0x00000a000b0a7824 */ /* 0x040fe200078e020a */
[----:B------:R-:W-:Y:S01]  /*06c0*/  SHF.R.S32.HI R0, RZ, 0x5, R16 ;  /* 0x00000005ff007819 */ /* 0x000fe20000011410 */
[----:B------:R-:W-:Y:S01]  /*06d0*/  IMAD.SHL.U32 R11, R11, 0x40, RZ ;  /* 0x000000400b0b7824 */ /* 0x000fe200078e00ff */
[----:B------:R-:W-:Y:S01]  /*06e0*/  LEA.HI R12, R12, R15, RZ, 0x1 ;  /* 0x0000000f0c0c7211 */ /* 0x000fe200078f08ff */
[----:B------:R-:W-:Y:S01]  /*06f0*/  IMAD.SHL.U32 R13, R10, 0x4, RZ ;  /* 0x000000040a0d7824 */ /* 0x000fe200078e00ff */
[----:B------:R-:W-:-:S02]  /*0700*/  LOP3.LUT R10, R8, 0xfffffff8, RZ, 0xc0, !PT ;  /* 0xfffffff8080a7812 */ /* 0x000fc400078ec0ff */
[----:B------:R-:W-:Y:S02]  /*0710*/  LOP3.LUT R12, R12, 0x1fffffe, RZ, 0xc0, !PT ;  /* 0x01fffffe0c0c7812 */ /* 0x000fe400078ec0ff */
[----:B------:R-:W-:Y:S01]  /*0720*/  LEA R14, R13, R2, 0x2 ;  /* 0x000000020d0e7211 */ /* 0x000fe200078e10ff */
[----:B------:R-:W-:Y:S01]  /*0730*/  IMAD.IADD R10, R17, 0x1, -R10 ;  /* 0x00000001110a7824 */ /* 0x000fe200078e0a0a */
[----:B------:R-:W-:Y:S02]  /*0740*/  SHF.R.S32.HI R13, RZ, 0x1f, R16 ;  /* 0x0000001fff0d7819 */ /* 0x000fe40000011410 */
[----:B------:R-:W-:Y:S01]  /*0750*/  LOP3.LUT R16, R16, 0xffffffe0, RZ, 0xc0, !PT ;  /* 0xffffffe010107812 */ /* 0x000fe200078ec0ff */
[----:B------:R-:W0:Y:S01]  /*0760*/  LDS.128 R40, [R14+0x800] ;  /* 0x000800000e287984 */ /* 0x000e220000000c00 */
[----:B------:R-:W-:Y:S02]  /*0770*/  LEA.HI R13, R13, R0, RZ, 0x2 ;  /* 0x000000000d0d7211 */ /* 0x000fe400078f10ff */
[----:B------:R-:W-:Y:S01]  /*0780*/  IADD3 R15, R15, -R12, RZ ;  /* 0x8000000c0f0f7210 */ /* 0x000fe20007ffe0ff */
[----:B------:R-:W-:Y:S01]  /*0790*/  IMAD.IADD R16, R17, 0x1, -R16 ;  /* 0x0000000111107824 */ /* 0x000fe200078e0a10 */
[----:B------:R-:W-:Y:S01]  /*07a0*/  LOP3.LUT R17, R13, 0xffffffc, RZ, 0xc0, !PT ;  /* 0x0ffffffc0d117812 */ /* 0x000fe200078ec0ff */
[----:B------:R-:W1:Y:S01]  /*07b0*/  LDS.128 R36, [R14+0x1000] ;  /* 0x001000000e247984 */ /* 0x000e620000000c00 */
[----:B------:R-:W-:-:S02]  /*07c0*/  SHF.R.S32.HI R13, RZ, 0x1f, R10 ;  /* 0x0000001fff0d7819 */ /* 0x000fc4000001140a */
[----:B------:R-:W-:Y:S01]  /*07d0*/  LEA.HI R12, R16, R16, RZ, 0x1 ;  /* 0x00000010100c7211 */ /* 0x000fe200078f08ff */
[----:B------:R-:W-:Y:S01]  /*07e0*/  IMAD.IADD R19, R0, 0x1, -R17 ;  /* 0x0000000100137824 */ /* 0x000fe200078e0a11 */
[----:B------:R-:W-:Y:S01]  /*07f0*/  LEA.HI R13, R13, R10, RZ, 0x2 ;  /* 0x0000000a0d0d7211 */ /* 0x000fe200078f10ff */
[----:B------:R-:W2:Y:S01]  /*0800*/  LDS.128 R32, [R14+0x1800] ;  /* 0x001800000e207984 */ /* 0x000ea20000000c00 */
[----:B------:R-:W-:Y:S02]  /*0810*/  SHF.R.S32.HI R12, RZ, 0x1, R12 ;  /* 0x00000001ff0c7819 */ /* 0x000fe4000001140c */
[----:B------:R-:W-:Y:S01]  /*0820*/  LOP3.LUT R17, R11, 0x40, RZ, 0xc0, !PT ;  /* 0x000000400b117812 */ /* 0x000fe200078ec0ff */
[C---:B------:R-:W-:Y:S01]  /*0830*/  IMAD.SHL.U32 R11, R13.reuse, 0x10, RZ ;  /* 0x000000100d0b7824 */ /* 0x040fe200078e00ff */
[----:B------:R-:W-:Y:S01]  /*0840*/  SHF.L.U32 R96, R16, 0x3, RZ ;  /* 0x0000000310607819 */ /* 0x000fe200000006ff */
[----:B------:R-:W-:Y:S01]  /*0850*/  IMAD R19, R12, 0x50, R19 ;  /* 0x000000500c137824 */ /* 0x000fe200078e0213 */
[----:B------:R-:W3:Y:S01]  /*0860*/  LDS.128 R20, [R14+0x3000] ;  /* 0x003000000e147984 */ /* 0x000ee20000000c00 */
[----:B------:R-:W-:-:S02]  /*0870*/  LOP3.LUT R13, R13, 0x7fffffc, RZ, 0xc0, !PT ;  /* 0x07fffffc0d0d7812 */ /* 0x000fc400078ec0ff */
[----:B------:R-:W-:Y:S01]  /*0880*/  LOP3.LUT R12, R17, 0x8, R96, 0xf8, !PT ;  /* 0x00000008110c7812 */ /* 0x000fe200078ef860 */
[----:B------:R-:W4:Y:S01]  /*0890*/  LDS.128 R28, [R14+0x2000] ;  /* 0x002000000e1c7984 */ /* 0x000f220000000c00 */
[----:B------:R-:W-:Y:S01]  /*08a0*/  LOP3.LUT R11, R11, 0x40, RZ, 0xc0, !PT ;  /* 0x000000400b0b7812 */ /* 0x000fe200078ec0ff */
[----:B------:R-:W-:Y:S01]  /*08b0*/  IMAD.IADD R13, R10, 0x1, -R13 ;  /* 0x000000010a0d7824 */ /* 0x000fe200078e0a0d */
[----:B------:R-:W-:Y:S01]  /*08c0*/  SHF.R.U32.HI R17, RZ, 0x3, R17 ;  /* 0x00000003ff117819 */ /* 0x000fe20000011611 */
[----:B------:R-:W5:Y:S01]  /*08d0*/  LDS.128 R56, [R14+0x3800] ;  /* 0x003800000e387984 */ /* 0x000f620000000c00 */
[----:B------:R-:W-:Y:S01]  /*08e0*/  LOP3.LUT R8, R11, 0x8, R8, 0xf8, !PT ;  /* 0x000000080b087812 */ /* 0x000fe200078ef808 */
[----:B------:R-:W-:Y:S01]  /*08f0*/  IMAD R10, R0, 0xa, R15 ;  /* 0x0000000a000a7824 */ /* 0x000fe200078e020f */
[----:B------:R-:W-:Y:S01]  /*0900*/  LOP3.LUT R12, R12, R17, RZ, 0x3c, !PT ;  /* 0x000000110c0c7212 */ /* 0x000fe200078e3cff */
[----:B------:R-:W5:Y:S01]  /*0910*/  LDS.128 R44, [R14] ;  /* 0x000000000e2c7984 */ /* 0x000f620000000c00 */
[----:B------:R-:W-:-:S02]  /*0920*/  SHF.R.U32.HI R11, RZ, 0x3, R11 ;  /* 0x00000003ff0b7819 */ /* 0x000fc4000001160b */
[----:B------:R-:W-:Y:S01]  /*0930*/  LEA R13, R10, R13, 0x3 ;  /* 0x0000000d0a0d7211 */ /* 0x000fe200078e18ff */
[----:B------:R-:W5:Y:S01]  /*0940*/  LDS.128 R24, [R14+0x2800] ;  /* 0x002800000e187984 */ /* 0x000f620000000c00 */
[----:B------:R-:W-:Y:S01]  /*0950*/  LOP3.LUT R8, R8, R11, RZ, 0x3c, !PT ;  /* 0x0000000b08087212 */ /* 0x000fe200078e3cff */
[----:B------:R-:W-:Y:S02]  /*0960*/  IMAD.U32 R11, R19, 0x10, R12 ;  /* 0x00000010130b7824 */ /* 0x000fe400078e000c */
[----:B------:R-:W5:Y:S01]  /*0970*/  LDS.128 R16, [R14+0x4000] ;  /* 0x004000000e107984 */ /* 0x000f620000000c00 */
[----:B0-----:R-:W-:Y:S01]  /*0980*/  FMUL.FTZ R12, R40, UR4 ;  /* 0x00000004280c7c20 */ /* 0x001fe20008410000 */
[----:B------:R-:W-:Y:S01]  /*0990*/  FMUL.FTZ R63, R41, UR4 ;  /* 0x00000004293f7c20 */ /* 0x000fe20008410000 */
[----:B------:R-:W-:Y:S01]  /*09a0*/  FMUL.FTZ R60, R42, UR4 ;  /* 0x000000042a3c7c20 */ /* 0x000fe20008410000 */
[----:B------:R-:W0:Y:S01]  /*09b0*/  LDS.128 R52, [R14+0x4800] ;  /* 0x004800000e347984 */ /* 0x000e220000000c00 */
[----:B------:R-:W-:Y:S01]  /*09c0*/  FMUL.FTZ R65, R43, UR4 ;  /* 0x000000042b417c20 */ /* 0x000fe20008410000 */
[----:B------:R-:W-:-:S02]  /*09d0*/  IMAD.U32 R13, R13, 0x10, R8 ;  /* 0x000000100d0d7824 */ /* 0x000fc400078e0008 */
[----:B-1----:R-:W-:Y:S01]  /*09e0*/  FMUL.FTZ R62, R36, UR4 ;  /* 0x00000004243e7c20 */ /* 0x002fe20008410000 */
[----:B------:R-:W1:Y:S01]  /*09f0*/  LDS.128 R48, [R14+0x5000] ;  /* 0x005000000e307984 */ /* 0x000e620000000c00 */
[----:B------:R-:W-:Y:S01]  /*0a00*/  FMUL.FTZ R67, R37, UR4 ;  /* 0x0000000425437c20 */ /* 0x000fe20008410000 */
[----:B------:R-:W-:Y:S01]  /*0a10*/  FMUL.FTZ R64, R38, UR4 ;  /* 0x0000000426407c20 */ /* 0x000fe20008410000 */
[----:B------:R-:W-:Y:S01]  /*0a20*/  FMUL.FTZ R69, R39, UR4 ;  /* 0x0000000427457c20 */ /* 0x000fe20008410000 */
[----:B------:R-:W1:Y:S01]  /*0a30*/  LDS.128 R40, [R14+0x6000] ;  /* 0x006000000e287984 */ /* 0x000e620000000c00 */
[----:B--2---:R-:W-:Y:S01]  /*0a40*/  FMUL.FTZ R66, R32, UR4 ;  /* 0x0000000420427c20 */ /* 0x004fe20008410000 */
[----:B------:R-:W-:Y:S01]  /*0a50*/  FMUL.FTZ R71, R33, UR4 ;  /* 0x0000000421477c20 */ /* 0x000fe20008410000 */
[----:B------:R-:W-:Y:S01]  /*0a60*/  FMUL.FTZ R68, R34, UR4 ;  /* 0x0000000422447c20 */ /* 0x000fe20008410000 */
[----:B------:R-:W2:Y:S01]  /*0a70*/  LDS.128 R36, [R14+0x6800] ;  /* 0x006800000e247984 */ /* 0x000ea20000000c00 */
[----:B------:R-:W-:-:S03]  /*0a80*/  FMUL.FTZ R73, R35, UR4 ;  /* 0x0000000423497c20 */ /* 0x000fc60008410000 */
[----:B------:R-:W2:Y:S01]  /*0a90*/  LDS.128 R32, [R14+0x7000] ;  /* 0x007000000e207984 */ /* 0x000ea20000000c00 */
[----:B---3--:R-:W-:Y:S01]  /*0aa0*/  FMUL.FTZ R78, R20, UR4 ;  /* 0x00000004144e7c20 */ /* 0x008fe20008410000 */
[----:B------:R-:W-:Y:S01]  /*0ab0*/  FMUL.FTZ R83, R21, UR4 ;  /* 0x0000000415537c20 */ /* 0x000fe20008410000 */
[----:B------:R-:W-:Y:S01]  /*0ac0*/  FMUL.FTZ R80, R22, UR4 ;  /* 0x0000000416507c20 */ /* 0x000fe20008410000 */
[----:B------:R-:W-:Y:S01]  /*0ad0*/  FMUL.FTZ R85, R23, UR4 ;  /* 0x0000000417557c20 */ /* 0x000fe20008410000 */
[----:B----4-:R-:W-:Y:S01]  /*0ae0*/  FMUL.FTZ R70, R28, UR4 ;  /* 0x000000041c467c20 */ /* 0x010fe20008410000 */
[----:B------:R-:W-:Y:S01]  /*0af0*/  FMUL.FTZ R75, R29, UR4 ;  /* 0x000000041d4b7c20 */ /* 0x000fe20008410000 */
[----:B------:R-:W-:Y:S01]  /*0b00*/  FMUL.FTZ R72, R30, UR4 ;  /* 0x000000041e487c20 */ /* 0x000fe20008410000 */
[----:B------:R-:W-:Y:S01]  /*0b10*/  FMUL.FTZ R77, R31, UR4 ;  /* 0x000000041f4d7c20 */ /* 0x000fe20008410000 */
[----:B------:R-:W3:Y:S01]  /*0b20*/  LDS.128 R20, [R14+0x8800] ;  /* 0x008800000e147984 */ /* 0x000ee20000000c00 */
[----:B-----5:R-:W-:Y:S01]  /*0b30*/  FMUL.FTZ R82, R56, UR4 ;  /* 0x0000000438527c20 */ /* 0x020fe20008410000 */
[----:B------:R-:W-:Y:S01]  /*0b40*/  FMUL.FTZ R87, R57, UR4 ;  /* 0x0000000439577c20 */ /* 0x000fe20008410000 */
[----:B------:R-:W-:Y:S01]  /*0b50*/  FMUL.FTZ R84, R58, UR4 ;  /* 0x000000043a547c20 */ /* 0x000fe20008410000 */
[----:B------:R-:W4:Y:S01]  /*0b60*/  LDS.128 R28, [R14+0x7800] ;  /* 0x007800000e1c7984 */ /* 0x000f220000000c00 */
        /* <DEDUP_REMOVED lines=9> */
[----:B------:R-:W5:Y:S01]  /*0c00*/  LDS.128 R56, [R14+0x9000] ;  /* 0x009000000e387984 */ /* 0x000f620000000c00 */
[----:B------:R-:W-:Y:S01]  /*0c10*/  FMUL.FTZ R86, R16, UR4 ;  /* 0x0000000410567c20 */ /* 0x000fe20008410000 */
[----:B------:R-:W-:Y:S01]  /*0c20*/  FMUL.FTZ R91, R17, UR4 ;  /* 0x00000004115b7c20 */ /* 0x000fe20008410000 */
[----:B------:R-:W-:Y:S01]  /*0c30*/  FMUL.FTZ R88, R18, UR4 ;  /* 0x0000000412587c20 */ /* 0x000fe20008410000 */
[----:B------:R-:W5:Y:S01]  /*0c40*/  LDS.128 R44, [R14+0x5800] ;  /* 0x005800000e2c7984 */ /* 0x000f620000000c00 */
[----:B------:R-:W-:Y:S01]  /*0c50*/  FMUL.FTZ R93, R19, UR4 ;  /* 0x00000004135d7c20 */ /* 0x000fe20008410000 */
[----:B0-----:R-:W-:Y:S01]  /*0c60*/  FMUL.FTZ R90, R53, UR4 ;  /* 0x00000004355a7c20 */ /* 0x001fe20008410000 */
[----:B------:R-:W-:Y:S01]  /*0c70*/  FMUL.FTZ R53, R54, UR4 ;  /* 0x0000000436357c20 */ /* 0x000fe20008410000 */
[----:B------:R-:W0:Y:S01]  /*0c80*/  LDS.128 R24, [R14+0x8000] ;  /* 0x008000000e187984 */ /* 0x000e220000000c00 */
[----:B------:R-:W-:Y:S01]  /*0c90*/  FMUL.FTZ R54, R55, UR4 ;  /* 0x0000000437367c20 */ /* 0x000fe20008410000 */
[----:B-1----:R-:W-:Y:S01]  /*0ca0*/  FMUL.FTZ R55, R49, UR4 ;  /* 0x0000000431377c20 */ /* 0x002fe20008410000 */
[----:B------:R-:W-:Y:S01]  /*0cb0*/  FMUL.FTZ R49, R50, UR4 ;  /* 0x0000000432317c20 */ /* 0x000fe20008410000 */
[----:B------:R-:W1:Y:S01]  /*0cc0*/  LDS.128 R16, [R14+0x9800] ;  /* 0x009800000e107984 */ /* 0x000e620000000c00 */
[----:B------:R-:W-:Y:S01]  /*0cd0*/  FMUL.FTZ R50, R51, UR4 ;  /* 0x0000000433327c20 */ /* 0x000fe20008410000 */
[----:B------:R-:W-:Y:S01]  /*0ce0*/  FMUL.FTZ R51, R41, UR4 ;  /* 0x0000000429337c20 */ /* 0x000fe20008410000 */
[----:B------:R-:W-:Y:S01]  /*0cf0*/  FMUL.FTZ R41, R42, UR4 ;  /* 0x000000042a297c20 */ /* 0x000fe20008410000 */
[----:B------:R-:W-:Y:S01]  /*0d00*/  FMUL.FTZ R42, R43, UR4 ;  /* 0x000000042b2a7c20 */ /* 0x000fe20008410000 */
[----:B--2---:R-:W-:Y:S01]  /*0d10*/  FMUL.FTZ R43, R37, UR4 ;  /* 0x00000004252b7c20 */ /* 0x004fe20008410000 */
        /* <DEDUP_REMOVED lines=8> */
[----:B---3--:R-:W-:Y:S01]  /*0da0*/  FMUL.FTZ R101, R20, UR4 ;  /* 0x0000000414657c20 */ /* 0x008fe20008410000 */
[----:B------:R-:W-:Y:S01]  /*0db0*/  FMUL.FTZ R104, R21, UR4 ;  /* 0x0000000415687c20 */ /* 0x000fe20008410000 */
[----:B------:R-:W-:Y:S01]  /*0dc0*/  FMUL.FTZ R103, R22, UR4 ;  /* 0x0000000416677c20 */ /* 0x000fe20008410000 */
[----:B------:R-:W-:Y:S01]  /*0dd0*/  FMUL.FTZ R106, R23, UR4 ;  /* 0x00000004176a7c20 */ /* 0x000fe20008410000 */
[----:B----4-:R-:W-:Y:S01]  /*0de0*/  FMUL.FTZ R35, R29, UR4 ;  /* 0x000000041d237c20 */ /* 0x010fe20008410000 */
[----:B------:R-:W-:Y:S01]  /*0df0*/  F2FP.BF16.F32.PACK_AB R20, R15, R8 ;  /* 0x000000080f14723e */ /* 0x000fe200000010ff */
[----:B------:R-:W-:Y:S01]  /*0e00*/  FMUL.FTZ R29, R30, UR4 ;  /* 0x000000041e1d7c20 */ /* 0x000fe20008410000 */
[----:B------:R-:W-:Y:S01]  /*0e10*/  FMUL.FTZ R100, R31, UR4 ;  /* 0x000000041f647c20 */ /* 0x000fe20008410000 */
[----:B------:R-:W-:Y:S01]  /*0e20*/  F2FP.BF16.F32.PACK_AB R21, R61, R10 ;  /* 0x0000000a3d15723e */ /* 0x000fe200000010ff */
[----:B------:R-:W-:Y:S01]  /*0e30*/  FMUL.FTZ R40, R40, UR4 ;  /* 0x0000000428287c20 */ /* 0x000fe20008410000 */
[----:B------:R-:W-:Y:S01]  /*0e40*/  F2FP.BF16.F32.PACK_AB R22, R63, R12 ;  /* 0x0000000c3f16723e */ /* 0x000fe200000010ff */
[----:B------:R-:W-:Y:S01]  /*0e50*/  FMUL.FTZ R28, R28, UR4 ;  /* 0x000000041c1c7c20 */ /* 0x000fe20008410000 */
[----:B------:R-:W-:Y:S01]  /*0e60*/  F2FP.BF16.F32.PACK_AB R23, R65, R60 ;  /* 0x0000003c4117723e */ /* 0x000fe200000010ff */
[----:B------:R-:W-:Y:S01]  /*0e70*/  FMUL.FTZ R32, R32, UR4 ;  /* 0x0000000420207c20 */ /* 0x000fe20008410000 */
[----:B-----5:R-:W-:Y:S01]  /*0e80*/  FMUL.FTZ R105, R57, UR4 ;  /* 0x0000000439697c20 */ /* 0x020fe20008410000 */
[----:B------:R-:W-:Y:S01]  /*0e90*/  LEA R8, R13, R2, 0x1 ;  /* 0x000000020d087211 */ /* 0x000fe200078e08ff */
[----:B------:R-:W-:Y:S01]  /*0ea0*/  FMUL.FTZ R57, R58, UR4 ;  /* 0x000000043a397c20 */ /* 0x000fe20008410000 */
[----:B------:R-:W-:Y:S01]  /*0eb0*/  FMUL.FTZ R58, R59, UR4 ;  /* 0x000000043b3a7c20 */ /* 0x000fe20008410000 */
[----:B------:R-:W-:Y:S01]  /*0ec0*/  FMUL.FTZ R44, R44, UR4 ;  /* 0x000000042c2c7c20 */ /* 0x000fe20008410000 */
[----:B------:R-:W-:Y:S01]  /*0ed0*/  FMUL.FTZ R45, R45, UR4 ;  /* 0x000000042d2d7c20 */ /* 0x000fe20008410000 */
[----:B------:R-:W-:Y:S01]  /*0ee0*/  FMUL.FTZ R46, R46, UR4 ;  /* 0x000000042e2e7c20 */ /* 0x000fe20008410000 */
[----:B------:R-:W-:Y:S01]  /*0ef0*/  FMUL.FTZ R47, R47, UR4 ;  /* 0x000000042f2f7c20 */ /* 0x000fe20008410000 */
[----:B0-----:R-:W-:Y:S01]  /*0f00*/  FMUL.FTZ R30, R24, UR4 ;  /* 0x00000004181e7c20 */ /* 0x001fe20008410000 */
[----:B------:R-:W-:Y:S01]  /*0f10*/  FMUL.FTZ R97, R25, UR4 ;  /* 0x0000000419617c20 */ /* 0x000fe20008410000 */
[----:B------:R-:W-:Y:S01]  /*0f20*/  FMUL.FTZ R31, R26, UR4 ;  /* 0x000000041a1f7c20 */ /* 0x000fe20008410000 */
[----:B------:R-:W-:Y:S01]  /*0f30*/  FMUL.FTZ R102, R27, UR4 ;  /* 0x000000041b667c20 */ /* 0x000fe20008410000 */
[----:B------:R-:W-:Y:S01]  /*0f40*/  F2FP.BF16.F32.PACK_AB R24, R67, R62 ;  /* 0x0000003e4318723e */ /* 0x000fe200000010ff */
[----:B-1----:R-:W-:Y:S01]  /*0f50*/  FMUL.FTZ R10, R16, UR4 ;  /* 0x00000004100a7c20 */ /* 0x002fe20008410000 */
[----:B------:R-:W-:Y:S01]  /*0f60*/  F2FP.BF16.F32.PACK_AB R25, R69, R64 ;  /* 0x000000404519723e */ /* 0x000fe200000010ff */
[----:B------:R-:W-:Y:S01]  /*0f70*/  FMUL.FTZ R61, R17, UR4 ;  /* 0x00000004113d7c20 */ /* 0x000fe20008410000 */
[----:B------:R-:W-:Y:S01]  /*0f80*/  F2FP.BF16.F32.PACK_AB R26, R71, R66 ;  /* 0x00000042471a723e */ /* 0x000fe200000010ff */
[----:B------:R-:W-:Y:S01]  /*0f90*/  FMUL.FTZ R59, R18, UR4 ;  /* 0x00000004123b7c20 */ /* 0x000fe20008410000 */
[----:B------:R-:W-:Y:S01]  /*0fa0*/  F2FP.BF16.F32.PACK_AB R27, R73, R68 ;  /* 0x00000044491b723e */ /* 0x000fe200000010ff */
[----:B------:R-:W-:Y:S01]  /*0fb0*/  FMUL.FTZ R60, R19, UR4 ;  /* 0x00000004133c7c20 */ /* 0x000fe20008410000 */
[----:B------:R-:W-:Y:S01]  /*0fc0*/  F2FP.BF16.F32.PACK_AB R12, R75, R70 ;  /* 0x000000464b0c723e */ /* 0x000fe200000010ff */
[----:B------:R-:W-:Y:S01]  /*0fd0*/  FMUL.FTZ R56, R56, UR4 ;  /* 0x0000000438387c20 */ /* 0x000fe20008410000 */
[----:B------:R-:W-:Y:S01]  /*0fe0*/  F2FP.BF16.F32.PACK_AB R13, R77, R72 ;  /* 0x000000484d0d723e */ /* 0x000fe200000010ff */
[----:B------:R0:W-:Y:S01]  /*0ff0*/  STSM.16.MT88.4 [R8+0x14000], R20 ;  /* 0x0140001408007844 */ /* 0x0001e20000004200 */
[----:B------:R-:W-:Y:S01]  /*1000*/  F2FP.BF16.F32.PACK_AB R14, R79, R74 ;  /* 0x0000004a4f0e723e */ /* 0x000fe200000010ff */
[----:B------:R-:W-:Y:S01]  /*1010*/  ULDC UR4, c[0x0][0x244] ;  /* 0x0000910000047ab9 */ /* 0x000fe20000000800 */
[----:B------:R-:W-:Y:S01]  /*1020*/  F2FP.BF16.F32.PACK_AB R15, R81, R76 ;  /* 0x0000004c510f723e */ /* 0x000fe200000010ff */
[----:B------:R-:W-:Y:S01]  /*1030*/  STSM.16.MT88.4 [R8+0x19000], R24 ;  /* 0x0190001808007844 */ /* 0x000fe20000004200 */
[----:B------:R-:W-:-:S02]  /*1040*/  F2FP.BF16.F32.PACK_AB R16, R83, R78 ;  /* 0x0000004e5310723e */ /* 0x000fc400000010ff */
[----:B------:R-:W-:Y:S01]  /*1050*/  F2FP.BF16.F32.PACK_AB R17, R85, R80 ;  /* 0x000000505511723e */ /* 0x000fe200000010ff */
[----:B------:R-:W-:Y:S01]  /*1060*/  STSM.16.MT88.4 [R8+0x14200], R12 ;  /* 0x0142000c08007844 */ /* 0x000fe20000004200 */
        /* <DEDUP_REMOVED lines=8> */
[----:B0-----:R-:W-:Y:S01]  /*10f0*/  F2FP.BF16.F32.PACK_AB R20, R55, R48 ;  /* 0x000000303714723e */ /* 0x001fe200000010ff */
[----:B------:R-:W-:Y:S01]  /*1100*/  STSM.16.MT88.4 [R8+0x14400], R92 ;  /* 0x0144005c08007844 */ /* 0x000fe20000004200 */
[----:B------:R-:W-:Y:S02]  /*1110*/  F2FP.BF16.F32.PACK_AB R21, R50, R49 ;  /* 0x000000313215723e */ /* 0x000fe400000010ff */
[----:B------:R-:W-:Y:S02]  /*1120*/  F2FP.BF16.F32.PACK_AB R22, R45, R44 ;  /* 0x0000002c2d16723e */ /* 0x000fe400000010ff */
[----:B------:R-:W-:-:S02]  /*1130*/  F2FP.BF16.F32.PACK_AB R23, R47, R46 ;  /* 0x0000002e2f17723e */ /* 0x000fc400000010ff */
[----:B------:R-:W-:Y:S01]  /*1140*/  F2FP.BF16.F32.PACK_AB R42, R43, R36 ;  /* 0x000000242b2a723e */ /* 0x000fe200000010ff */
[----:B-1----:R-:W-:Y:S01]  /*1150*/  IMAD R18, R5, UR6, RZ ;  /* 0x0000000605127c24 */ /* 0x002fe2000f8e02ff */
[----:B------:R-:W-:Y:S01]  /*1160*/  F2FP.BF16.F32.PACK_AB R33, R34, R33 ;  /* 0x000000212221723e */ /* 0x000fe200000010ff */
[----:B------:R0:W-:Y:S01]  /*1170*/  STSM.16.MT88.4 [R8+0x19400], R20 ;  /* 0x0194001408007844 */ /* 0x0001e20000004200 */
[----:B------:R-:W-:Y:S02]  /*1180*/  F2FP.BF16.F32.PACK_AB R40, R51, R40 ;  /* 0x000000283328723e */ /* 0x000fe400000010ff */
        /* <DEDUP_REMOVED lines=10> */
[----:B------:R-:W-:Y:S02]  /*1230*/  F2FP.BF16.F32.PACK_AB R57, R58, R57 ;  /* 0x000000393a39723e */ /* 0x000fe400000010ff */
[----:B------:R-:W-:Y:S01]  /*1240*/  F2FP.BF16.F32.PACK_AB R56, R105, R56 ;  /* 0x000000386938723e */ /* 0x000fe200000010ff */
[----:B------:R-:W-:Y:S01]  /*1250*/  STSM.16.MT88.4 [R8+0x14800], R24 ;  /* 0x0148001808007844 */ /* 0x000fe20000004200 */
[----:B------:R-:W-:Y:S01]  /*1260*/  F2FP.BF16.F32.PACK_AB R58, R61, R10 ;  /* 0x0000000a3d3a723e */ /* 0x000fe200000010ff */
[----:B------:R-:W-:Y:S01]  /*1270*/  IMAD R10, R11, 0x2, R2 ;  /* 0x000000020b0a7824 */ /* 0x000fe200078e0202 */
[----:B------:R-:W-:Y:S01]  /*1280*/  F2FP.BF16.F32.PACK_AB R59, R60, R59 ;  /* 0x0000003b3c3b723e */ /* 0x000fe200000010ff */
[----:B------:R-:W-:Y:S01]  /*1290*/  VIADD R2, R2, 0x14000 ;  /* 0x0001400002027836 */ /* 0x000fe20000000000 */
[----:B0-----:R-:W-:Y:S01]  /*12a0*/  VIMNMX R22, R9, 0x50, PT ;  /* 0x0000005009167848 */ /* 0x001fe20003fe0100 */
[----:B------:R-:W-:Y:S01]  /*12b0*/  VIADD R9, R0, 0x8 ;  /* 0x0000000800097836 */ /* 0x000fe20000000000 */
[----:B------:R-:W-:Y:S01]  /*12c0*/  ISETP.GE.AND P0, PT, R96, UR4, PT ;  /* 0x0000000460007c0c */ /* 0x000fe2000bf06270 */
[----:B------:R0:W-:Y:S01]  /*12d0*/  STSM.16.MT88.4 [R8+0x19800], R56 ;  /* 0x0198003808007844 */ /* 0x0001e20000004200 */
[----:B------:R-:W-:Y:S01]  /*12e0*/  SHF.R.S32.HI R97, RZ, 0x1f, R96 ;  /* 0x0000001fff617819 */ /* 0x000fe20000011460 */
[----:B------:R-:W-:Y:S01]  /*12f0*/  ULDC.64 UR4, c[0x0][0x260] ;  /* 0x0000980000047ab9 */ /* 0x000fe20000000a00 */
[-C--:B------:R-:W-:Y:S01]  /*1300*/  ISETP.GE.OR P2, PT, R9, R22.reuse, P0 ;  /* 0x000000160900720c */ /* 0x080fe20000746670 */
[----:B------:R-:W-:Y:S01]  /*1310*/  BAR.SYNC.DEFER_BLOCKING 0x0 ;  /* 0x0000000000007b1d */ /* 0x000fe20000010000 */
[C---:B------:R-:W-:Y:S01]  /*1320*/  IMAD R9, R7.reuse, UR7, R18 ;  /* 0x0000000707097c24 */ /* 0x040fe2000f8e0212 */
[C---:B------:R-:W-:Y:S01]  /*1330*/  ISETP.GE.OR P3, PT, R0.reuse, R22, P0 ;  /* 0x000000160000720c */ /* 0x040fe20000766670 */
[----:B------:R-:W-:Y:S01]  /*1340*/  IMAD.WIDE.U32 R96, R7, UR6, R96 ;  /* 0x0000000607607c25 */ /* 0x000fe2000f8e0060 */
[----:B------:R-:W-:-:S02]  /*1350*/  IADD3 R16, P1, R0, R98, RZ ;  /* 0x0000006200107210 */ /* 0x000fc40007f3e0ff */
[C---:B------:R-:W-:Y:S01]  /*1360*/  IADD3 R5, R0.reuse, 0x10, RZ ;  /* 0x0000001000057810 */ /* 0x040fe20007ffe0ff */
[C---:B------:R-:W-:Y:S01]  /*1370*/  VIADD R7, R0.reuse, 0x28 ;  /* 0x0000002800077836 */ /* 0x040fe20000000000 */
[----:B------:R-:W-:Y:S01]  /*1380*/  IADD3 R97, R97, R9, RZ ;  /* 0x0000000961617210 */ /* 0x000fe20007ffe0ff */
[----:B------:R-:W-:Y:S01]  /*1390*/  IMAD R3, R3, UR4, RZ ;  /* 0x0000000403037c24 */ /* 0x000fe2000f8e02ff */
[----:B------:R-:W-:Y:S02]  /*13a0*/  LEA.HI.X.SX32 R17, R0, R99, 0x1, P1 ;  /* 0x0000006300117211 */ /* 0x000fe400008f0eff */
[-C--:B------:R-:W-:Y:S01]  /*13b0*/  ISETP.GE.OR P1, PT, R5, R22.reuse, P0 ;  /* 0x000000160500720c */ /* 0x080fe20000726670 */
[----:B------:R-:W-:Y:S01]  /*13c0*/  IMAD R3, R6, UR5, R3 ;  /* 0x0000000506037c24 */ /* 0x000fe2000f8e0203 */
[----:B------:R-:W-:Y:S01]  /*13d0*/  ISETP.GE.OR P4, PT, R7, R22, P0 ;  /* 0x000000160700720c */ /* 0x000fe20000786670 */
[C---:B0-----:R-:W-:Y:S01]  /*13e0*/  VIADD R8, R0.reuse, 0x18 ;  /* 0x0000001800087836 */ /* 0x041fe20000000000 */
[----:B------:R-:W-:Y:S01]  /*13f0*/  IADD3 R5, R0, 0x20, RZ ;  /* 0x0000002000057810 */ /* 0x000fe20007ffe0ff */
[----:B------:R-:W-:Y:S01]  /*1400*/  IMAD.WIDE.U32 R6, R6, UR4, R96 ;  /* 0x0000000406067c25 */ /* 0x000fe2000f8e0060 */
[----:B------:R-:W-:-:S02]  /*1410*/  LEA R2, R11, R2, 0x1 ;  /* 0x000000020b027211 */ /* 0x000fc400078e08ff */
[-C--:B------:R-:W-:Y:S01]  /*1420*/  ISETP.GE.OR P5, PT, R5, R22.reuse, P0 ;  /* 0x000000160500720c */ /* 0x080fe200007a6670 */
[----:B------:R-:W-:Y:S01]  /*1430*/  IMAD.WIDE R4, R4, 0x50, R16 ;  /* 0x0000005004047825 */ /* 0x000fe200078e0210 */
[----:B------:R-:W-:Y:S01]  /*1440*/  ISETP.GE.OR P6, PT, R8, R22, P0 ;  /* 0x000000160800720c */ /* 0x000fe200007c6670 */
[----:B------:R0:W1:Y:S02]  /*1450*/  LDS.128 R12, [R10+0x14900] ;  /* 0x014900000a0c7984 */ /* 0x0000640000000c00 */
[----:B------:R-:W-:Y:S01]  /*1460*/  VIADD R11, R0, 0x30 ;  /* 0x00000030000b7836 */ /* 0x000fe20000000000 */
[----:B------:R-:W-:Y:S01]  /*1470*/  IADD3 R3, R7, R3, RZ ;  /* 0x0000000307037210 */ /* 0x000fe20007ffe0ff */
[----:B------:R-:W-:Y:S08]  /*1480*/  @P3 BRA `(.L_x_1013) ;  /* 0x00000000002c3947 */ /* 0x000ff00003800000 */
[----:B------:R2:W3:Y:S01]  /*1490*/  LDS.128 R16, [R2] ;  /* 0x0000000002107984 */ /* 0x0004e20000000c00 */
[----:B------:R-:W-:Y:S02]  /*14a0*/  ULDC.64 UR4, c[0x0][0x250] ;  /* 0x0000940000047ab9 */ /* 0x000fe40000000a00 */
[----:B------:R-:W-:-:S04]  /*14b0*/  IMAD R21, R5, UR4, RZ ;  /* 0x0000000405157c24 */ /* 0x000fc8000f8e02ff */
[----:B------:R-:W-:Y:S02]  /*14c0*/  IMAD R21, R4, UR5, R21 ;  /* 0x0000000504157c24 */ /* 0x000fe4000f8e0215 */
[----:B--2---:R-:W-:-:S04]  /*14d0*/  IMAD.MOV.U32 R2, RZ, RZ, R6 ;  /* 0x000000ffff027224 */ /* 0x004fc800078e0006 */
[----:B------:R-:W-:Y:S01]  /*14e0*/  IMAD.WIDE.U32 R8, R4, UR4, R2 ;  /* 0x0000000404087c25 */ /* 0x000fe2000f8e0002 */
[----:B------:R-:W-:Y:S02]  /*14f0*/  ULDC.64 UR4, c[0x0][0x238] ;  /* 0x00008e0000047ab9 */ /* 0x000fe40000000a00 */
[----:B------:R-:W-:Y:S02]  /*1500*/  LEA R20, P3, R8, UR4, 0x1 ;  /* 0x0000000408147c11 */ /* 0x000fe4000f8608ff */
[----:B------:R-:W-:-:S04]  /*1510*/  IADD3 R9, R9, R21, RZ ;  /* 0x0000001509097210 */ /* 0x000fc80007ffe0ff */
[----:B------:R-:W-:-:S05]  /*1520*/  LEA.HI.X R21, R8, UR5, R9, 0x1, P3 ;  /* 0x0000000508157c11 */ /* 0x000fca00098f0c09 */
[----:B---3--:R2:W-:Y:S02]  /*1530*/  STG.E.128 desc[UR8][R20.64], R16 ;  /* 0x0000001014007986 */ /* 0x0085e4000c101d08 */
.L_x_1013:
[----:B------:R-:W-:Y:S05]  /*1540*/  BSYNC B0 ;  /* 0x0000000000007941 */ /* 0x000fea0003800000 */
.L_x_1012:
[----:B--2---:R2:W3:Y:S01]  /*1550*/  LDS.128 R16, [R10+0x14100] ;  /* 0x014100000a107984 */ /* 0x0044e20000000c00 */
[----:B------:R-:W-:Y:S01]  /*1560*/  BSSY B0, `(.L_x_1014) ;  /* 0x0000011000007945 */ /* 0x000fe20003800000 */
[----:B------:R-:W-:Y:S01]  /*1570*/  ISETP.GE.OR P3, PT, R11, R22, P0 ;  /* 0x000000160b00720c */ /* 0x000fe20000766670 */
[----:B------:R-:W-:Y:S02]  /*1580*/  VIADD R11, R0, 0x38 ;  /* 0x00000038000b7836 */ /* 0x000fe40000000000 */
[----:B------:R-:W-:Y:S10]  /*1590*/  @P2 BRA `(.L_x_1015) ;  /* 0x0000000000342947 */ /* 0x000ff40003800000 */
[----:B------:R-:W-:Y:S01]  /*15a0*/  IADD3 R21, P2, R4, 0x8, RZ ;  /* 0x0000000804157810 */ /* 0x000fe20007f5e0ff */
[----:B------:R-:W-:Y:S01]  /*15b0*/  ULDC.64 UR4, c[0x0][0x250] ;  /* 0x0000940000047ab9 */ /* 0x000fe20000000a00 */
[----:B------:R-:W-:Y:S02]  /*15c0*/  MOV R9, R3 ;  /* 0x0000000300097202 */ /* 0x000fe40000000f00 */
[----:B------:R-:W-:-:S05]  /*15d0*/  IADD3.X R8, RZ, R5, RZ, P2, !PT ;  /* 0x00000005ff087210 */ /* 0x000fca00017fe4ff */
        /* <DEDUP_REMOVED lines=9> */
.L_x_1015:
[----:B------:R-:W-:Y:S05]  /*1670*/  BSYNC B0 ;  /* 0x0000000000007941 */ /* 0x000fea0003800000 */
.L_x_1014:
[----:B---34-:R3:W4:Y:S01]  /*1680*/  LDS.128 R16, [R10+0x14200] ;  /* 0x014200000a107984 */ /* 0x0187220000000c00 */
[----:B------:R-:W-:Y:S01]  /*1690*/  BSSY B0, `(.L_x_1016) ;  /* 0x0000012000007945 */ /* 0x000fe20003800000 */
[----:B------:R-:W-:Y:S02]  /*16a0*/  ISETP.GE.OR P2, PT, R11, R22, P0 ;  /* 0x000000160b00720c */ /* 0x000fe40000746670 */
[C---:B------:R-:W-:Y:S01]  /*16b0*/  IADD3 R11, R0.reuse, 0x40, RZ ;  /* 0x00000040000b7810 */ /* 0x040fe20007ffe0ff */
[----:B------:R-:W-:Y:S01]  /*16c0*/  VIADD R0, R0, 0x48 ;  /* 0x0000004800007836 */ /* 0x000fe20000000000 */
[----:B------:R-:W-:Y:S09]  /*16d0*/  @P1 BRA `(.L_x_1017) ;  /* 0x0000000000341947 */ /* 0x000ff20003800000 */
        /* <DEDUP_REMOVED lines=13> */
.L_x_1017:
[----:B------:R-:W-:Y:S05]  /*17b0*/  BSYNC B0 ;  /* 0x0000000000007941 */ /* 0x000fea0003800000 */
.L_x_1016:
[----:B----4-:R4:W0:Y:S01]  /*17c0*/  LDS.128 R16, [R10+0x14300] ;  /* 0x014300000a107984 */ /* 0x0108220000000c00 */
[----:B------:R-:W-:Y:S01]  /*17d0*/  BSSY B0, `(.L_x_1018) ;  /* 0x0000011000007945 */ /* 0x000fe20003800000 */
[-C--:B------:R-:W-:Y:S02]  /*17e0*/  ISETP.GE.OR P1, PT, R11, R22.reuse, P0 ;  /* 0x000000160b00720c */ /* 0x080fe40000726670 */
[----:B------:R-:W-:Y:S01]  /*17f0*/  ISETP.GE.OR P0, PT, R0, R22, P0 ;  /* 0x000000160000720c */ /* 0x000fe20000706670 */
[----:B------:R-:W-:-:S12]  /*1800*/  @P6 BRA `(.L_x_1019) ;  /* 0x0000000000346947 */ /* 0x000fd80003800000 */
[----:B------:R-:W-:Y:S01]  /*1810*/  IADD3 R11, P6, R4, 0x18, RZ ;  /* 0x00000018040b7810 */ /* 0x000fe20007fde0ff */
[----:B------:R-:W-:Y:S01]  /*1820*/  ULDC.64 UR4, c[0x0][0x250] ;  /* 0x0000940000047ab9 */ /* 0x000fe20000000a00 */
[----:B------:R-:W-:Y:S01]  /*1830*/  MOV R9, R3 ;  /* 0x0000000300097202 */ /* 0x000fe20000000f00 */
[----:B------:R-:W-:Y:S01]  /*1840*/  IMAD.MOV.U32 R8, RZ, RZ, R6 ;  /* 0x000000ffff087224 */ /* 0x000fe200078e0006 */
[----:B------:R-:W-:-:S03]  /*1850*/  IADD3.X R0, RZ, R5, RZ, P6, !PT ;  /* 0x00000005ff007210 */ /* 0x000fc600037fe4ff */
        /* <DEDUP_REMOVED lines=8> */
.L_x_1019:
[----:B------:R-:W-:Y:S05]  /*18e0*/  BSYNC B0 ;  /* 0x0000000000007941 */ /* 0x000fea0003800000 */
.L_x_1018:
[----:B0-----:R0:W0:Y:S01]  /*18f0*/  LDS.128 R16, [R10+0x14400] ;  /* 0x014400000a107984 */ /* 0x0010220000000c00 */
[----:B------:R-:W-:Y:S04]  /*1900*/  BSSY B0, `(.L_x_1020) ;  /* 0x000000f000007945 */ /* 0x000fe80003800000 */
[----:B------:R-:W-:Y:S05]  /*1910*/  @P5 BRA `(.L_x_1021) ;  /* 0x0000000000345947 */ /* 0x000fea0003800000 */
        /* <DEDUP_REMOVED lines=13> */
.L_x_1021:
[----:B------:R-:W-:Y:S05]  /*19f0*/  BSYNC B0 ;  /* 0x0000000000007941 */ /* 0x000fea0003800000 */
.L_x_1020:
        /* <DEDUP_REMOVED lines=16> */
.L_x_1023:
[----:B------:R-:W-:Y:S05]  /*1b00*/  BSYNC B0 ;  /* 0x0000000000007941 */ /* 0x000fea0003800000 */
.L_x_1022:
        /* <DEDUP_REMOVED lines=16> */
.L_x_1025:
[----:B------:R-:W-:Y:S05]  /*1c10*/  BSYNC B0 ;  /* 0x0000000000007941 */ /* 0x000fea0003800000 */
.L_x_1024:
        /* <DEDUP_REMOVED lines=16> */
.L_x_1027:
[----:B------:R-:W-:Y:S05]  /*1d20*/  BSYNC B0 ;  /* 0x0000000000007941 */ /* 0x000fea0003800000 */
.L_x_1026:
[----:B0-234-:R-:W0:Y:S01]  /*1d30*/  LDS.128 R8, [R10+0x14800] ;  /* 0x014800000a087984 */ /* 0x01de220000000c00 */
        /* <DEDUP_REMOVED lines=15> */
.L_x_1029:
[----:B------:R-:W-:Y:S05]  /*1e30*/  BSYNC B0 ;  /* 0x0000000000007941 */ /* 0x000fea0003800000 */
.L_x_1028:
[----:B------:R-:W-:Y:S05]  /*1e40*/  @P0 EXIT ;  /* 0x000000000000094d */ /* 0x000fea0003800000 */
[----:B------:R-:W-:Y:S01]  /*1e50*/  IADD3 R7, P0, R4, 0x48, RZ ;  /* 0x0000004804077810 */ /* 0x000fe20007f1e0ff */
[----:B------:R-:W-:Y:S01]  /*1e60*/  ULDC.64 UR4, c[0x0][0x250] ;  /* 0x0000940000047ab9 */ /* 0x000fe20000000a00 */
[----:B------:R-:W-:Y:S02]  /*1e70*/  IMAD.MOV.U32 R2, RZ, RZ, R6 ;  /* 0x000000ffff027224 */ /* 0x000fe400078e0006 */
[----:B------:R-:W-:Y:S02]  /*1e80*/  IADD3.X R4, RZ, R5, RZ, P0, !PT ;  /* 0x00000005ff047210 */ /* 0x000fe400007fe4ff */
[----:B------:R-:W-:-:S04]  /*1e90*/  IMAD.WIDE.U32 R2, R7, UR4, R2 ;  /* 0x0000000407027c25 */ /* 0x000fc8000f8e0002 */
[----:B------:R-:W-:-:S04]  /*1ea0*/  IMAD R4, R4, UR4, RZ ;  /* 0x0000000404047c24 */ /* 0x000fc8000f8e02ff */
[----:B------:R-:W-:Y:S01]  /*1eb0*/  IMAD R7, R7, UR5, R4 ;  /* 0x0000000507077c24 */ /* 0x000fe2000f8e0204 */
[----:B------:R-:W-:Y:S02]  /*1ec0*/  ULDC.64 UR4, c[0x0][0x238] ;  /* 0x00008e0000047ab9 */ /* 0x000fe40000000a00 */
[----:B------:R-:W-:Y:S02]  /*1ed0*/  LEA R4, P0, R2, UR4, 0x1 ;  /* 0x0000000402047c11 */ /* 0x000fe4000f8008ff */
[----:B------:R-:W-:-:S04]  /*1ee0*/  IADD3 R3, R3, R7, RZ ;  /* 0x0000000703037210 */ /* 0x000fc80007ffe0ff */
[----:B------:R-:W-:-:S05]  /*1ef0*/  LEA.HI.X R5, R2, UR5, R3, 0x1, P0 ;  /* 0x0000000502057c11 */ /* 0x000fca00080f0c03 */
[----:B-1----:R-:W-:Y:S01]  /*1f00*/  STG.E.128 desc[UR8][R4.64], R12 ;  /* 0x0000000c04007986 */ /* 0x002fe2000c101d08 */
[----:B------:R-:W-:Y:S05]  /*1f10*/  EXIT ;  /* 0x000000000000794d */ /* 0x000fea0003800000 */
.L_x_1030:
        /* <DEDUP_REMOVED lines=14> */
.L_x_1157:


//--------------------- .text._ZN7cutlass13device_kernelIN5flash32FlashAttnBwdPostprocessConvertdQIN4cute5tupleIJNS3_1CILi64EEENS5_ILi256EEEEEENS_10bfloat16_tEfNS_4arch4Sm90ELi256ENS3_8TiledMMAINS3_8MMA_AtomIJNS3_4SM904GMMA27MMA_64x64x16_F32BF16BF16_SSILNSF_5MajorE1ELSH_0ELNSF_7ScaleInE1ELSI_1EEEEEENS3_6LayoutINS4_IJNS5_ILi2EEENS5_ILi1EEESN_EEENS4_IJSN_NS5_ILi0EEESP_EEEEENS4_IJNS3_10UnderscoreESS_SS_EEEEELb1EEEEEvNT_6ParamsE --------------------------
	.section	.text._ZN7cutlass13device_kernelIN5flash32FlashAttnBwdPostprocessConvertdQIN4cute5tupleIJNS3_1CILi64EEENS5_ILi256EEEEEENS_10bfloat16_tEfNS_4arch4Sm90ELi256ENS3_8TiledMMAINS3_8MMA_AtomIJNS3_4SM904GMMA27MMA_64x64x16_F32BF16BF16_SSILNSF_5MajorE1ELSH_0ELNSF_7ScaleInE1ELSI_1EEEEEENS3_6LayoutINS4_IJNS5_ILi2EEENS5_ILi1EEESN_EEENS4_IJSN_NS5_ILi0EEESP_EEEEENS4_IJNS3_10UnderscoreESS_SS_EEEEELb1EEEEEvNT_6ParamsE,"ax",@progbits
	.align	128
.text._ZN7cutlass13device_kernelIN5flash32FlashAttnBwdPostprocessConvertdQIN4cute5tupleIJNS3_1CILi64EEENS5_ILi256EEEEEENS_10bfloat16_tEfNS_4arch4Sm90ELi256ENS3_8TiledMMAINS3_8MMA_AtomIJNS3_4SM904GMMA27MMA_64x64x16_F32BF16BF16_SSILNSF_5MajorE1ELSH_0ELNSF_7ScaleInE1ELSI_1EEEEEENS3_6LayoutINS4_IJNS5_ILi2EEENS5_ILi1EEESN_EEENS4_IJSN_NS5_ILi0EEESP_EEEEENS4_IJNS3_10UnderscoreESS_SS_EEEEELb1EEEEEvNT_6ParamsE:
        .type           _ZN7cutlass13device_kernelIN5flash32FlashAttnBwdPostprocessConvertdQIN4cute5tupleIJNS3_1CILi64EEENS5_ILi256EEEEEENS_10bfloat16_tEfNS_4arch4Sm90ELi256ENS3_8TiledMMAINS3_8MMA_AtomIJNS3_4SM904GMMA27MMA_64x64x16_F32BF16BF16_SSILNSF_5MajorE1ELSH_0ELNSF_7ScaleInE1ELSI_1EEEEEENS3_6LayoutINS4_IJNS5_ILi2EEENS5_ILi1EEESN_EEENS4_IJSN_NS5_ILi0EEESP_EEEEENS4_IJNS3_10UnderscoreESS_SS_EEEEELb1EEEEEvNT_6ParamsE,@function
        .size           _ZN7cutlass13device_kernelIN5flash32FlashAttnBwdPostprocessConvertdQIN4cute5tupleIJNS3_1CILi64EEENS5_ILi256EEEEEENS_10bfloat16_tEfNS_4arch4Sm90ELi256ENS3_8TiledMMAINS3_8MMA_AtomIJNS3_4SM904GMMA27MMA_64x64x16_F32BF16BF16_SSILNSF_5MajorE1ELSH_0ELNSF_7ScaleInE1ELSI_1EEEEEENS3_6LayoutINS4_IJNS5_ILi2EEENS5_ILi1EEESN_EEENS4_IJSN_NS5_ILi0EEESP_EEEEENS4_IJNS3_10UnderscoreESS_SS_EEEEELb1EEEEEvNT_6ParamsE,(.L_x_1158 - _ZN7cutlass13device_kernelIN5flash32FlashAttnBwdPostprocessConvertdQIN4cute5tupleIJNS3_1CILi64EEENS5_ILi256EEEEEENS_10bfloat16_tEfNS_4arch4Sm90ELi256ENS3_8TiledMMAINS3_8MMA_AtomIJNS3_4SM904GMMA27MMA_64x64x16_F32BF16BF16_SSILNSF_5MajorE1ELSH_0ELNSF_7ScaleInE1ELSI_1EEEEEENS3_6LayoutINS4_IJNS5_ILi2EEENS5_ILi1EEESN_EEENS4_IJSN_NS5_ILi0EEESP_EEEEENS4_IJNS3_10UnderscoreESS_SS_EEEEELb1EEEEEvNT_6ParamsE)
        .other          _ZN7cutlass13device_kernelIN5flash32FlashAttnBwdPostprocessConvertdQIN4cute5tupleIJNS3_1CILi64EEENS5_ILi256EEEEEENS_10bfloat16_tEfNS_4arch4Sm90ELi256ENS3_8TiledMMAINS3_8MMA_AtomIJNS3_4SM904GMMA27MMA_64x64x16_F32BF16BF16_SSILNSF_5MajorE1ELSH_0ELNSF_7ScaleInE1ELSI_1EEEEEENS3_6LayoutINS4_IJNS5_ILi2EEENS5_ILi1EEESN_EEENS4_IJSN_NS5_ILi0EEESP_EEEEENS4_IJNS3_10UnderscoreESS_SS_EEEEELb1EEEEEvNT_6ParamsE,@"STO_CUDA_ENTRY STV_DEFAULT"
_ZN7cutlass13device_kernelIN5flash32FlashAttnBwdPostprocessConvertdQIN4cute5tupleIJNS3_1CILi64EEENS5_ILi256EEEEEENS_10bfloat16_tEfNS_4arch4Sm90ELi256ENS3_8TiledMMAINS3_8MMA_AtomIJNS3_4SM904GMMA27MMA_64x64x16_F32BF16BF16_SSILNSF_5MajorE1ELSH_0ELNSF_7ScaleInE1ELSI_1EEEEEENS3_6LayoutINS4_IJNS5_ILi2EEENS5_ILi1EEESN_EEENS4_IJSN_NS5_ILi0EEESP_EEEEENS4_IJNS3_10UnderscoreESS_SS_EEEEELb1EEEEEvNT_6ParamsE:
[----:B------:R-:W-:Y:S08]  /*0000*/  LDC R1, c[0x0][0x28] ;  /* 0x00000a00ff017b82 */ /* 0x000ff00000000800 */
[----:B------:R-:W0:Y:S01]  /*0010*/  LDC.64 R4, c[0x0][0x278] ;  /* 0x00009e00ff047b82 */ /* 0x000e220000000a00 */
[----:B------:R-:W1:Y:S01]  /*0020*/  S2R R15, SR_CTAID.Z ;  /* 0x00000000000f7919 */ /* 0x000e620000002700 */
[----:B------:R-:W-:-:S06]  /*0030*/  ULDC.64 UR8, c[0x0][0x208] ;  /* 0x0000820000087ab9 */ /* 0x000fcc0000000a00 */
[----:B------:R-:W2:Y:S08]  /*0040*/  LDC.64 R8, c[0x0][0x270] ;  /* 0x00009c00ff087b82 */ /* 0x000eb00000000a00 */
[----:B------:R-:W1:Y:S01]  /*0050*/  LDC.64 R2, c[0x0][0x270] ;  /* 0x00009c00ff027b82 */ /* 0x000e620000000a00 */
[----:B0-----:R-:W-:-:S04]  /*0060*/  ISETP.NE.U32.AND P2, PT, R4, RZ, PT ;  /* 0x000000ff0400720c */ /* 0x001fc80003f45070 */
[----:B------:R-:W-:Y:S02]  /*0070*/  ISETP.NE.AND.EX P2, PT, R5, RZ, PT, P2 ;  /* 0x000000ff0500720c */ /* 0x000fe40003f45320 */
[----:B--2---:R-:W-:-:S04]  /*0080*/  ISETP.NE.U32.AND P1, PT, R8, RZ, PT ;  /* 0x000000ff0800720c */ /* 0x004fc80003f25070 */
[----:B------:R-:W-:Y:S01]  /*0090*/  ISETP.NE.AND.EX P1, PT, R9, RZ, PT, P1 ;  /* 0x000000ff0900720c */ /* 0x000fe20003f25310 */
[----:B------:R-:W-:Y:S01]  /*00a0*/  ULDC UR4, c[0x0][0x240] ;  /* 0x0000900000047ab9 */ /* 0x000fe20000000800 */
[----:B-1----:R-:W-:-:S05]  /*00b0*/  IMAD.WIDE R2, R15, 0x4, R2 ;  /* 0x000000040f027825 */ /* 0x002fca00078e0202 */
[----:B------:R-:W0:Y:S01]  /*00c0*/  @P2 LDC.64 R6, c[0x0][0x278] ;  /* 0x00009e00ff062b82 */ /* 0x000e220000000a00 */
[----:B------:R-:W-:-:S05]  /*00d0*/  IMAD.U32 R0, RZ, RZ, UR4 ;  /* 0x00000004ff007e24 */ /* 0x000fca000f8e00ff */
[----:B------:R1:W5:Y:S01]  /*00e0*/  @P1 LDG.E R13, desc[UR8][R2.64] ;  /* 0x00000008020d1981 */ /* 0x000362000c1e1900 */
[----:B0-----:R-:W-:-:S05]  /*00f0*/  @P2 IMAD.WIDE R6, R15, 0x4, R6 ;  /* 0x000000040f062825 */ /* 0x001fca00078e0206 */
[----:B------:R1:W5:Y:S01]  /*0100*/  @P2 LDG.E R0, desc[UR8][R6.64] ;  /* 0x0000000806002981 */ /* 0x000362000c1e1900 */
[----:B------:R-:W-:Y:S01]  /*0110*/  ISETP.NE.U32.AND P0, PT, R8, RZ, PT ;  /* 0x000000ff0800720c */ /* 0x000fe20003f05070 */
[----:B------:R-:W0:Y:S03]  /*0120*/  S2R R4, SR_CTAID.X ;  /* 0x0000000000047919 */ /* 0x000e260000002500 */
[----:B------:R-:W-:Y:S01]  /*0130*/  ISETP.NE.AND.EX P0, PT, R9, RZ, PT, P0 ;  /* 0x000000ff0900720c */ /* 0x000fe20003f05300 */
[----:B0-----:R-:W-:Y:S01]  /*0140*/  IMAD.SHL.U32 R9, R4, 0x40, RZ ;  /* 0x0000004004097824 */ /* 0x001fe200078e00ff */
[----:B-1----:R-:W-:Y:S11]  /*0150*/  @P2 BRA `(.L_x_1031) ;  /* 0x0000000000102947 */ /* 0x002ff60003800000 */
[----:B------:R-:W-:Y:S05]  /*0160*/  @!P1 BRA `(.L_x_1031) ;  /* 0x00000000000c9947 */ /* 0x000fea0003800000 */
[----:B------:R-:W2:Y:S04]  /*0170*/  LDG.E R5, desc[UR8][R2.64] ;  /* 0x0000000802057981 */ /* 0x000ea8000c1e1900 */
[----:B-----5:R-:W2:Y:S02]  /*0180*/  LDG.E R0, desc[UR8][R2.64+0x4] ;  /* 0x0000040802007981 */ /* 0x020ea4000c1e1900 */
[----:B--2---:R-:W-:-:S07]  /*0190*/  IADD3 R0, -R5, R0, RZ ;  /* 0x0000000005007210 */ /* 0x004fce0007ffe1ff */
.L_x_1031:
[----:B-----5:R-:W-:-:S13]  /*01a0*/  ISETP.LE.AND P2, PT, R0, R9, PT ;  /* 0x000000090000720c */ /* 0x020fda0003f43270 */
[----:B------:R-:W-:Y:S05]  /*01b0*/  @P0 EXIT P2 ;  /* 0x000000000000094d */ /* 0x000fea0001000000 */
[----:B------:R-:W0:Y:S01]  /*01c0*/  S2R R8, SR_CTAID.Y ;  /* 0x0000000000087919 */ /* 0x000e220000002600 */
[C---:B------:R-:W-:Y:S01]  /*01d0*/  @P1 IMAD R2, R15.reuse, 0x40, R13 ;  /* 0x000000400f021824 */ /* 0x040fe200078e020d */
[----:B------:R-:W1:Y:S01]  /*01e0*/  LDC.64 R18, c[0x0][0x228] ;  /* 0x00008a00ff127b82 */ /* 0x000e620000000a00 */
[----:B------:R-:W-:Y:S01]  /*01f0*/  SHF.L.U32 R7, R4, 0xe, RZ ;  /* 0x0000000e04077819 */ /* 0x000fe200000006ff */
[----:B------:R-:W2:Y:S01]  /*0200*/  S2R R16, SR_TID.X ;  /* 0x0000000000107919 */ /* 0x000ea20000002100 */
[----:B------:R-:W-:Y:S01]  /*0210*/  SEL R6, R15, RZ, !P0 ;  /* 0x000000ff0f067207 */ /* 0x000fe20004000000 */
[----:B------:R-:W-:Y:S01]  /*0220*/  BSSY B0, `(.L_x_1032) ;  /* 0x0000031000007945 */ /* 0x000fe20003800000 */
[----:B------:R-:W-:Y:S01]  /*0230*/  @P1 SHF.R.S32.HI R3, RZ, 0x1f, R2 ;  /* 0x0000001fff031819 */ /* 0x000fe20000011402 */
[----:B------:R-:W3:Y:S02]  /*0240*/  S2R R17, SR_CgaCtaId ;  /* 0x0000000000117919 */ /* 0x000ee40000008800 */
[----:B------:R-:W4:Y:S01]  /*0250*/  LDC.64 R20, c[0x0][0x230] ;  /* 0x00008c00ff147b82 */ /* 0x000f220000000a00 */
[----:B------:R-:W-:-:S05]  /*0260*/  @P1 LEA.HI R3, R3, R2, RZ, 0x6 ;  /* 0x0000000203031211 */ /* 0x000fca00078f30ff */
[----:B------:R-:W-:Y:S02]  /*0270*/  @P1 IMAD.SHL.U32 R3, R3, 0x100, RZ ;  /* 0x0000010003031824 */ /* 0x000fe400078e00ff */
[----:B------:R-:W5:Y:S03]  /*0280*/  LDC.64 R22, c[0x0][0x210] ;  /* 0x00008400ff167b82 */ /* 0x000f660000000a00 */
[----:B------:R-:W-:Y:S02]  /*0290*/  @P1 LOP3.LUT R5, R3, 0xffffc000, RZ, 0xc0, !PT ;  /* 0xffffc00003051812 */ /* 0x000fe400078ec0ff */
[----:B------:R-:W-:Y:S02]  /*02a0*/  CS2R R2, SRZ ;  /* 0x0000000000027805 */ /* 0x000fe4000001ff00 */
[--C-:B------:R-:W-:Y:S01]  /*02b0*/  @P1 SHF.R.S32.HI R3, RZ, 0x1f, R5.reuse ;  /* 0x0000001fff031819 */ /* 0x100fe20000011405 */
[----:B------:R-:W-:-:S05]  /*02c0*/  @P1 IMAD.MOV.U32 R2, RZ, RZ, R5 ;  /* 0x000000ffff021224 */ /* 0x000fca00078e0005 */
        /* <DEDUP_REMOVED lines=9> */
[-C--:B----4-:R-:W-:Y:S02]  /*0360*/  IMAD R2, R3, R20.reuse, RZ ;  /* 0x0000001403027224 */ /* 0x090fe400078e02ff */
[----:B------:R-:W-:Y:S02]  /*0370*/  IMAD.IADD R11, R11, 0x1, R7 ;  /* 0x000000010b0b7824 */ /* 0x000fe400078e0207 */
[C---:B------:R-:W-:Y:S02]  /*0380*/  IMAD R7, R6.reuse, R21, R2 ;  /* 0x0000001506077224 */ /* 0x040fe400078e0202 */
[----:B------:R-:W-:-:S05]  /*0390*/  IMAD.WIDE.U32 R10, R6, R20, R10 ;  /* 0x00000014060a7225 */ /* 0x000fca00078e000a */
[----:B------:R-:W-:Y:S02]  /*03a0*/  IADD3 R2, R11, R7, RZ ;  /* 0x000000070b027210 */ /* 0x000fe40007ffe0ff */
        /* <DEDUP_REMOVED lines=19> */
.L_x_1034:
[----:B------:R-:W-:Y:S01]  /*04e0*/  @P0 ELECT P2, URZ, PT ;  /* 0x00000000003f082f */ /* 0x000fe20003840000 */
[----:B------:R1:W-:-:S12]  /*04f0*/  UBLKCP.S.G [UR6], [UR4], UR10 ;  /* 0x00000006040073ba */ /* 0x0003d8000800020a */
[----:B------:R-:W-:Y:S02]  /*0500*/  @P2 PLOP3.LUT P0, PT, P2, PT, PT, 0x8, 0x0 ;  /* 0x000000000000281c */ /* 0x000fe4000170e170 */
[----:B------:R-:W-:-:S11]  /*0510*/  PLOP3.LUT P2, PT, PT, PT, PT, 0x8, 0x0 ;  /* 0x000000000000781c */ /* 0x000fd60003f4e170 */
[----:B-1----:R-:W-:Y:S05]  /*0520*/  @P0 BRA.U.ANY `(.L_x_1034) ;  /* 0xfffffffd00ec0947 */ /* 0x002fea000393ffff */
.L_x_1033:
[----:B------:R-:W-:Y:S05]  /*0530*/  BSYNC B0 ;  /* 0x0000000000007941 */ /* 0x000fea0003800000 */
.L_x_1032:
[----:B------:R-:W-:Y:S01]  /*0540*/  BAR.SYNC.DEFER_BLOCKING 0x0 ;  /* 0x0000000000007b1d */ /* 0x000fe20000010000 */
[----:B------:R-:W-:Y:S02]  /*0550*/  MOV R2, 0x400 ;  /* 0x0000040000027802 */ /* 0x000fe40000000f00 */
[----:B------:R-:W-:Y:S02]  /*0560*/  CS2R R84, SRZ ;  /* 0x0000000000547805 */ /* 0x000fe4000001ff00 */
[----:B0-----:R-:W-:Y:S01]  /*0570*/  SHF.L.U32 R7, RZ, 0x1f, RZ ;  /* 0x0000001fff077819 */ /* 0x001fe200000006ff */
[--C-:B------:R-:W-:Y:S01]  /*0580*/  @P1 IMAD.MOV.U32 R84, RZ, RZ, R13.reuse ;  /* 0x000000ffff541224 */ /* 0x100fe200078e000d */
[----:B------:R-:W-:Y:S02]  /*0590*/  LEA R2, R17, R2, 0x18 ;  /* 0x0000000211027211 */ /* 0x000fe400078ec0ff */
[----:B------:R-:W-:-:S07]  /*05a0*/  @P1 SHF.R.S32.HI R85, RZ, 0x1f, R13 ;  /* 0x0000001fff551819 */ /* 0x000fce000001140d */
.L_x_1035:
[----:B0-----:R0:W1:Y:S02]  /*05b0*/  SYNCS.PHASECHK.TRANS64.TRYWAIT P0, [R2+URZ+0x18000], R7 ;  /* 0x01800007020075a7 */ /* 0x001064000800017f */
[----:B-1----:R-:W-:Y:S05]  /*05c0*/  @!P0 NANOSLEEP.SYNCS 0x989680 ;  /* 0x009896800000895d */ /* 0x002fea0003900000 */
[----:B------:R-:W1:Y:S02]  /*05d0*/  @!P0 SYNCS.PHASECHK.TRANS64 P0, [R2+URZ+0x18000], R7 ;  /* 0x01800007020085a7 */ /* 0x000e64000800007f */
[----:B-1----:R-:W-:Y:S05]  /*05e0*/  @!P0 BRA `(.L_x_1035) ;  /* 0xfffffffc00f08947 */ /* 0x002fea000383ffff */
[----:B0-----:R-:W-:Y:S01]  /*05f0*/  SHF.R.S32.HI R7, RZ, 0x1f, R16 ;  /* 0x0000001fff077819 */ /* 0x001fe20000011410 */
[----:B------:R-:W-:Y:S01]  /*0600*/  ULDC UR4, c[0x0][0x268] ;  /* 0x00009a0000047ab9 */ /* 0x000fe20000000800 */
[----:B------:R-:W-:Y:S01]  /*0610*/  VIADDMNMX R0, R0, -R9, 0x40, PT ;  /* 0x0000004000007446 */ /* 0x000fe20003800909 */
[----:B------:R-:W-:Y:S01]  /*0620*/  ULDC.64 UR6, c[0x0][0x258] ;  /* 0x0000960000067ab9 */ /* 0x000fe20000000a00 */
[-C--:B------:R-:W-:Y:S01]  /*0630*/  LEA.HI R10, R7, R16.reuse, RZ, 0x7 ;  /* 0x00000010070a7211 */ /* 0x080fe200078f38ff */
[----:B------:R-:W-:Y:S01]  /*0640*/  IMAD R5, R5, UR6, RZ ;  /* 0x0000000605057c24 */ /* 0x000fe2000f8e02ff */
[----:B------:R-:W-:Y:S01]  /*0650*/  LEA.HI R12, R7, R16, RZ, 0x4 ;  /* 0x00000010070c7211 */ /* 0x000fe200078f20ff */
[----:B------:R-:W-:Y:S01]  /*0660*/  BSSY B0, `(.L_x_1036) ;  /* 0x00000c8000007945 */ /* 0x000fe20003800000 */
[----:B------:R-:W-:Y:S02]  /*0670*/  LOP3.LUT R11, R10, 0xfffff80, RZ, 0xc0, !PT ;  /* 0x0fffff800a0b7812 */ /* 0x000fe400078ec0ff */
[----:B------:R-:W-:-:S02]  /*0680*/  SHF.R.S32.HI R10, RZ, 0x7, R10 ;  /* 0x00000007ff0a7819 */ /* 0x000fc4000001140a */
[-C--:B------:R-:W-:Y:S02]  /*0690*/  IADD3 R11, -R11, R16.reuse, RZ ;  /* 0x000000100b0b7210 */ /* 0x080fe40007ffe1ff */
[----:B------:R-:W-:Y:S02]  /*06a0*/  SHF.R.S32.HI R17, RZ, 0x4, R12 ;  /* 0x00000004ff117819 */ /* 0x000fe4000001140c */
[----:B------:R-:W-:Y:S01]  /*06b0*/  LEA.HI R20, R7, R16, RZ, 0x3 ;  /* 0x0000001007147211 */ /* 0x000fe200078f18ff */
[----:B------:R-:W-:Y:S01]  /*06c0*/  IMAD R11, R10, 0x800, R11 ;  /* 0x000008000a0b7824 */ /* 0x000fe200078e020b */
[----:B------:R-:W-:-:S03]  /*06d0*/  LEA.HI R18, R12, R17, RZ, 0x1 ;  /* 0x000000110c127211 */ /* 0x000fc600078f08ff */
[----:B------:R-:W-:Y:S01]  /*06e0*/  IMAD.SHL.U32 R81, R11, 0x4, RZ ;  /* 0x000000040b517824 */ /* 0x000fe200078e00ff */
[----:B------:R-:W-:Y:S02]  /*06f0*/  LEA.HI R11, R7, R16, RZ, 0x5 ;  /* 0x00000010070b7211 */ /* 0x000fe400078f28ff */
[----:B------:R-:W-:Y:S02]  /*0700*/  LOP3.LUT R18, R18, 0x3ffffe, RZ, 0xc0, !PT ;  /* 0x003ffffe12127812 */ /* 0x000fe400078ec0ff */
[----:B------:R-:W-:Y:S02]  /*0710*/  LOP3.LUT R13, R11, 0xffffffe0, RZ, 0xc0, !PT ;  /* 0xffffffe00b0d7812 */ /* 0x000fe400078ec0ff */
[----:B------:R-:W-:Y:S01]  /*0720*/  LEA R81, R81, R2, 0x2 ;  /* 0x0000000251517211 */ /* 0x000fe200078e10ff */
[----:B------:R-:W-:Y:S01]  /*0730*/  IMAD.IADD R25, R17, 0x1, -R18 ;  /* 0x0000000111197824 */ /* 0x000fe200078e0a12 */
[----:B------:R-:W-:Y:S01]  /*0740*/  SHF.R.S32.HI R7, RZ, 0x5, R11 ;  /* 0x00000005ff077819 */ /* 0x000fe2000001140b */
[----:B------:R-:W-:-:S02]  /*0750*/  IMAD.IADD R22, R16, 0x1, -R13 ;  /* 0x0000000110167824 */ /* 0x000fc400078e0a0d */
[----:B------:R-:W-:Y:S01]  /*0760*/  IMAD.SHL.U32 R16, R16, 0x40, RZ ;  /* 0x0000004010107824 */ /* 0x000fe200078e00ff */
[----:B------:R-:W0:Y:S01]  /*0770*/  LDS.128 R40, [R81] ;  /* 0x0000000051287984 */ /* 0x000e220000000c00 */
[C---:B------:R-:W-:Y:S01]  /*0780*/  IMAD.SHL.U32 R19, R7.reuse, 0x40, RZ ;  /* 0x0000004007137824 */ /* 0x040fe200078e00ff */
[----:B------:R-:W-:Y:S01]  /*0790*/  SHF.R.S32.HI R23, RZ, 0x1f, R22 ;  /* 0x0000001fff177819 */ /* 0x000fe20000011416 */
[----:B------:R-:W-:Y:S01]  /*07a0*/  IMAD R32, R10, 0x8, R25 ;  /* 0x000000080a207824 */ /* 0x000fe200078e0219 */
[----:B------:R-:W-:Y:S01]  /*07b0*/  LOP3.LUT R11, R16, 0x1c0, RZ, 0xc0, !PT ;  /* 0x000001c0100b7812 */ /* 0x000fe200078ec0ff */
[----:B------:R-:W1:Y:S01]  /*07c0*/  LDS.128 R44, [R81+0x800] ;  /* 0x00080000512c7984 */ /* 0x000e620000000c00 */
[----:B------:R-:W-:Y:S02]  /*07d0*/  SHF.L.U32 R16, R7, 0x4, RZ ;  /* 0x0000000407107819 */ /* 0x000fe400000006ff */
[----:B------:R-:W-:Y:S01]  /*07e0*/  LOP3.LUT R27, R19, 0x1c0, RZ, 0xc0, !PT ;  /* 0x000001c0131b7812 */ /* 0x000fe200078ec0ff */
[----:B------:R-:W2:Y:S01]  /*07f0*/  LDS.128 R52, [R81+0x1800] ;  /* 0x0018000051347984 */ /* 0x000ea20000000c00 */
[----:B------:R-:W-:-:S02]  /*0800*/  LOP3.LUT R21, R11, 0x30, R16, 0xf8, !PT ;  /* 0x000000300b157812 */ /* 0x000fc400078ef810 */
[----:B------:R-:W-:Y:S01]  /*0810*/  SHF.L.U32 R82, R22, 0x3, RZ ;  /* 0x0000000316527819 */ /* 0x000fe200000006ff */
[----:B------:R-:W3:Y:S01]  /*0820*/  LDS.128 R12, [R81+0x1000] ;  /* 0x00100000510c7984 */ /* 0x000ee20000000c00 */
[----:B------:R-:W-:Y:S02]  /*0830*/  LEA.HI R29, R23, R22, RZ, 0x3 ;  /* 0x00000016171d7211 */ /* 0x000fe400078f18ff */
[----:B------:R-:W-:Y:S01]  /*0840*/  LOP3.LUT R28, R27, 0x38, R82, 0xf8, !PT ;  /* 0x000000381b1c7812 */ /* 0x000fe200078ef852 */
[----:B------:R-:W4:Y:S01]  /*0850*/  LDS.128 R16, [R81+0x2000] ;  /* 0x0020000051107984 */ /* 0x000f220000000c00 */
[----:B------:R-:W-:Y:S01]  /*0860*/  SHF.R.U32.HI R31, RZ, 0x3, R27 ;  /* 0x00000003ff1f7819 */ /* 0x000fe2000001161b */
[----:B------:R-:W-:Y:S01]  /*0870*/  IMAD.SHL.U32 R10, R29, 0x200, RZ ;  /* 0x000002001d0a7824 */ /* 0x000fe200078e00ff */
[----:B------:R-:W-:Y:S01]  /*0880*/  LOP3.LUT R24, R21, 0x8, R20, 0xf8, !PT ;  /* 0x0000000815187812 */ /* 0x000fe200078ef814 */
[----:B------:R-:W-:Y:S01]  /*0890*/  LDS.128 R36, [R81+0x4800] ;  /* 0x0048000051247984 */ /* 0x000fe20000000c00 */
[----:B------:R-:W-:-:S02]  /*08a0*/  SHF.R.U32.HI R11, RZ, 0x3, R11 ;  /* 0x00000003ff0b7819 */ /* 0x000fc4000001160b */
[----:B------:R-:W-:Y:S01]  /*08b0*/  LOP3.LUT R33, R28, R31, RZ, 0x3c, !PT ;  /* 0x0000001f1c217212 */ /* 0x000fe200078e3cff */
[----:B------:R-:W5:Y:S01]  /*08c0*/  LDS.128 R20, [R81+0x2800] ;  /* 0x0028000051147984 */ /* 0x000f620000000c00 */
[----:B------:R-:W-:Y:S02]  /*08d0*/  LOP3.LUT R11, R24, R11, RZ, 0x3c, !PT ;  /* 0x0000000b180b7212 */ /* 0x000fe400078e3cff */
[----:B------:R-:W-:Y:S01]  /*08e0*/  LOP3.LUT R9, R33, 0x7ffff000, R10, 0xf8, !PT ;  /* 0x7ffff00021097812 */ /* 0x000fe200078ef80a */
[----:B------:R-:W5:Y:S01]  /*08f0*/  LDS.128 R24, [R81+0x3000] ;  /* 0x0030000051187984 */ /* 0x000f620000000c00 */
[----:B------:R-:W-:-:S03]  /*0900*/  LEA R11, R32, R11, 0x9 ;  /* 0x0000000b200b7211 */ /* 0x000fc600078e48ff */
[----:B------:R-:W5:Y:S02]  /*0910*/  LDS.128 R28, [R81+0x3800] ;  /* 0x00380000511c7984 */ /* 0x000f640000000c00 */
[--C-:B------:R-:W-:Y:S02]  /*0920*/  IMAD R11, R11, 0x2, R2.reuse ;  /* 0x000000020b0b7824 */ /* 0x100fe400078e0202 */
[----:B------:R-:W5:Y:S01]  /*0930*/  LDS.128 R32, [R81+0x4000] ;  /* 0x0040000051207984 */ /* 0x000f620000000c00 */
[----:B0-----:R-:W-:Y:S01]  /*0940*/  FMUL.FTZ R10, R40, UR4 ;  /* 0x00000004280a7c20 */ /* 0x001fe20008410000 */
[----:B------:R-:W-:Y:S01]  /*0950*/  FMUL.FTZ R57, R41, UR4 ;  /* 0x0000000429397c20 */ /* 0x000fe20008410000 */
[----:B------:R-:W-:Y:S01]  /*0960*/  FMUL.FTZ R56, R42, UR4 ;  /* 0x000000042a387c20 */ /* 0x000fe20008410000 */
[----:B------:R-:W-:Y:S01]  /*0970*/  FMUL.FTZ R59, R43, UR4 ;  /* 0x000000042b3b7c20 */ /* 0x000fe20008410000 */
[----:B------:R-:W0:Y:S01]  /*0980*/  LDS.128 R48, [R81+0x6000] ;  /* 0x0060000051307984 */ /* 0x000e220000000c00 */
[----:B-1----:R-:W-:Y:S01]  /*0990*/  FMUL.FTZ R58, R44, UR4 ;  /* 0x000000042c3a7c20 */ /* 0x002fe20008410000 */
[----:B------:R-:W-:Y:S01]  /*09a0*/  FMUL.FTZ R61, R45, UR4 ;  /* 0x000000042d3d7c20 */ /* 0x000fe20008410000 */
[----:B------:R-:W-:Y:S01]  /*09b0*/  FMUL.FTZ R60, R46, UR4 ;  /* 0x000000042e3c7c20 */ /* 0x000fe20008410000 */
[----:B------:R-:W1:Y:S01]  /*09c0*/  LDS.128 R40, [R81+0x5000] ;  /* 0x0050000051287984 */ /* 0x000e620000000c00 */
[----:B------:R-:W-:Y:S01]  /*09d0*/  FMUL.FTZ R63, R47, UR4 ;  /* 0x000000042f3f7c20 */ /* 0x000fe20008410000 */
[----:B--2---:R-:W-:Y:S01]  /*09e0*/  FMUL.FTZ R66, R52, UR4 ;  /* 0x0000000434427c20 */ /* 0x004fe20008410000 */
[----:B------:R-:W-:Y:S01]  /*09f0*/  FMUL.FTZ R71, R53, UR4 ;  /* 0x0000000435477c20 */ /* 0x000fe20008410000 */
[----:B------:R-:W2:Y:S01]  /*0a00*/  LDS.128 R44, [R81+0x5800] ;  /* 0x00580000512c7984 */ /* 0x000ea20000000c00 */
[----:B------:R-:W-:Y:S01]  /*0a10*/  FMUL.FTZ R68, R54, UR4 ;  /* 0x0000000436447c20 */ /* 0x000fe20008410000 */
[----:B------:R-:W-:Y:S01]  /*0a20*/  FMUL.FTZ R73, R55, UR4 ;  /* 0x0000000437497c20 */ /* 0x000fe20008410000 */
[----:B---3--:R-:W-:Y:S01]  /*0a30*/  FMUL.FTZ R62, R12, UR4 ;  /* 0x000000040c3e7c20 */ /* 0x008fe20008410000 */
[----:B------:R-:W-:Y:S01]  /*0a40*/  FMUL.FTZ R65, R13, UR4 ;  /* 0x000000040d417c20 */ /* 0x000fe20008410000 */
[----:B------:R-:W-:Y:S01]  /*0a50*/  FMUL.FTZ R64, R14, UR4 ;  /* 0x000000040e407c20 */ /* 0x000fe20008410000 */
[----:B------:R-:W-:Y:S01]  /*0a60*/  FMUL.FTZ R67, R15, UR4 ;  /* 0x000000040f437c20 */ /* 0x000fe20008410000 */
[----:B------:R-:W3:Y:S01]  /*0a70*/  LDS.128 R52, [R81+0x7000] ;  /* 0x0070000051347984 */ /* 0x000ee20000000c00 */
[----:B----4-:R-:W-:Y:S01]  /*0a80*/  FMUL.FTZ R69, R16, UR4 ;  /* 0x0000000410457c20 */ /* 0x010fe20008410000 */
[----:B------:R-:W-:Y:S01]  /*0a90*/  FMUL.FTZ R72, R17, UR4 ;  /* 0x0000000411487c20 */ /* 0x000fe20008410000 */
[----:B------:R-:W-:Y:S01]  /*0aa0*/  FMUL.FTZ R70, R18, UR4 ;  /* 0x0000000412467c20 */ /* 0x000fe20008410000 */
[----:B------:R-:W4:Y:S01]  /*0ab0*/  LDS.128 R12, [R81+0x6800] ;  /* 0x00680000510c7984 */ /* 0x000f220000000c00 */
[----:B------:R-:W-:Y:S01]  /*0ac0*/  FMUL.FTZ R75, R19, UR4 ;  /* 0x00000004134b7c20 */ /* 0x000fe20008410000 */
[----:B-----5:R-:W-:Y:S01]  /*0ad0*/  FMUL.FTZ R74, R20, UR4 ;  /* 0x00000004144a7c20 */ /* 0x020fe20008410000 */
[----:B------:R-:W-:Y:S01]  /*0ae0*/  FMUL.FTZ R77, R21, UR4 ;  /* 0x00000004154d7c20 */ /* 0x000fe20008410000 */
[----:B------:R5:W5:Y:S01]  /*0af0*/  LDS.128 R16, [R81+0x7800] ;  /* 0x0078000051107984 */ /* 0x000b620000000c00 */
        /* <DEDUP_REMOVED lines=18> */
[----:B------:R-:W-:Y:S01]  /*0c20*/  F2FP.BF16.F32.PACK_AB R23, R73, R68 ;  /* 0x000000444917723e */ /* 0x000fe200000010ff */
[----:B0-----:R-:W-:Y:S01]  /*0c30*/  FMUL.FTZ R49, R49, UR4 ;  /* 0x0000000431317c20 */ /* 0x001fe20008410000 */
[----:B-1----:R-:W-:Y:S01]  /*0c40*/  FMUL.FTZ R39, R42, UR4 ;  /* 0x000000042a277c20 */ /* 0x002fe20008410000 */
        /* <DEDUP_REMOVED lines=13> */
[----:B------:R-:W-:Y:S01]  /*0d20*/  F2FP.BF16.F32.PACK_AB R20, R65, R62 ;  /* 0x0000003e4114723e */ /* 0x000fe200000010ff */
[----:B----4-:R-:W-:Y:S01]  /*0d30*/  FMUL.FTZ R48, R12, UR4 ;  /* 0x000000040c307c20 */ /* 0x010fe20008410000 */
[----:B-----5:R-:W-:Y:S01]  /*0d40*/  FMUL.FTZ R81, R13, UR4 ;  /* 0x000000040d517c20 */ /* 0x020fe20008410000 */
        /* <DEDUP_REMOVED lines=13> */
[----:B------:R-:W-:Y:S01]  /*0e20*/  STSM.16.MT88.4 [R11+0x10000], R12 ;  /* 0x0100000c0b007844 */ /* 0x000fe20000004200 */
[----:B------:R-:W-:Y:S01]  /*0e30*/  F2FP.BF16.F32.PACK_AB R73, R75, R70 ;  /* 0x000000464b49723e */ /* 0x000fe200000010ff */
[----:B------:R-:W-:Y:S01]  /*0e40*/  IMAD R10, R9, 0x2, R2 ;  /* 0x00000002090a7824 */ /* 0x000fe200078e0202 */
[----:B------:R-:W-:Y:S01]  /*0e50*/  F2FP.BF16.F32.PACK_AB R26, R29, R26 ;  /* 0x0000001a1d1a723e */ /* 0x000fe200000010ff */
[----:B------:R0:W-:Y:S01]  /*0e60*/  STSM.16.MT88.4 [R11+0x10800], R20 ;  /* 0x010800140b007844 */ /* 0x0001e20000004200 */
[----:B------:R-:W-:Y:S01]  /*0e70*/  F2FP.BF16.F32.PACK_AB R72, R72, R69 ;  /* 0x000000454848723e */ /* 0x000fe200000010ff */
[----:B------:R-:W-:Y:S01]  /*0e80*/  ULDC UR4, c[0x0][0x244] ;  /* 0x0000910000047ab9 */ /* 0x000fe20000000800 */
[----:B------:R-:W-:-:S02]  /*0e90*/  F2FP.BF16.F32.PACK_AB R74, R77, R74 ;  /* 0x0000004a4d4a723e */ /* 0x000fc400000010ff */
[----:B------:R-:W-:Y:S02]  /*0ea0*/  F2FP.BF16.F32.PACK_AB R75, R78, R76 ;  /* 0x0000004c4e4b723e */ /* 0x000fe400000010ff */
[----:B------:R-:W-:Y:S02]  /*0eb0*/  F2FP.BF16.F32.PACK_AB R27, R30, R27 ;  /* 0x0000001b1e1b723e */ /* 0x000fe400000010ff */
[----:B------:R-:W-:Y:S01]  /*0ec0*/  F2FP.BF16.F32.PACK_AB R29, R34, R31 ;  /* 0x0000001f221d723e */ /* 0x000fe200000010ff */
[----:B------:R-:W-:Y:S01]  /*0ed0*/  STSM.16.MT88.4 [R11+0x11000], R72 ;  /* 0x011000480b007844 */ /* 0x000fe20000004200 */
[----:B------:R-:W-:Y:S02]  /*0ee0*/  F2FP.BF16.F32.PACK_AB R24, R79, R24 ;  /* 0x000000184f18723e */ /* 0x000fe400000010ff */
[----:B------:R-:W-:Y:S02]  /*0ef0*/  F2FP.BF16.F32.PACK_AB R25, R80, R25 ;  /* 0x000000195019723e */ /* 0x000fe400000010ff */
[----:B------:R-:W-:-:S02]  /*0f00*/  F2FP.BF16.F32.PACK_AB R30, R37, R32 ;  /* 0x00000020251e723e */ /* 0x000fc400000010ff */
[----:B------:R-:W-:Y:S01]  /*0f10*/  F2FP.BF16.F32.PACK_AB R31, R38, R35 ;  /* 0x00000023261f723e */ /* 0x000fe200000010ff */
[----:B------:R-:W-:Y:S01]  /*0f20*/  STSM.16.MT88.4 [R11+0x11800], R24 ;  /* 0x011800180b007844 */ /* 0x000fe20000004200 */
[----:B------:R-:W-:Y:S02]  /*0f30*/  F2FP.BF16.F32.PACK_AB R28, R33, R28 ;  /* 0x0000001c211c723e */ /* 0x000fe400000010ff */
[----:B------:R-:W-:Y:S02]  /*0f40*/  F2FP.BF16.F32.PACK_AB R37, R42, R39 ;  /* 0x000000272a25723e */ /* 0x000fe400000010ff */
[----:B------:R-:W-:Y:S01]  /*0f50*/  F2FP.BF16.F32.PACK_AB R38, R45, R40 ;  /* 0x000000282d26723e */ /* 0x000fe200000010ff */
[----:B------:R-:W-:Y:S01]  /*0f60*/  STSM.16.MT88.4 [R11+0x14000], R28 ;  /* 0x0140001c0b007844 */ /* 0x000fe20000004200 */
[----:B------:R-:W-:Y:S02]  /*0f70*/  F2FP.BF16.F32.PACK_AB R36, R41, R36 ;  /* 0x000000242924723e */ /* 0x000fe400000010ff */
        /* <DEDUP_REMOVED lines=9> */
[----:B------:R-:W-:-:S02]  /*1010*/  F2FP.BF16.F32.PACK_AB R54, R17, R16 ;  /* 0x000000101136723e */ /* 0x000fc400000010ff */
[----:B------:R-:W-:Y:S02]  /*1020*/  F2FP.BF16.F32.PACK_AB R55, R18, R55 ;  /* 0x000000371237723e */ /* 0x000fe400000010ff */
[C---:B------:R-:W-:Y:S02]  /*1030*/  IADD3 R16, P1, R7.reuse, R84, RZ ;  /* 0x0000005407107210 */ /* 0x040fe40007f3e0ff */
[----:B------:R-:W-:Y:S01]  /*1040*/  ISETP.GE.AND P0, PT, R82, UR4, PT ;  /* 0x0000000452007c0c */ /* 0x000fe2000bf06270 */
[----:B------:R1:W-:Y:S01]  /*1050*/  STSM.16.MT88.4 [R11+0x15800], R52 ;  /* 0x015800340b007844 */ /* 0x0003e20000004200 */
[C---:B------:R-:W-:Y:S01]  /*1060*/  IADD3 R19, R7.reuse, 0x8, RZ ;  /* 0x0000000807137810 */ /* 0x040fe20007ffe0ff */
[----:B------:R-:W-:Y:S01]  /*1070*/  ULDC.64 UR4, c[0x0][0x260] ;  /* 0x0000980000047ab9 */ /* 0x000fe20000000a00 */
[--C-:B------:R-:W-:Y:S01]  /*1080*/  SHF.R.S32.HI R83, RZ, 0x1f, R82.reuse ;  /* 0x0000001fff537819 */ /* 0x100fe20000011452 */
[----:B------:R-:W-:Y:S01]  /*1090*/  BAR.SYNC.DEFER_BLOCKING 0x0 ;  /* 0x0000000000007b1d */ /* 0x000fe20000010000 */
[----:B------:R-:W-:Y:S01]  /*10a0*/  LEA.HI.X.SX32 R17, R7, R85, 0x1, P1 ;  /* 0x0000005507117211 */ /* 0x000fe200008f0eff */
[----:B------:R-:W-:Y:S01]  /*10b0*/  IMAD R3, R3, UR4, RZ ;  /* 0x0000000403037c24 */ /* 0x000fe2000f8e02ff */
[-C--:B------:R-:W-:Y:S01]  /*10c0*/  ISETP.GE.OR P1, PT, R7, R0.reuse, P0 ;  /* 0x000000000700720c */ /* 0x080fe20000726670 */
[----:B------:R-:W-:Y:S01]  /*10d0*/  IMAD.WIDE.U32 R82, R8, UR6, R82 ;  /* 0x0000000608527c25 */ /* 0x000fe2000f8e0052 */
[----:B------:R-:W-:-:S02]  /*10e0*/  ISETP.GE.OR P6, PT, R19, R0, P0 ;  /* 0x000000001300720c */ /* 0x000fc400007c6670 */
[C---:B0-----:R-:W-:Y:S01]  /*10f0*/  IADD3 R23, R7.reuse, 0x38, RZ ;  /* 0x0000003807177810 */ /* 0x041fe20007ffe0ff */
[----:B------:R-:W-:Y:S01]  /*1100*/  IMAD R19, R8, UR7, R5 ;  /* 0x0000000708137c24 */ /* 0x000fe2000f8e0205 */
[----:B------:R-:W-:Y:S01]  /*1110*/  IADD3 R8, R2, 0x10000, RZ ;  /* 0x0001000002087810 */ /* 0x000fe20007ffe0ff */
[C---:B------:R-:W-:Y:S02]  /*1120*/  VIADD R5, R7.reuse, 0x10 ;  /* 0x0000001007057836 */ /* 0x040fe40000000000 */
[----:B-1----:R-:W-:Y:S02]  /*1130*/  VIADD R11, R7, 0x18 ;  /* 0x00000018070b7836 */ /* 0x002fe40000000000 */
[----:B------:R-:W-:Y:S01]  /*1140*/  IMAD.IADD R83, R83, 0x1, R19 ;  /* 0x0000000153537824 */ /* 0x000fe200078e0213 */
[-C--:B------:R-:W-:Y:S01]  /*1150*/  ISETP.GE.OR P5, PT, R5, R0.reuse, P0 ;  /* 0x000000000500720c */ /* 0x080fe200007a6670 */
[C---:B------:R-:W-:Y:S01]  /*1160*/  IMAD R19, R6.reuse, UR5, R3 ;  /* 0x0000000506137c24 */ /* 0x040fe2000f8e0203 */
[----:B------:R-:W-:Y:S01]  /*1170*/  ISETP.GE.OR P4, PT, R11, R0, P0 ;  /* 0x000000000b00720c */ /* 0x000fe20000786670 */
[C---:B------:R-:W-:Y:S01]  /*1180*/  VIADD R11, R7.reuse, 0x28 ;  /* 0x00000028070b7836 */ /* 0x040fe20000000000 */
[----:B------:R-:W-:Y:S01]  /*1190*/  IADD3 R5, R7, 0x20, RZ ;  /* 0x0000002007057810 */ /* 0x000fe20007ffe0ff */
[----:B------:R-:W-:-:S03]  /*11a0*/  IMAD.WIDE.U32 R2, R6, UR4, R82 ;  /* 0x0000000406027c25 */ /* 0x000fc6000f8e0052 */
[-C--:B------:R-:W-:Y:S01]  /*11b0*/  ISETP.GE.OR P3, PT, R5, R0.reuse, P0 ;  /* 0x000000000500720c */ /* 0x080fe20000766670 */
[----:B------:R0:W1:Y:S01]  /*11c0*/  LDS.128 R12, [R10+0x11c00] ;  /* 0x011c00000a0c7984 */ /* 0x0000620000000c00 */
[----:B------:R-:W-:Y:S01]  /*11d0*/  ISETP.GE.OR P2, PT, R11, R0, P0 ;  /* 0x000000000b00720c */ /* 0x000fe20000746670 */
[----:B------:R-:W-:-:S04]  /*11e0*/  IMAD.WIDE R4, R4, 0x40, R16 ;  /* 0x0000004004047825 */ /* 0x000fc800078e0210 */
[----:B------:R-:W-:Y:S02]  /*11f0*/  VIADD R11, R7, 0x30 ;  /* 0x00000030070b7836 */ /* 0x000fe40000000000 */
[----:B------:R-:W-:Y:S02]  /*1200*/  IMAD R16, R9, 0x2, R8 ;  /* 0x0000000209107824 */ /* 0x000fe400078e0208 */
[----:B------:R-:W-:Y:S01]  /*1210*/  IMAD.IADD R7, R3, 0x1, R19 ;  /* 0x0000000103077824 */ /* 0x000fe200078e0213 */
[----:B0-----:R-:W-:Y:S06]  /*1220*/  @P1 BRA `(.L_x_1037) ;  /* 0x00000000002c1947 */ /* 0x001fec0003800000 */
[----:B------:R-:W0:Y:S01]  /*1230*/  LDS.128 R16, [R16] ;  /* 0x0000000010107984 */ /* 0x000e220000000c00 */
[----:B------:R-:W-:Y:S01]  /*1240*/  ULDC.64 UR4, c[0x0][0x250] ;  /* 0x0000940000047ab9 */ /* 0x000fe20000000a00 */
[----:B------:R-:W-:Y:S02]  /*1250*/  IMAD.MOV.U32 R6, RZ, RZ, R2 ;  /* 0x000000ffff067224 */ /* 0x000fe400078e0002 */
[----:B------:R-:W-:Y:S02]  /*1260*/  IMAD R21, R5, UR4, RZ ;  /* 0x0000000405157c24 */ /* 0x000fe4000f8e02ff */
[----:B------:R-:W-:-:S04]  /*1270*/  IMAD.WIDE.U32 R8, R4, UR4, R6 ;  /* 0x0000000404087c25 */ /* 0x000fc8000f8e0006 */
[----:B------:R-:W-:Y:S01]  /*1280*/  IMAD R21, R4, UR5, R21 ;  /* 0x0000000504157c24 */ /* 0x000fe2000f8e0215 */
[----:B------:R-:W-:Y:S02]  /*1290*/  ULDC.64 UR4, c[0x0][0x238] ;  /* 0x00008e0000047ab9 */ /* 0x000fe40000000a00 */
[----:B------:R-:W-:Y:S02]  /*12a0*/  LEA R20, P1, R8, UR4, 0x1 ;  /* 0x0000000408147c11 */ /* 0x000fe4000f8208ff */
[----:B------:R-:W-:-:S04]  /*12b0*/  IADD3 R9, R9, R21, RZ ;  /* 0x0000001509097210 */ /* 0x000fc80007ffe0ff */
[----:B------:R-:W-:-:S05]  /*12c0*/  LEA.HI.X R21, R8, UR5, R9, 0x1, P1 ;  /* 0x0000000508157c11 */ /* 0x000fca00088f0c09 */
[----:B0-----:R0:W-:Y:S02]  /*12d0*/  STG.E.128 desc[UR8][R20.64], R16 ;  /* 0x0000001014007986 */ /* 0x0011e4000c101d08 */
.L_x_1037:
[----:B------:R-:W-:Y:S05]  /*12e0*/  BSYNC B0 ;  /* 0x0000000000007941 */ /* 0x000fea0003800000 */
.L_x_1036:
[----:B0-----:R0:W2:Y:S01]  /*12f0*/  LDS.128 R16, [R10+0x10400] ;  /* 0x010400000a107984 */ /* 0x0010a20000000c00 */
[----:B------:R-:W-:Y:S01]  /*1300*/  BSSY B0, `(.L_x_1038) ;  /* 0x0000011000007945 */ /* 0x000fe20003800000 */
[-C--:B------:R-:W-:Y:S02]  /*1310*/  ISETP.GE.OR P1, PT, R11, R0.reuse, P0 ;  /* 0x000000000b00720c */ /* 0x080fe40000726670 */
[----:B------:R-:W-:Y:S01]  /*1320*/  ISETP.GE.OR P0, PT, R23, R0, P0 ;  /* 0x000000001700720c */ /* 0x000fe20000706670 */
[----:B------:R-:W-:-:S12]  /*1330*/  @P6 BRA `(.L_x_1039) ;  /* 0x0000000000346947 */ /* 0x000fd80003800000 */
[----:B------:R-:W-:Y:S01]  /*1340*/  IADD3 R11, P6, R4, 0x8, RZ ;  /* 0x00000008040b7810 */ /* 0x000fe20007fde0ff */
[----:B------:R-:W-:Y:S01]  /*1350*/  ULDC.64 UR4, c[0x0][0x250] ;  /* 0x0000940000047ab9 */ /* 0x000fe20000000a00 */
[----:B------:R-:W-:Y:S01]  /*1360*/  MOV R9, R7 ;  /* 0x0000000700097202 */ /* 0x000fe20000000f00 */
        /* <DEDUP_REMOVED lines=10> */
.L_x_1039:
[----:B------:R-:W-:Y:S05]  /*1410*/  BSYNC B0 ;  /* 0x0000000000007941 */ /* 0x000fea0003800000 */
.L_x_1038:
[----:B--23--:R2:W3:Y:S01]  /*1420*/  LDS.128 R16, [R10+0x10800] ;  /* 0x010800000a107984 */ /* 0x00c4e20000000c00 */
[----:B------:R-:W-:Y:S04]  /*1430*/  BSSY B0, `(.L_x_1040) ;  /* 0x000000f000007945 */ /* 0x000fe80003800000 */
[----:B------:R-:W-:Y:S05]  /*1440*/  @P5 BRA `(.L_x_1041) ;  /* 0x0000000000345947 */ /* 0x000fea0003800000 */
        /* <DEDUP_REMOVED lines=13> */
.L_x_1041:
[----:B------:R-:W-:Y:S05]  /*1520*/  BSYNC B0 ;  /* 0x0000000000007941 */ /* 0x000fea0003800000 */
.L_x_1040:
[----:B---34-:R3:W4:Y:S01]  /*1530*/  LDS.128 R16, [R10+0x10c00] ;  /* 0x010c00000a107984 */ /* 0x0187220000000c00 */
[----:B------:R-:W-:Y:S04]  /*1540*/  BSSY B0, `(.L_x_1042) ;  /* 0x000000f000007945 */ /* 0x000fe80003800000 */
[----:B------:R-:W-:Y:S05]  /*1550*/  @P4 BRA `(.L_x_1043) ;  /* 0x0000000000344947 */ /* 0x000fea0003800000 */
[----:B------:R-:W-:Y:S01]  /*1560*/  IADD3 R11, P4, R4, 0x18, RZ ;  /* 0x00000018040b7810 */ /* 0x000fe20007f9e0ff */
[----:B------:R-:W-:Y:S01]  /*1570*/  ULDC.64 UR4, c[0x0][0x250] ;  /* 0x0000940000047ab9 */ /* 0x000fe20000000a00 */
[----:B------:R-:W-:Y:S02]  /*1580*/  IMAD.MOV.U32 R8, RZ, RZ, R2 ;  /* 0x000000ffff087224 */ /* 0x000fe400078e0002 */
[----:B------:R-:W-:Y:S01]  /*1590*/  IADD3.X R0, RZ, R5, RZ, P4, !PT ;  /* 0x00000005ff007210 */ /* 0x000fe200027fe4ff */
[----:B------:R-:W-:-:S04]  /*15a0*/  IMAD.MOV.U32 R9, RZ, RZ, R7 ;  /* 0x000000ffff097224 */ /* 0x000fc800078e0007 */
[----:B------:R-:W-:Y:S02]  /*15b0*/  IMAD R0, R0, UR4, RZ ;  /* 0x0000000400007c24 */ /* 0x000fe4000f8e02ff */
[----:B------:R-:W-:-:S04]  /*15c0*/  IMAD.WIDE.U32 R8, R11, UR4, R8 ;  /* 0x000000040b087c25 */ /* 0x000fc8000f8e0008 */
[----:B------:R-:W-:Y:S01]  /*15d0*/  IMAD R11, R11, UR5, R0 ;  /* 0x000000050b0b7c24 */ /* 0x000fe2000f8e0200 */
[----:B------:R-:W-:Y:S02]  /*15e0*/  ULDC.64 UR4, c[0x0][0x238] ;  /* 0x00008e0000047ab9 */ /* 0x000fe40000000a00 */
[----:B------:R-:W-:Y:S02]  /*15f0*/  LEA R20, P4, R8, UR4, 0x1 ;  /* 0x0000000408147c11 */ /* 0x000fe4000f8808ff */
[----:B------:R-:W-:-:S04]  /*1600*/  IADD3 R9, R9, R11, RZ ;  /* 0x0000000b09097210 */ /* 0x000fc80007ffe0ff */
[----:B------:R-:W-:-:S05]  /*1610*/  LEA.HI.X R21, R8, UR5, R9, 0x1, P4 ;  /* 0x0000000508157c11 */ /* 0x000fca000a0f0c09 */
[----:B----4-:R4:W-:Y:S02]  /*1620*/  STG.E.128 desc[UR8][R20.64], R16 ;  /* 0x0000001014007986 */ /* 0x0109e4000c101d08 */
.L_x_1043:
[----:B------:R-:W-:Y:S05]  /*1630*/  BSYNC B0 ;  /* 0x0000000000007941 */ /* 0x000fea0003800000 */
.L_x_1042:
[----:B----4-:R4:W0:Y:S01]  /*1640*/  LDS.128 R16, [R10+0x11000] ;  /* 0x011000000a107984 */ /* 0x0108220000000c00 */
        /* <DEDUP_REMOVED lines=15> */
.L_x_1045:
[----:B------:R-:W-:Y:S05]  /*1740*/  BSYNC B0 ;  /* 0x0000000000007941 */ /* 0x000fea0003800000 */
.L_x_1044:
        /* <DEDUP_REMOVED lines=16> */
.L_x_1047:
[----:B------:R-:W-:Y:S05]  /*1850*/  BSYNC B0 ;  /* 0x0000000000007941 */ /* 0x000fea0003800000 */
.L_x_1046:
        /* <DEDUP_REMOVED lines=16> */
.L_x_1049:
[----:B------:R-:W-:Y:S05]  /*1960*/  BSYNC B0 ;  /* 0x0000000000007941 */ /* 0x000fea0003800000 */
.L_x_1048:
[----:B------:R-:W-:Y:S05]  /*1970*/  @P0 EXIT ;  /* 0x000000000000094d */ /* 0x000fea0003800000 */
[----:B0-2---:R-:W-:Y:S01]  /*1980*/  IADD3 R9, P0, R4, 0x38, RZ ;  /* 0x0000003804097810 */ /* 0x005fe20007f1e0ff */
[----:B------:R-:W-:Y:S01]  /*1990*/  ULDC.64 UR4, c[0x0][0x250] ;  /* 0x0000940000047ab9 */ /* 0x000fe20000000a00 */
[----:B------:R-:W-:Y:S02]  /*19a0*/  IMAD.MOV.U32 R3, RZ, RZ, R7 ;  /* 0x000000ffff037224 */ /* 0x000fe400078e0007 */
[----:B------:R-:W-:Y:S01]  /*19b0*/  IADD3.X R4, RZ, R5, RZ, P0, !PT ;  /* 0x00000005ff047210 */ /* 0x000fe200007fe4ff */
        /* <DEDUP_REMOVED lines=9> */
.L_x_1050:
        /* <DEDUP_REMOVED lines=11> */
.L_x_1158:


//--------------------- .text._ZN7cutlass13device_kernelIN5flash11enable_sm90INS1_16FlashAttnBwdSm90INS1_25CollectiveMainloopBwdSm90ILi2ELi1ELi1EN4cute5tupleIJNS5_1CILi1EEES8_S8_EEENS6_IJNS7_ILi64EEENS7_ILi80EEENS7_ILi256EEEEEENS_10bfloat16_tEfNS_4arch4Sm90ELb1ELb0ELb1ELb1ELb0ELb0ELb1ELb1ELi2ELi1ELi1ELi1ELb0EEENS1_24CollectiveEpilogueBwdGQAISD_fSG_Li256ELb1ELb0EEENS1_25SingleTileBwdLPTSchedulerILb1ELi80ELb0EEEEEEEEEvNT_6ParamsE --------------------------
	.section	.text._ZN7cutlass13device_kernelIN5flash11enable_sm90INS1_16FlashAttnBwdSm90INS1_25CollectiveMainloopBwdSm90ILi2ELi1ELi1EN4cute5tupleIJNS5_1CILi1EEES8_S8_EEENS6_IJNS7_ILi64EEENS7_ILi80EEENS7_ILi256EEEEEENS_10bfloat16_tEfNS_4arch4Sm90ELb1ELb0ELb1ELb1ELb0ELb0ELb1ELb1ELi2ELi1ELi1ELi1ELb0EEENS1_24CollectiveEpilogueBwdGQAISD_fSG_Li256ELb1ELb0EEENS1_25SingleTileBwdLPTSchedulerILb1ELi80ELb0EEEEEEEEEvNT_6ParamsE,"ax",@progbits
	.align	128
.text._ZN7cutlass13device_kernelIN5flash11enable_sm90INS1_16FlashAttnBwdSm90INS1_25CollectiveMainloopBwdSm90ILi2ELi1ELi1EN4cute5tupleIJNS5_1CILi1EEES8_S8_EEENS6_IJNS7_ILi64EEENS7_ILi80EEENS7_ILi256EEEEEENS_10bfloat16_tEfNS_4arch4Sm90ELb1ELb0ELb1ELb1ELb0ELb0ELb1ELb1ELi2ELi1ELi1ELi1ELb0EEENS1_24CollectiveEpilogueBwdGQAISD_fSG_Li256ELb1ELb0EEENS1_25SingleTileBwdLPTSchedulerILb1ELi80ELb0EEEEEEEEEvNT_6ParamsE:
        .type           _ZN7cutlass13device_kernelIN5flash11enable_sm90INS1_16FlashAttnBwdSm90INS1_25CollectiveMainloopBwdSm90ILi2ELi1ELi1EN4cute5tupleIJNS5_1CILi1EEES8_S8_EEENS6_IJNS7_ILi64EEENS7_ILi80EEENS7_ILi256EEEEEENS_10bfloat16_tEfNS_4arch4Sm90ELb1ELb0ELb1ELb1ELb0ELb0ELb1ELb1ELi2ELi1ELi1ELi1ELb0EEENS1_24CollectiveEpilogueBwdGQAISD_fSG_Li256ELb1ELb0EEENS1_25SingleTileBwdLPTSchedulerILb1ELi80ELb0EEEEEEEEEvNT_6ParamsE,@function
        .size           _ZN7cutlass13device_kernelIN5flash11enable_sm90INS1_16FlashAttnBwdSm90INS1_25CollectiveMainloopBwdSm90ILi2ELi1ELi1EN4cute5tupleIJNS5_1CILi1EEES8_S8_EEENS6_IJNS7_ILi64EEENS7_ILi80EEENS7_ILi256EEEEEENS_10bfloat16_tEfNS_4arch4Sm90ELb1ELb0ELb1ELb1ELb0ELb0ELb1ELb1ELi2ELi1ELi1ELi1ELb0EEENS1_24CollectiveEpilogueBwdGQAISD_fSG_Li256ELb1ELb0EEENS1_25SingleTileBwdLPTSchedulerILb1ELi80ELb0EEEEEEEEEvNT_6ParamsE,(.L_x_1159 - _ZN7cutlass13device_kernelIN5flash11enable_sm90INS1_16FlashAttnBwdSm90INS1_25CollectiveMainloopBwdSm90ILi2ELi1ELi1EN4cute5tupleIJNS5_1CILi1EEES8_S8_EEENS6_IJNS7_ILi64EEENS7_ILi80EEENS7_ILi256EEEEEENS_10bfloat16_tEfNS_4arch4Sm90ELb1ELb0ELb1ELb1ELb0ELb0ELb1ELb1ELi2ELi1ELi1ELi1ELb0EEENS1_24CollectiveEpilogueBwdGQAISD_fSG_Li256ELb1ELb0EEENS1_25SingleTileBwdLPTSchedulerILb1ELi80ELb0EEEEEEEEEvNT_6ParamsE)
        .other          _ZN7cutlass13device_kernelIN5flash11enable_sm90INS1_16FlashAttnBwdSm90INS1_25CollectiveMainloopBwdSm90ILi2ELi1ELi1EN4cute5tupleIJNS5_1CILi1EEES8_S8_EEENS6_IJNS7_ILi64EEENS7_ILi80EEENS7_ILi256EEEEEENS_10bfloat16_tEfNS_4arch4Sm90ELb1ELb0ELb1ELb1ELb0ELb0ELb1ELb1ELi2ELi1ELi1ELi1ELb0EEENS1_24CollectiveEpilogueBwdGQAISD_fSG_Li256ELb1ELb0EEENS1_25SingleTileBwdLPTSchedulerILb1ELi80ELb0EEEEEEEEEvNT_6ParamsE,@"STO_CUDA_ENTRY STV_DEFAULT"
_ZN7cutlass13device_kernelIN5flash11enable_sm90INS1_16FlashAttnBwdSm90INS1_25CollectiveMainloopBwdSm90ILi2ELi1ELi1EN4cute5tupleIJNS5_1CILi1EEES8_S8_EEENS6_IJNS7_ILi64EEENS7_ILi80EEENS7_ILi256EEEEEENS_10bfloat16_tEfNS_4arch4Sm90ELb1ELb0ELb1ELb1ELb0ELb0ELb1ELb1ELi2ELi1ELi1ELi1ELb0EEENS1_24CollectiveEpilogueBwdGQAISD_fSG_Li256ELb1ELb0EEENS1_25SingleTileBwdLPTSchedulerILb1ELi80ELb0EEEEEEEEEvNT_6ParamsE:
        /* <DEDUP_REMOVED lines=24> */
.L_x_1052:
[----:B------:R-:W-:Y:S05]  /*0180*/  BSYNC B0 ;  /* 0x0000000000007941 */ /* 0x000fea0003800000 */
.L_x_1051:
        /* <DEDUP_REMOVED lines=19> */
[----:B------:R1:W-:Y:S01]  /*02c0*/  STL [R1+0x14], R2 ;  /* 0x0000140201007387 */ /* 0x0003e20000100800 */
        /* <DEDUP_REMOVED lines=19> */
.L_x_1053:
        /* <DEDUP_REMOVED lines=20> */
.L_x_1054:
[----:B------:R-:W-:Y:S01]  /*0540*/  PLOP3.LUT P0, PT, PT, PT, UP0, 0x80, 0x0 ;  /* 0x000000000000781c */ /* 0x000fe20003f0f008 */
[----:B------:R-:W-:Y:S01]  /*0550*/  NOP ;  /* 0x0000000000007918 */ /* 0x000fe20000000000 */
[----:B------:R-:W-:Y:S01]  /*0560*/  BSSY B0, `(.L_x_1055) ;  /* 0x0000ba5000007945 */ /* 0x000fe20003800000 */
[----:B------:R-:W-:Y:S01]  /*0570*/  LOP3.LUT R11, R21, 0x7f, RZ, 0xc0, !PT ;  /* 0x0000007f150b7812 */ /* 0x000fe200078ec0ff */
[----:B-1234-:R-:W-:Y:S09]  /*0580*/  BAR.SYNC.DEFER_BLOCKING 0x0 ;  /* 0x0000000000007b1d */ /* 0x01eff20000010000 */
[----:B------:R-:W-:Y:S05]  /*0590*/  @!P0 BRA `(.L_x_1056) ;  /* 0x00000094003c8947 */ /* 0x000fea0003800000 */
.L_x_1057:
        /* <DEDUP_REMOVED lines=17> */
[----:B------:R-:W1:Y:S01]  /*06b0*/  LDC R2, c[0x0][0x8e4] ;  /* 0x00023900ff027b82 */ /* 0x000e620000000800 */
[----:B------:R-:W-:Y:S01]  /*06c0*/  IMAD.U32 R3, RZ, RZ, UR4 ;  /* 0x00000004ff037e24 */ /* 0x000fe2000f8e00ff */
[----:B-1----:R-:W-:-:S13]  /*06d0*/  ISETP.NE.AND P0, PT, R2, 0x1, PT ;  /* 0x000000010200780c */ /* 0x002fda0003f05270 */
[----:B------:R-:W1:Y:S02]  /*06e0*/  @P0 LDC.64 R4, c[0x0][0x8e8] ;  /* 0x00023a00ff040b82 */ /* 0x000e640000000a00 */
[----:B-1----:R-:W-:-:S05]  /*06f0*/  @P0 IMAD.HI.U32 R0, R4, UR4, RZ ;  /* 0x0000000404000c27 */ /* 0x002fca000f8e00ff */
[----:B------:R-:W-:-:S05]  /*0700*/  @P0 SHF.R.U32.HI R3, RZ, R5, R0 ;  /* 0x00000005ff030219 */ /* 0x000fca0000011600 */
[----:B------:R1:W-:Y:S01]  /*0710*/  STL [R1+0x10], R3 ;  /* 0x0000100301007387 */ /* 0x0003e20000100800 */
[----:B------:R-:W-:Y:S01]  /*0720*/  IMAD R0, R3, R2, RZ ;  /* 0x0000000203007224 */ /* 0x000fe200078e02ff */
[----:B------:R-:W-:Y:S06]  /*0730*/  BRA `(.L_x_1059) ;  /* 0x0000000000207947 */ /* 0x000fec0003800000 */
.L_x_1058:
[----:B------:R-:W1:Y:S01]  /*0740*/  LDC R2, c[0x0][0x8cc] ;  /* 0x00023300ff027b82 */ /* 0x000e620000000800 */
[----:B------:R-:W-:Y:S01]  /*0750*/  IMAD.U32 R3, RZ, RZ, UR4 ;  /* 0x00000004ff037e24 */ /* 0x000fe2000f8e00ff */
[----:B-1----:R-:W-:-:S13]  /*0760*/  ISETP.NE.AND P0, PT, R2, 0x1, PT ;  /* 0x000000010200780c */ /* 0x002fda0003f05270 */
[----:B------:R-:W1:Y:S02]  /*0770*/  @P0 LDC.64 R4, c[0x0][0x8d0] ;  /* 0x00023400ff040b82 */ /* 0x000e640000000a00 */
[----:B-1----:R-:W-:-:S05]  /*0780*/  @P0 IMAD.HI.U32 R0, R4, UR4, RZ ;  /* 0x0000000404000c27 */ /* 0x002fca000f8e00ff */
[----:B------:R-:W-:-:S05]  /*0790*/  @P0 SHF.R.U32.HI R3, RZ, R5, R0 ;  /* 0x00000005ff030219 */ /* 0x000fca0000011600 */
[----:B------:R2:W-:Y:S01]  /*07a0*/  STL [R1+0x10], R3 ;  /* 0x0000100301007387 */ /* 0x0005e20000100800 */
[----:B------:R-:W-:-:S07]  /*07b0*/  IMAD R0, R3, R2, RZ ;  /* 0x0000000203007224 */ /* 0x000fce00078e02ff */
.L_x_1059:
[----:B------:R-:W3:Y:S01]  /*07c0*/  LDC R2, c[0x0][0x8c0] ;  /* 0x00023000ff027b82 */ /* 0x000ee20000000800 */
[----:B------:R-:W-:Y:S01]  /*07d0*/  IADD3 R0, -R0, UR4, RZ ;  /* 0x0000000400007c10 */ /* 0x000fe2000fffe1ff */
[----:B------:R-:W-:Y:S02]  /*07e0*/  ULDC.64 UR4, c[0x0][0x900] ;  /* 0x0002400000047ab9 */ /* 0x000fe40000000a00 */
[----:B------:R-:W-:-:S04]  /*07f0*/  ISETP.NE.U32.AND P0, PT, RZ, UR4, PT ;  /* 0x00000004ff007c0c */ /* 0x000fc8000bf05070 */
[----:B------:R-:W4:Y:S01]  /*0800*/  LDC R5, c[0x0][0x8cc] ;  /* 0x00023300ff057b82 */ /* 0x000f220000000800 */
[----:B------:R-:W-:Y:S02]  /*0810*/  ISETP.NE.AND.EX P0, PT, RZ, UR5, PT, P0 ;  /* 0x00000005ff007c0c */ /* 0x000fe4000bf05300 */
[----:B---3--:R-:W-:Y:S01]  /*0820*/  ISETP.NE.AND P1, PT, R2, 0x1, PT ;  /* 0x000000010200780c */ /* 0x008fe20003f25270 */
[----:B----4-:R-:W-:-:S04]  /*0830*/  IMAD R4, R5, UR6, R0 ;  /* 0x0000000605047c24 */ /* 0x010fc8000f8e0200 */
[----:B------:R-:W-:-:S08]  /*0840*/  IMAD.MOV.U32 R5, RZ, RZ, R4 ;  /* 0x000000ffff057224 */ /* 0x000fd000078e0004 */
[----:B-12---:R-:W1:Y:S08]  /*0850*/  @P1 LDC R3, c[0x0][0x8c4] ;  /* 0x00023100ff031b82 */ /* 0x006e700000000800 */
[----:B------:R-:W2:Y:S01]  /*0860*/  @P1 LDC R7, c[0x0][0x8c8] ;  /* 0x00023200ff071b82 */ /* 0x000ea20000000800 */
[----:B-1----:R-:W-:-:S05]  /*0870*/  @P1 IMAD.HI.U32 R0, R4, R3, RZ ;  /* 0x0000000304001227 */ /* 0x002fca00078e00ff */
[----:B--2---:R-:W-:-:S05]  /*0880*/  @P1 SHF.R.U32.HI R5, RZ, R7, R0 ;  /* 0x00000007ff051219 */ /* 0x004fca0000011600 */
[----:B------:R-:W-:-:S04]  /*0890*/  IMAD.MOV R3, RZ, RZ, -R5 ;  /* 0x000000ffff037224 */ /* 0x000fc800078e0a05 */
[----:B------:R-:W-:-:S05]  /*08a0*/  IMAD R0, R2, R3, R4 ;  /* 0x0000000302007224 */ /* 0x000fca00078e0204 */
[----:B------:R1:W-:Y:S01]  /*08b0*/  STL [R1+0xc], R0 ;  /* 0x00000c0001007387 */ /* 0x0003e20000100800 */
[----:B------:R-:W-:Y:S05]  /*08c0*/  @!P0 BRA `(.L_x_1060) ;  /* 0x0000000000148947 */ /* 0x000fea0003800000 */
[----:B------:R-:W2:Y:S01]  /*08d0*/  LDC.64 R2, c[0x0][0x900] ;  /* 0x00024000ff027b82 */ /* 0x000ea20000000a00 */
[----:B------:R-:W-:Y:S01]  /*08e0*/  ULDC.64 UR4, c[0x0][0x208] ;  /* 0x0000820000047ab9 */ /* 0x000fe20000000a00 */
[----:B--2---:R-:W-:-:S05]  /*08f0*/  IMAD.WIDE R2, R5, 0x4, R2 ;  /* 0x0000000405027825 */ /* 0x004fca00078e0202 */
[----:B-1----:R2:W5:Y:S01]  /*0900*/  LDG.E R0, desc[UR4][R2.64] ;  /* 0x0000000402007981 */ /* 0x002562000c1e1900 */
[----:B------:R-:W-:Y:S05]  /*0910*/  BRA `(.L_x_1061) ;  /* 0x0000000000307947 */ /* 0x000fea0003800000 */
.L_x_1060:
[----:B------:R-:W-:Y:S02]  /*0920*/  ULDC.64 UR4, c[0x0][0x8f8] ;  /* 0x00023e0000047ab9 */ /* 0x000fe40000000a00 */
[----:B------:R-:W-:-:S04]  /*0930*/  ISETP.NE.U32.AND P0, PT, RZ, UR4, PT ;  /* 0x00000004ff007c0c */ /* 0x000fc8000bf05070 */
[----:B------:R-:W-:-:S13]  /*0940*/  ISETP.NE.AND.EX P0, PT, RZ, UR5, PT, P0 ;  /* 0x00000005ff007c0c */ /* 0x000fda000bf05300 */
[----:B------:R-:W-:Y:S05]  /*0950*/  @!P0 BRA `(.L_x_1062) ;  /* 0x00000000001c8947 */ /* 0x000fea0003800000 */
[----:B------:R-:W2:Y:S01]  /*0960*/  LDC.64 R2, c[0x0][0x8f8] ;  /* 0x00023e00ff027b82 */ /* 0x000ea20000000a00 */
[----:B------:R-:W-:Y:S01]  /*0970*/  ULDC.64 UR4, c[0x0][0x208] ;  /* 0x0000820000047ab9 */ /* 0x000fe20000000a00 */
[----:B--2---:R-:W-:-:S05]  /*0980*/  IMAD.WIDE R2, R5, 0x4, R2 ;  /* 0x0000000405027825 */ /* 0x004fca00078e0202 */
[----:B-1----:R-:W2:Y:S04]  /*0990*/  LDG.E R0, desc[UR4][R2.64] ;  /* 0x0000000402007981 */ /* 0x002ea8000c1e1900 */
[----:B------:R-:W2:Y:S02]  /*09a0*/  LDG.E R7, desc[UR4][R2.64+0x4] ;  /* 0x0000040402077981 */ /* 0x000ea4000c1e1900 */
[----:B--2---:R-:W-:Y:S01]  /*09b0*/  IMAD.IADD R0, R7, 0x1, -R0 ;  /* 0x0000000107007824 */ /* 0x004fe200078e0a00 */
[----:B------:R-:W-:Y:S06]  /*09c0*/  BRA `(.L_x_1061) ;  /* 0x0000000000047947 */ /* 0x000fec0003800000 */
.L_x_1062:
[----:B-1----:R-:W1:Y:S02]  /*09d0*/  LDC R0, c[0x0][0x8f4] ;  /* 0x00023d00ff007b82 */ /* 0x002e640000000800 */
.L_x_1061:
[----:B------:R-:W3:Y:S01]  /*09e0*/  LDL R10, [R1+0x10] ;  /* 0x00001000010a7983 */ /* 0x000ee20000100800 */
[----:B-1---5:R-:W-:-:S04]  /*09f0*/  VIADD R0, R0, 0x4f ;  /* 0x0000004f00007836 */ /* 0x022fc80000000000 */
[----:B------:R-:W-:-:S05]  /*0a00*/  IMAD.HI R0, R0, 0x66666667, RZ ;  /* 0x6666666700007827 */ /* 0x000fca00078e02ff */
[----:B--2---:R-:W-:-:S04]  /*0a10*/  SHF.R.U32.HI R3, RZ, 0x1f, R0 ;  /* 0x0000001fff037819 */ /* 0x004fc80000011600 */
[----:B------:R-:W-:-:S04]  /*0a20*/  LEA.HI.SX32 R3, R0, R3, 0x1b ;  /* 0x0000000300037211 */ /* 0x000fc800078fdaff */
[----:B---3--:R-:W-:-:S04]  /*0a30*/  ISETP.GE.AND P0, PT, R10, R3, PT ;  /* 0x000000030a00720c */ /* 0x008fc80003f06270 */
[----:B------:R-:W-:-:S04]  /*0a40*/  SEL R12, R5, 0xffffffff, !P0 ;  /* 0xffffffff050c7807 */ /* 0x000fc80004000000 */
[----:B------:R-:W-:Y:S01]  /*0a50*/  ISETP.GE.AND P0, PT, R12, RZ, PT ;  /* 0x000000ff0c00720c */ /* 0x000fe20003f06270 */
[----:B------:R1:W-:-:S12]  /*0a60*/  STL [R1+0x8], R12 ;  /* 0x0000080c01007387 */ /* 0x0003d80000100800 */
[----:B-1----:R-:W-:Y:S05]  /*0a70*/  @!P0 BRA `(.L_x_1063) ;  /* 0x000000b4004c8947 */ /* 0x002fea0003800000 */
        /* <DEDUP_REMOVED lines=11> */
[----:B------:R-:W3:Y:S08]  /*0b30*/  @P0 LDC.64 R4, c[0x0][0x780] ;  /* 0x0001e000ff040b82 */ /* 0x000ef00000000a00 */
[----:B------:R-:W4:Y:S01]  /*0b40*/  LDC R9, c[0x0][0x290] ;  /* 0x0000a400ff097b82 */ /* 0x000f220000000800 */
[----:B---3--:R-:W-:-:S05]  /*0b50*/  @P0 IMAD.WIDE R4, R12, 0x4, R4 ;  /* 0x000000040c040825 */ /* 0x008fca00078e0204 */
[----:B-1----:R1:W5:Y:S01]  /*0b60*/  @P0 LDG.E R0, desc[UR4][R4.64] ;  /* 0x0000000404000981 */ /* 0x002362000c1e1900 */
[----:B------:R-:W-:Y:S02]  /*0b70*/  ULDC.64 UR4, c[0x0][0x788] ;  /* 0x0001e20000047ab9 */ /* 0x000fe40000000a00 */
[----:B------:R-:W-:-:S04]  /*0b80*/  ISETP.NE.U32.AND P2, PT, RZ, UR4, PT ;  /* 0x00000004ff007c0c */ /* 0x000fc8000bf45070 */
[----:B------:R-:W-:Y:S01]  /*0b90*/  ISETP.NE.AND.EX P2, PT, RZ, UR5, PT, P2 ;  /* 0x00000005ff007c0c */ /* 0x000fe2000bf45320 */
[----:B--2---:R-:W-:-:S05]  /*0ba0*/  @P1 IMAD R2, R12, 0x40, R2 ;  /* 0x000000400c021824 */ /* 0x004fca00078e0202 */
[----:B------:R-:W-:-:S04]  /*0bb0*/  @P1 SHF.R.S32.HI R3, RZ, 0x1f, R2 ;  /* 0x0000001fff031819 */ /* 0x000fc80000011402 */
[----:B------:R-:W-:-:S05]  /*0bc0*/  @P1 LEA.HI R3, R3, R2, RZ, 0x6 ;  /* 0x0000000203031211 */ /* 0x000fca00078f30ff */
[----:B------:R-:W-:-:S05]  /*0bd0*/  @P1 IMAD.SHL.U32 R3, R3, 0x100, RZ ;  /* 0x0000010003031824 */ /* 0x000fca00078e00ff */
[----:B------:R-:W-:Y:S02]  /*0be0*/  @P1 LOP3.LUT R8, R3, 0xffffc000, RZ, 0xc0, !PT ;  /* 0xffffc00003081812 */ /* 0x000fe400078ec0ff */
[----:B------:R-:W-:Y:S02]  /*0bf0*/  CS2R R2, SRZ ;  /* 0x0000000000027805 */ /* 0x000fe4000001ff00 */
[----:B-1----:R-:W-:Y:S01]  /*0c00*/  @P1 SHF.R.S32.HI R5, RZ, 0x1f, R8 ;  /* 0x0000001fff051819 */ /* 0x002fe20000011408 */
[----:B----4-:R-:W-:Y:S06]  /*0c10*/  @P0 BRA `(.L_x_1064) ;  /* 0x0000000000140947 */ /* 0x010fec0003800000 */
[----:B------:R-:W-:Y:S05]  /*0c20*/  @!P1 BRA `(.L_x_1064) ;  /* 0x0000000000109947 */ /* 0x000fea0003800000 */
[----:B------:R-:W-:Y:S02]  /*0c30*/  ULDC.64 UR4, c[0x0][0x208] ;  /* 0x0000820000047ab9 */ /* 0x000fe40000000a00 */
[----:B------:R-:W2:Y:S04]  /*0c40*/  LDG.E R11, desc[UR4][R6.64] ;  /* 0x00000004060b7981 */ /* 0x000ea8000c1e1900 */
[----:B-----5:R-:W2:Y:S02]  /*0c50*/  LDG.E R0, desc[UR4][R6.64+0x4] ;  /* 0x0000040406007981 */ /* 0x020ea4000c1e1900 */
[----:B--2---:R-:W-:-:S07]  /*0c60*/  IMAD.IADD R0, R0, 0x1, -R11 ;  /* 0x0000000100007824 */ /* 0x004fce00078e0a0b */
.L_x_1064:
        /* <DEDUP_REMOVED lines=8> */
.L_x_1065:
        /* <DEDUP_REMOVED lines=10> */
.L_x_1066:
[----:B-1---5:R-:W-:Y:S01]  /*0d90*/  IMAD.IADD R4, R0, 0x1, -R9 ;  /* 0x0000000100047824 */ /* 0x022fe200078e0a09 */
[----:B------:R-:W-:Y:S01]  /*0da0*/  ULDC UR4, c[0x0][0x74c] ;  /* 0x0001d30000047ab9 */ /* 0x000fe20000000800 */
[----:B------:R-:W-:Y:S02]  /*0db0*/  PLOP3.LUT P0, PT, PT, PT, PT, 0x80, 0x0 ;  /* 0x000000000000781c */ /* 0x000fe40003f0f070 */
[----:B------:R-:W-:Y:S01]  /*0dc0*/  CS2R R136, SRZ ;  /* 0x0000000000887805 */ /* 0x000fe2000001ff00 */
[----:B------:R-:W-:Y:S01]  /*0dd0*/  IMAD R5, R10, 0x50, R4 ;  /* 0x000000500a057824 */ /* 0x000fe200078e0204 */
[----:B------:R-:W-:Y:S01]  /*0de0*/  CS2R R138, SRZ ;  /* 0x00000000008a7805 */ /* 0x000fe2000001ff00 */
[----:B------:R-:W-:Y:S01]  /*0df0*/  VIADD R4, R0, 0x3f ;  /* 0x0000003f00047836 */ /* 0x000fe20000000000 */
[----:B------:R-:W-:Y:S01]  /*0e00*/  CS2R R140, SRZ ;  /* 0x00000000008c7805 */ /* 0x000fe2000001ff00 */
[----:B------:R-:W-:Y:S01]  /*0e10*/  VIADD R6, R5, -UR4 ;  /* 0x8000000405067c36 */ /* 0x000fe20008000000 */
[----:B------:R-:W-:-:S02]  /*0e20*/  CS2R R142, SRZ ;  /* 0x00000000008e7805 */ /* 0x000fc4000001ff00 */
[----:B------:R-:W-:Y:S02]  /*0e30*/  CS2R R176, SRZ ;  /* 0x0000000000b07805 */ /* 0x000fe4000001ff00 */
[----:B------:R-:W-:Y:S02]  /*0e40*/  SHF.R.S32.HI R5, RZ, 0x1f, R4 ;  /* 0x0000001fff057819 */ /* 0x000fe40000011404 */
[----:B------:R-:W-:Y:S02]  /*0e50*/  CS2R R178, SRZ ;  /* 0x0000000000b27805 */ /* 0x000fe4000001ff00 */
[----:B------:R-:W-:Y:S02]  /*0e60*/  SHF.R.S32.HI R7, RZ, 0x1f, R6 ;  /* 0x0000001fff077819 */ /* 0x000fe40000011406 */
[----:B------:R-:W-:Y:S02]  /*0e70*/  CS2R R180, SRZ ;  /* 0x0000000000b47805 */ /* 0x000fe4000001ff00 */
[----:B------:R-:W-:-:S02]  /*0e80*/  LEA.HI R5, R5, R4, RZ, 0x6 ;  /* 0x0000000405057211 */ /* 0x000fc400078f30ff */
[----:B------:R-:W-:Y:S02]  /*0e90*/  CS2R R182, SRZ ;  /* 0x0000000000b67805 */ /* 0x000fe4000001ff00 */
[----:B------:R-:W-:Y:S02]  /*0ea0*/  LEA.HI R7, R7, R6, RZ, 0x6 ;  /* 0x0000000607077211 */ /* 0x000fe400078f30ff */
[----:B------:R-:W-:Y:S02]  /*0eb0*/  CS2R R144, SRZ ;  /* 0x0000000000907805 */ /* 0x000fe4000001ff00 */
[----:B------:R-:W-:Y:S02]  /*0ec0*/  SHF.R.S32.HI R237, RZ, 0x6, R5 ;  /* 0x00000006ffed7819 */ /* 0x000fe40000011405 */
[----:B------:R-:W-:Y:S02]  /*0ed0*/  CS2R R146, SRZ ;  /* 0x0000000000927805 */ /* 0x000fe4000001ff00 */
[----:B------:R-:W-:-:S02]  /*0ee0*/  SHF.R.S32.HI R7, RZ, 0x6, R7 ;  /* 0x00000006ff077819 */ /* 0x000fc40000011407 */
[----:B------:R-:W-:Y:S02]  /*0ef0*/  CS2R R148, SRZ ;  /* 0x0000000000947805 */ /* 0x000fe4000001ff00 */
[----:B------:R-:W-:Y:S02]  /*0f00*/  CS2R R150, SRZ ;  /* 0x0000000000967805 */ /* 0x000fe4000001ff00 */
[----:B------:R-:W-:Y:S02]  /*0f10*/  CS2R R184, SRZ ;  /* 0x0000000000b87805 */ /* 0x000fe4000001ff00 */
[----:B------:R-:W-:Y:S02]  /*0f20*/  VIMNMX R6, RZ, R7, !PT ;  /* 0x00000007ff067248 */ /* 0x000fe40007fe0100 */
[----:B------:R-:W-:Y:S02]  /*0f30*/  CS2R R186, SRZ ;  /* 0x0000000000ba7805 */ /* 0x000fe4000001ff00 */
[----:B------:R-:W-:-:S02]  /*0f40*/  CS2R R188, SRZ ;  /* 0x0000000000bc7805 */ /* 0x000fc4000001ff00 */
[----:B------:R-:W-:Y:S02]  /*0f50*/  CS2R R190, SRZ ;  /* 0x0000000000be7805 */ /* 0x000fe4000001ff00 */
[----:B------:R-:W-:Y:S02]  /*0f60*/  ISETP.GT.AND P2, PT, R237, R6, PT ;  /* 0x00000006ed00720c */ /* 0x000fe40003f44270 */
        /* <DEDUP_REMOVED lines=63> */
[----:B------:R-:W-:Y:S01]  /*1360*/  CS2R R134, SRZ ;  /* 0x0000000000867805 */ /* 0x000fe2000001ff00 */
[----:B------:R-:W-:Y:S06]  /*1370*/  @!P2 BRA `(.L_x_1067) ;  /* 0x0000007c0064a947 */ /* 0x000fec0003800000 */
[----:B------:R-:W1:Y:S01]  /*1380*/  S2R R8, SR_CgaCtaId ;  /* 0x0000000000087919 */ /* 0x000e620000008800 */
[----:B------:R-:W-:Y:S01]  /*1390*/  VIADD R21, R21, 0xffffff80 ;  /* 0xffffff8015157836 */ /* 0x000fe20000000000 */
[----:B------:R-:W-:Y:S02]  /*13a0*/  MOV R17, 0x400 ;  /* 0x0000040000117802 */ /* 0x000fe40000000f00 */
[----:B------:R-:W-:Y:S02]  /*13b0*/  SHF.L.U32 R16, RZ, 0x1f, RZ ;  /* 0x0000001fff107819 */ /* 0x000fe400000006ff */
[----:B------:R-:W-:-:S04]  /*13c0*/  SHF.R.S32.HI R4, RZ, 0x1f, R21 ;  /* 0x0000001fff047819 */ /* 0x000fc80000011415 */
[CC--:B------:R-:W-:Y:S02]  /*13d0*/  LEA.HI R5, R4.reuse, R21.reuse, RZ, 0x7 ;  /* 0x0000001504057211 */ /* 0x0c0fe400078f38ff */
[CC--:B------:R-:W-:Y:S02]  /*13e0*/  LEA.HI R10, R4.reuse, R21.reuse, RZ, 0x5 ;  /* 0x00000015040a7211 */ /* 0x0c0fe400078f28ff */
[----:B------:R-:W-:Y:S02]  /*13f0*/  SHF.R.S32.HI R7, RZ, 0x7, R5 ;  /* 0x00000007ff077819 */ /* 0x000fe40000011405 */
[----:B------:R-:W-:Y:S02]  /*1400*/  LEA.HI R13, R4, R21, RZ, 0x4 ;  /* 0x00000015040d7211 */ /* 0x000fe400078f20ff */
[--C-:B------:R-:W-:Y:S02]  /*1410*/  SHF.R.S32.HI R12, RZ, 0x5, R10.reuse ;  /* 0x00000005ff0c7819 */ /* 0x100fe4000001140a */
[----:B------:R-:W-:-:S02]  /*1420*/  SHF.R.S32.HI R11, RZ, 0x1f, R10 ;  /* 0x0000001fff0b7819 */ /* 0x000fc4000001140a */
[----:B------:R-:W-:Y:S02]  /*1430*/  LOP3.LUT R4, R5, 0xffffff80, RZ, 0xc0, !PT ;  /* 0xffffff8005047812 */ /* 0x000fe400078ec0ff */
[----:B------:R-:W-:Y:S02]  /*1440*/  LEA.HI R11, R11, R12, RZ, 0x2 ;  /* 0x0000000c0b0b7211 */ /* 0x000fe400078f10ff */
[----:B------:R-:W-:Y:S01]  /*1450*/  LOP3.LUT R14, R13, 0xffffff0, RZ, 0xc0, !PT ;  /* 0x0ffffff00d0e7812 */ /* 0x000fe200078ec0ff */
[----:B------:R-:W-:Y:S01]  /*1460*/  IMAD.IADD R10, R21, 0x1, -R4 ;  /* 0x00000001150a7824 */ /* 0x000fe200078e0a04 */
[----:B------:R-:W-:Y:S02]  /*1470*/  LOP3.LUT R13, R11, 0xfffffc, RZ, 0xc0, !PT ;  /* 0x00fffffc0b0d7812 */ /* 0x000fe400078ec0ff */
[----:B------:R-:W-:Y:S01]  /*1480*/  LEA.HI R15, R7, R7, RZ, 0x1 ;  /* 0x00000007070f7211 */ /* 0x000fe200078f08ff */
[----:B------:R-:W-:Y:S01]  /*1490*/  IMAD.IADD R14, R21, 0x1, -R14 ;  /* 0x00000001150e7824 */ /* 0x000fe200078e0a0e */
[----:B-1----:R-:W-:Y:S01]  /*14a0*/  LEA R17, R8, R17, 0x18 ;  /* 0x0000001108117211 */ /* 0x002fe200078ec0ff */
[----:B------:R-:W-:Y:S01]  /*14b0*/  IMAD.IADD R13, R12, 0x1, -R13 ;  /* 0x000000010c0d7824 */ /* 0x000fe200078e0a0d */
[----:B------:R-:W1:Y:S01]  /*14c0*/  SHFL.IDX PT, R8, R7, RZ, 0x1f ;  /* 0x00001fff07087589 */ /* 0x000e6200000e0000 */
[----:B------:R-:W-:Y:S01]  /*14d0*/  SHF.R.S32.HI R11, RZ, 0x1f, R10 ;  /* 0x0000001fff0b7819 */ /* 0x000fe2000001140a */
[----:B------:R-:W2:Y:S01]  /*14e0*/  SYNCS.PHASECHK.TRANS64.TRYWAIT P0, [R17+URZ+0x31800], R16 ;  /* 0x03180010110075a7 */ /* 0x000ea2000800017f */
[----:B------:R-:W-:Y:S01]  /*14f0*/  LOP3.LUT R12, R15, 0x1ffffffe, RZ, 0xc0, !PT ;  /* 0x1ffffffe0f0c7812 */ /* 0x000fe200078ec0ff */
[----:B------:R-:W-:-:S02]  /*1500*/  IMAD R14, R7, 0x40, R14 ;  /* 0x00000040070e7824 */ /* 0x000fc400078e020e */
[C---:B------:R-:W-:Y:S02]  /*1510*/  IMAD R15, R7.reuse, 0x800, R10 ;  /* 0x00000800070f7824 */ /* 0x040fe400078e020a */
[----:B------:R-:W-:Y:S01]  /*1520*/  IMAD.IADD R12, R7, 0x1, -R12 ;  /* 0x00000001070c7824 */ /* 0x000fe200078e0a0c */
[----:B-1----:R-:W-:-:S04]  /*1530*/  LEA.HI R4, R8, R8, RZ, 0x1 ;  /* 0x0000000808047211 */ /* 0x002fc800078f08ff */
[----:B------:R-:W-:-:S05]  /*1540*/  LOP3.LUT R5, R4, 0xfffffffe, RZ, 0xc0, !PT ;  /* 0xfffffffe04057812 */ /* 0x000fca00078ec0ff */
[----:B------:R-:W-:Y:S01]  /*1550*/  IMAD.IADD R4, R8, 0x1, -R5 ;  /* 0x0000000108047824 */ /* 0x000fe200078e0a05 */
[----:B------:R-:W-:-:S04]  /*1560*/  LEA.HI R5, R11, R10, RZ, 0x2 ;  /* 0x0000000a0b057211 */ /* 0x000fc800078f10ff */
[--C-:B------:R-:W-:Y:S02]  /*1570*/  SHF.R.S32.HI R7, RZ, 0x2, R5.reuse ;  /* 0x00000002ff077819 */ /* 0x100fe40000011405 */
[----:B------:R-:W-:Y:S01]  /*1580*/  SHF.R.S32.HI R8, RZ, 0x1f, R5 ;  /* 0x0000001fff087819 */ /* 0x000fe20000011405 */
[----:B--2---:R-:W-:Y:S06]  /*1590*/  @P0 BRA `(.L_x_1068) ;  /* 0x0000000000080947 */ /* 0x004fec0003800000 */
[----:B------:R-:W1:Y:S02]  /*15a0*/  SYNCS.PHASECHK.TRANS64.TRYWAIT P0, [R17+URZ+0x31800], R16 ;  /* 0x03180010110075a7 */ /* 0x000e64000800017f */
[----:B-1----:R-:W-:Y:S05]  /*15b0*/  @!P0 BRA `(.L_x_1069) ;  /* 0x000000a800848947 */ /* 0x002fea0003800000 */
.L_x_1068:
[----:B------:R-:W2:Y:S04]  /*15c0*/  LDL R20, [R1+0xc] ;  /* 0x00000c0001147983 */ /* 0x000ea80000100800 */
[----:B------:R-:W3:Y:S04]  /*15d0*/  LDL R19, [R1+0x8] ;  /* 0x0000080001137983 */ /* 0x000ee80000100800 */
[----:B------:R-:W4:Y:S04]  /*15e0*/  LDL R18, [R1+0x14] ;  /* 0x0000140001127983 */ /* 0x000f280000100800 */
[----:B------:R-:W5:Y:S01]  /*15f0*/  LDL R21, [R1+0x10] ;  /* 0x0000100001157983 */ /* 0x000f620000100800 */
[----:B------:R-:W-:Y:S01]  /*1600*/  LEA.HI R8, R8, R7, RZ, 0x3 ;  /* 0x0000000708087211 */ /* 0x000fe200078f18ff */
[----:B------:R-:W-:Y:S01]  /*1610*/  IMAD R14, R13, 0x10, R14 ;  /* 0x000000100d0e7824 */ /* 0x000fe200078e020e */
[----:B------:R-:W-:Y:S01]  /*1620*/  LOP3.LUT R5, R5, 0x7ffffffc, RZ, 0xc0, !PT ;  /* 0x7ffffffc05057812 */ /* 0x000fe200078ec0ff */
[----:B------:R-:W-:Y:S01]  /*1630*/  ULDC.64 UR4, c[0x0][0x2d8] ;  /* 0x0000b60000047ab9 */ /* 0x000fe20000000a00 */
[----:B------:R-:W-:Y:S01]  /*1640*/  LOP3.LUT R8, R8, 0xfffffff8, RZ, 0xc0, !PT ;  /* 0xfffffff808087812 */ /* 0x000fe200078ec0ff */
[----:B------:R-:W-:Y:S01]  /*1650*/  IMAD.SHL.U32 R13, R15, 0x4, RZ ;  /* 0x000000040f0d7824 */ /* 0x000fe200078e00ff */
[----:B------:R-:W-:Y:S01]  /*1660*/  LEA.HI R11, R11, R10, RZ, 0x5 ;  /* 0x0000000a0b0b7211 */ /* 0x000fe200078f28ff */
[----:B------:R-:W-:Y:S01]  /*1670*/  IMAD.IADD R5, R10, 0x1, -R5 ;  /* 0x000000010a057824 */ /* 0x000fe200078e0a05 */
[----:B------:R-:W-:Y:S01]  /*1680*/  CS2R R214, SRZ ;  /* 0x0000000000d67805 */ /* 0x000fe2000001ff00 */
[----:B------:R-:W-:Y:S01]  /*1690*/  IMAD.IADD R8, R7, 0x1, -R8 ;  /* 0x0000000107087824 */ /* 0x000fe200078e0a08 */
[----:B------:R-:W-:Y:S01]  /*16a0*/  IADD3 R2, P0, R13, R2, RZ ;  /* 0x000000020d027210 */ /* 0x000fe20007f1e0ff */
[----:B------:R-:W-:Y:S01]  /*16b0*/  IMAD R12, R12, 0x4, R5 ;  /* 0x000000040c0c7824 */ /* 0x000fe200078e0205 */
[----:B------:R-:W-:-:S02]  /*16c0*/  SHF.R.S32.HI R11, RZ, 0x5, R11 ;  /* 0x00000005ff0b7819 */ /* 0x000fc4000001140b */
[----:B------:R-:W-:Y:S02]  /*16d0*/  CS2R R212, SRZ ;  /* 0x0000000000d47805 */ /* 0x000fe4000001ff00 */
[----:B------:R-:W-:Y:S01]  /*16e0*/  LEA.HI.X.SX32 R3, R13, R3, 0x1, P0 ;  /* 0x000000030d037211 */ /* 0x000fe200000f0eff */
[----:B------:R-:W-:Y:S01]  /*16f0*/  IMAD.SHL.U32 R228, R12, 0x2, RZ ;  /* 0x000000020ce47824 */ /* 0x000fe200078e00ff */
        /* <DEDUP_REMOVED lines=78> */
[----:B------:R-:W-:Y:S01]  /*1be0*/  ULDC UR61, c[0x0][0x75c] ;  /* 0x0001d700003d7ab9 */ /* 0x000fe20000000800 */
[----:B------:R-:W-:Y:S01]  /*1bf0*/  UMOV UR60, URZ ;  /* 0x0000003f003c7c82 */ /* 0x000fe20008000000 */
[----:B--2---:R-:W-:-:S05]  /*1c00*/  SHF.R.S32.HI R7, RZ, 0x1f, R20 ;  /* 0x0000001fff077819 */ /* 0x004fca0000011414 */
[----:B------:R-:W-:Y:S01]  /*1c10*/  IMAD R5, R7, UR4, RZ ;  /* 0x0000000407057c24 */ /* 0x000fe2000f8e02ff */
[----:B---3--:R-:W-:Y:S02]  /*1c20*/  SHF.R.S32.HI R7, RZ, 0x1f, R19 ;  /* 0x0000001fff077819 */ /* 0x008fe40000011413 */
[----:B----4-:R-:W-:Y:S01]  /*1c30*/  R2UR UR6, R18 ;  /* 0x00000000120672ca */ /* 0x010fe200000e0000 */
[----:B------:R-:W-:Y:S01]  /*1c40*/  IMAD R18, R11, 0x10, R8 ;  /* 0x000000100b127824 */ /* 0x000fe200078e0208 */
[----:B------:R-:W-:Y:S01]  /*1c50*/  SEL R7, R7, RZ, !P1 ;  /* 0x000000ff07077207 */ /* 0x000fe20004800000 */
[----:B-----5:R-:W-:Y:S02]  /*1c60*/  IMAD R9, R21, -0x50, R9 ;  /* 0xffffffb015097824 */ /* 0x020fe400078e0209 */
[----:B------:R-:W-:Y:S01]  /*1c70*/  IMAD.WIDE.U32 R2, R20, UR4, R2 ;  /* 0x0000000414027c25 */ /* 0x000fe2000f8e0002 */
[----:B------:R-:W-:-:S03]  /*1c80*/  SEL R231, R19, RZ, !P1 ;  /* 0x000000ff13e77207 */ /* 0x000fc60004800000 */
[----:B------:R-:W-:Y:S01]  /*1c90*/  IMAD R11, R20, UR5, R5 ;  /* 0x00000005140b7c24 */ /* 0x000fe2000f8e0205 */
[----:B------:R-:W-:Y:S01]  /*1ca0*/  IADD3 R5, -R0, 0x1, R9 ;  /* 0x0000000100057810 */ /* 0x000fe20007ffe109 */
[----:B------:R-:W-:Y:S02]  /*1cb0*/  ULDC.64 UR4, c[0x0][0x2e0] ;  /* 0x0000b80000047ab9 */ /* 0x000fe40000000a00 */
[----:B------:R-:W-:Y:S02]  /*1cc0*/  IMAD R0, R7, UR4, RZ ;  /* 0x0000000407007c24 */ /* 0x000fe4000f8e02ff */
[----:B------:R-:W-:Y:S02]  /*1cd0*/  IMAD.IADD R3, R3, 0x1, R11 ;  /* 0x0000000103037824 */ /* 0x000fe400078e020b */
[--C-:B------:R-:W-:Y:S02]  /*1ce0*/  IMAD.IADD R229, R9, 0x1, -R228.reuse ;  /* 0x0000000109e57824 */ /* 0x100fe400078e0ae4 */
[----:B------:R-:W-:-:S02]  /*1cf0*/  IMAD.IADD R228, R5, 0x1, -R228 ;  /* 0x0000000105e47824 */ /* 0x000fc400078e0ae4 */
[C---:B------:R-:W-:Y:S02]  /*1d00*/  IMAD R5, R231.reuse, UR5, R0 ;  /* 0x00000005e7057c24 */ /* 0x040fe4000f8e0200 */
[----:B------:R-:W-:Y:S01]  /*1d10*/  IMAD.WIDE.U32 R230, R231, UR4, R2 ;  /* 0x00000004e7e67c25 */ /* 0x000fe2000f8e0002 */
[----:B------:R-:W-:-:S03]  /*1d20*/  ULOP3.LUT UR4, UR6, 0x1, URZ, 0xfc, !UPT ;  /* 0x0000000106047892 */ /* 0x000fc6000f8efc3f */
[----:B------:R-:W-:-:S03]  /*1d30*/  IMAD.IADD R5, R231, 0x1, R5 ;  /* 0x00000001e7057824 */ /* 0x000fc600078e0205 */
[----:B------:R-:W-:-:S05]  /*1d40*/  IMAD.U32 R0, RZ, RZ, UR4 ;  /* 0x00000004ff007e24 */ /* 0x000fca000f8e00ff */
[----:B------:R2:W-:Y:S04]  /*1d50*/  STL [R1+0x4], R0 ;  /* 0x0000040001007387 */ /* 0x0005e80000100800 */
[----:B------:R3:W-:Y:S01]  /*1d60*/  STL [R1], R5 ;  /* 0x0000000501007387 */ /* 0x0007e20000100800 */
[----:B------:R-:W-:Y:S02]  /*1d70*/  IMAD.MOV.U32 R3, RZ, RZ, R6 ;  /* 0x000000ffff037224 */ /* 0x000fe400078e0006 */
[----:B--2---:R-:W-:Y:S02]  /*1d80*/  IMAD.SHL.U32 R0, R14, 0x8, RZ ;  /* 0x000000080e007824 */ /* 0x004fe400078e00ff */
[----:B------:R-:W-:Y:S02]  /*1d90*/  IMAD.MOV.U32 R19, RZ, RZ, RZ ;  /* 0x000000ffff137224 */ /* 0x000fe400078e00ff */
[----:B------:R-:W-:-:S02]  /*1da0*/  IMAD.MOV.U32 R2, RZ, RZ, RZ ;  /* 0x000000ffff027224 */ /* 0x000fc400078e00ff */
[----:B---3--:R-:W-:-:S07]  /*1db0*/  IMAD R0, R0, 0x2, R17 ;  /* 0x0000000200007824 */ /* 0x008fce00078e0211 */
.L_x_1080:
[----:B--2---:R-:W2:Y:S02]  /*1dc0*/  LDL R5, [R1+0x4] ;  /* 0x0000040001057983 */ /* 0x004ea40000100800 */
[----:B--2---:R-:W-:-:S13]  /*1dd0*/  R2UR UR4, R5 ;  /* 0x00000000050472ca */ /* 0x004fda00000e0000 */
[----:B------:R-:W-:-:S06]  /*1de0*/  UISETP.NE.AND UP0, UPT, UR4, 0x3, UPT ;  /* 0x000000030400788c */ /* 0x000fcc000bf05270 */
[----:B------:R-:W-:-:S13]  /*1df0*/  PLOP3.LUT P0, PT, PT, PT, UP0, 0x80, 0x0 ;  /* 0x000000000000781c */ /* 0x000fda0003f0f008 */
[----:B------:R-:W-:Y:S05]  /*1e00*/  @!P0 BRA `(.L_x_1070) ;  /* 0x0000000000048947 */ /* 0x000fea0003800000 */
[----:B------:R-:W-:Y:S01]  /*1e10*/  BPT.TRAP 0x1 ;  /* 0x000000040000795c */ /* 0x000fe20000300000 */
.L_x_1070:
[----:B-1----:R-:W-:Y:S01]  /*1e20*/  IMAD R16, R2, 0x8, R17 ;  /* 0x0000000802107824 */ /* 0x002fe200078e0211 */
[----:B------:R-:W-:-:S04]  /*1e30*/  SHF.L.U32 R9, R19, 0x1f, RZ ;  /* 0x0000001f13097819 */ /* 0x000fc800000006ff */
[----:B------:R1:W2:Y:S01]  /*1e40*/  SYNCS.PHASECHK.TRANS64.TRYWAIT P1, [R16+URZ+0x31810], R9 ;  /* 0x03181009100075a7 */ /* 0x0002a2000802017f */
[----:B------:R-:W-:Y:S05]  /*1e50*/  @!P0 BRA `(.L_x_1071) ;  /* 0x0000000000048947 */ /* 0x000fea0003800000 */
[----:B------:R-:W-:Y:S01]  /*1e60*/  BPT.TRAP 0x1 ;  /* 0x000000040000795c */ /* 0x000fe20000300000 */
.L_x_1071:
        /* <DEDUP_REMOVED lines=11> */
.L_x_1072:
        /* <DEDUP_REMOVED lines=438> */
.L_x_1074:
[----:B------:R-:W-:-:S05]  /*3a80*/  IMAD.U32 R10, RZ, RZ, UR60 ;  /* 0x0000003cff0a7e24 */ /* 0x000fca000f8e00ff */
[----:B------:R-:W-:-:S04]  /*3a90*/  SHF.L.U32 R10, R10, 0x1f, RZ ;  /* 0x0000001f0a0a7819 */ /* 0x000fc800000006ff */
[----:B------:R1:W4:Y:S01]  /*3aa0*/  SYNCS.PHASECHK.TRANS64.TRYWAIT P1, [R17+URZ+0x31830], R10 ;  /* 0x0318300a110075a7 */ /* 0x000322000802017f */
[----:B------:R-:W-:Y:S05]  /*3ab0*/  @!P0 BRA `(.L_x_1075) ;  /* 0x0000000000048947 */ /* 0x000fea0003800000 */
[----:B------:R-:W-:Y:S01]  /*3ac0*/  BPT.TRAP 0x1 ;  /* 0x000000040000795c */ /* 0x000fe20000300000 */
.L_x_1075:
        /* <DEDUP_REMOVED lines=11> */
.L_x_1076:
        /* <DEDUP_REMOVED lines=437> */
[----:B------:R-:W-:Y:S02]  /*56d0*/  IMAD R29, R3, 0x40, R18 ;  /* 0x00000040031d7824 */ /* 0x000fe400078e0212 */
[----:B------:R-:W-:Y:S01]  /*56e0*/  FMUL.FTZ R11, R27, UR61 ;  /* 0x0000003d1b0b7c20 */ /* 0x000fe20008410000 */
[----:B------:R-:W1:Y:S01]  /*56f0*/  MUFU.TANH R8, R8 ;  /* 0x0000000800087308 */ /* 0x000e620000002400 */
[----:B------:R-:W-:Y:S01]  /*5700*/  FMUL.FTZ R20, R32, UR61 ;  /* 0x0000003d20147c20 */ /* 0x000fe20008410000 */
[----:B------:R-:W-:Y:S01]  /*5710*/  FMUL.FTZ R21, R33, UR61 ;  /* 0x0000003d21157c20 */ /* 0x000fe20008410000 */
[----:B------:R-:W-:Y:S01]  /*5720*/  VIADDMNMX R27, R29, R228, R229, PT ;  /* 0x000000e41d1b7246 */ /* 0x000fe200038001e5 */
[----:B------:R-:W-:Y:S01]  /*5730*/  FMUL.FTZ R24, R36, UR61 ;  /* 0x0000003d24187c20 */ /* 0x000fe20008410000 */
[----:B------:R-:W-:Y:S01]  /*5740*/  FMUL.FTZ R25, R37, UR61 ;  /* 0x0000003d25197c20 */ /* 0x000fe20008410000 */
[----:B------:R-:W-:Y:S01]  /*5750*/  FMUL.FTZ R10, R26, UR61 ;  /* 0x0000003d1a0a7c20 */ /* 0x000fe20008410000 */
[C---:B------:R-:W-:Y:S01]  /*5760*/  ISETP.GT.AND P6, PT, R27.reuse, RZ, PT ;  /* 0x000000ff1b00720c */ /* 0x040fe20003fc4270 */
[----:B------:R-:W4:Y:S01]  /*5770*/  MUFU.TANH R9, R9 ;  /* 0x0000000900097308 */ /* 0x000f220000002400 */
[C---:B------:R-:W-:Y:S01]  /*5780*/  ISETP.GT.AND P1, PT, R27.reuse, 0x1, PT ;  /* 0x000000011b00780c */ /* 0x040fe20003f24270 */
[----:B------:R-:W-:Y:S01]  /*5790*/  FMUL.FTZ R14, R30, UR61 ;  /* 0x0000003d1e0e7c20 */ /* 0x000fe20008410000 */
[----:B------:R-:W-:Y:S01]  /*57a0*/  ISETP.GT.AND P2, PT, R27, 0x10, PT ;  /* 0x000000101b00780c */ /* 0x000fe20003f44270 */
[----:B------:R-:W-:Y:S01]  /*57b0*/  FMUL.FTZ R15, R31, UR61 ;  /* 0x0000003d1f0f7c20 */ /* 0x000fe20008410000 */
[C---:B------:R-:W-:Y:S01]  /*57c0*/  ISETP.GT.AND P3, PT, R27.reuse, 0x11, PT ;  /* 0x000000111b00780c */ /* 0x040fe20003f64270 */
[----:B------:R-:W-:Y:S01]  /*57d0*/  FMUL.FTZ R26, R40, UR61 ;  /* 0x0000003d281a7c20 */ /* 0x000fe20008410000 */
[C---:B------:R-:W-:Y:S01]  /*57e0*/  ISETP.GT.AND P4, PT, R27.reuse, 0x20, PT ;  /* 0x000000201b00780c */ /* 0x040fe20003f84270 */
[----:B------:R-:W5:Y:S01]  /*57f0*/  MUFU.TANH R12, R12 ;  /* 0x0000000c000c7308 */ /* 0x000f620000002400 */
[----:B-1----:R-:W-:Y:S01]  /*5800*/  FSEL R235, R8, -INF , P6 ;  /* 0xff80000008eb7808 */ /* 0x002fe20003000000 */
[----:B------:R-:W-:Y:S01]  /*5810*/  FMUL.FTZ R22, R34, UR61 ;  /* 0x0000003d22167c20 */ /* 0x000fe20008410000 */
[----:B------:R-:W-:Y:S01]  /*5820*/  ISETP.GT.AND P5, PT, R27, 0x21, PT ;  /* 0x000000211b00780c */ /* 0x000fe20003fa4270 */
[----:B------:R-:W-:Y:S01]  /*5830*/  FMUL.FTZ R23, R35, UR61 ;  /* 0x0000003d23177c20 */ /* 0x000fe20008410000 */
[----:B------:R-:W-:Y:S01]  /*5840*/  ISETP.GT.AND P6, PT, R27, 0x30, PT ;  /* 0x000000301b00780c */ /* 0x000fe20003fc4270 */
[----:B------:R-:W-:Y:S01]  /*5850*/  FMUL.FTZ R28, R38, UR61 ;  /* 0x0000003d261c7c20 */ /* 0x000fe20008410000 */
[----:B------:R-:W-:Y:S01]  /*5860*/  IADD3 R34, R228, 0x8, R29 ;  /* 0x00000008e4227810 */ /* 0x000fe20007ffe01d */
[----:B------:R-:W1:Y:S01]  /*5870*/  MUFU.TANH R13, R13 ;  /* 0x0000000d000d7308 */ /* 0x000e620000002400 */
[----:B----4-:R-:W-:Y:S01]  /*5880*/  FSEL R233, R9, -INF , P1 ;  /* 0xff80000009e97808 */ /* 0x010fe20000800000 */
[----:B------:R-:W-:Y:S01]  /*5890*/  FMUL.FTZ R29, R39, UR61 ;  /* 0x0000003d271d7c20 */ /* 0x000fe20008410000 */
[----:B------:R-:W-:Y:S01]  /*58a0*/  ISETP.GT.AND P1, PT, R27, 0x31, PT ;  /* 0x000000311b00780c */ /* 0x000fe20003f24270 */
[----:B------:R-:W-:Y:S01]  /*58b0*/  FMUL.FTZ R30, R42, UR61 ;  /* 0x0000003d2a1e7c20 */ /* 0x000fe20008410000 */
[----:B------:R-:W-:Y:S01]  /*58c0*/  VIMNMX R34, R229, R34, PT ;  /* 0x00000022e5227248 */ /* 0x000fe20003fe0100 */
[--C-:B--2---:R-:W-:Y:S01]  /*58d0*/  FFMA.FTZ R235, R235, UR4, -R7.reuse ;  /* 0x00000004ebeb7c23 */ /* 0x104fe20008010807 */
[----:B------:R-:W-:Y:S01]  /*58e0*/  FFMA.FTZ R233, R233, UR4, -R7 ;  /* 0x00000004e9e97c23 */ /* 0x000fe20008010807 */
[----:B------:R-:W2:Y:S01]  /*58f0*/  MUFU.TANH R20, R20 ;  /* 0x0000001400147308 */ /* 0x000ea20000002400 */
[C---:B-----5:R-:W-:Y:S01]  /*5900*/  FSEL R232, R12.reuse, -INF , P2 ;  /* 0xff8000000ce87808 */ /* 0x060fe20001000000 */
[----:B------:R-:W-:Y:S01]  /*5910*/  FFMA.FTZ R9, -R9, R9, 1 ;  /* 0x3f80000009097423 */ /* 0x000fe20000010109 */
[----:B------:R-:W-:Y:S01]  /*5920*/  ISETP.GT.AND P2, PT, R27, 0x40, PT ;  /* 0x000000401b00780c */ /* 0x000fe20003f44270 */
[----:B------:R-:W-:-:S02]  /*5930*/  FFMA.FTZ R12, -R12, R12, 1 ;  /* 0x3f8000000c0c7423 */ /* 0x000fc4000001010c */
[--C-:B------:R-:W-:Y:S02]  /*5940*/  FFMA.FTZ R232, R232, UR4, -R7.reuse ;  /* 0x00000004e8e87c23 */ /* 0x100fe40008010807 */
[----:B------:R-:W4:Y:S01]  /*5950*/  MUFU.TANH R21, R21 ;  /* 0x0000001500157308 */ /* 0x000f220000002400 */
[----:B-1----:R-:W-:Y:S02]  /*5960*/  FSEL R227, R13, -INF , P3 ;  /* 0xff8000000de37808 */ /* 0x002fe40001800000 */
[----:B------:R-:W-:Y:S01]  /*5970*/  ISETP.GT.AND P3, PT, R27, 0x41, PT ;  /* 0x000000411b00780c */ /* 0x000fe20003f64270 */
[----:B------:R-:W-:Y:S02]  /*5980*/  FMUL.FTZ R27, R41, UR61 ;  /* 0x0000003d291b7c20 */ /* 0x000fe40008410000 */
[----:B------:R-:W-:Y:S02]  /*5990*/  FFMA.FTZ R227, R227, UR4, -R7 ;  /* 0x00000004e3e37c23 */ /* 0x000fe40008010807 */
[----:B------:R-:W1:Y:S01]  /*59a0*/  MUFU.TANH R24, R24 ;  /* 0x0000001800187308 */ /* 0x000e620000002400 */
[----:B--2---:R-:W-:-:S02]  /*59b0*/  FSEL R224, R20, -INF , P4 ;  /* 0xff80000014e07808 */ /* 0x004fc40002000000 */
[----:B------:R-:W-:-:S03]  /*59c0*/  ISETP.GT.AND P4, PT, R34, RZ, PT ;  /* 0x000000ff2200720c */ /* 0x000fc60003f84270 */
[----:B------:R-:W-:Y:S02]  /*59d0*/  FFMA.FTZ R224, R224, UR4, -R7 ;  /* 0x00000004e0e07c23 */ /* 0x000fe40008010807 */
[----:B------:R-:W2:Y:S01]  /*59e0*/  MUFU.TANH R25, R25 ;  /* 0x0000001900197308 */ /* 0x000ea20000002400 */
[----:B----4-:R-:W-:Y:S02]  /*59f0*/  FSEL R41, R21, -INF , P5 ;  /* 0xff80000015297808 */ /* 0x010fe40002800000 */
[----:B------:R-:W-:-:S03]  /*5a00*/  ISETP.GT.AND P5, PT, R34, 0x1, PT ;  /* 0x000000012200780c */ /* 0x000fc60003fa4270 */
[----:B------:R-:W-:Y:S02]  /*5a10*/  FFMA.FTZ R41, R41, UR4, -R7 ;  /* 0x0000000429297c23 */ /* 0x000fe40008010807 */
[----:B------:R-:W4:Y:S01]  /*5a20*/  MUFU.TANH R10, R10 ;  /* 0x0000000a000a7308 */ /* 0x000f220000002400 */
[----:B-1----:R-:W-:Y:S02]  /*5a30*/  FSEL R32, R24, -INF , P6 ;  /* 0xff80000018207808 */ /* 0x002fe40003000000 */
[----:B------:R-:W-:-:S03]  /*5a40*/  ISETP.GT.AND P6, PT, R34, 0x10, PT ;  /* 0x000000102200780c */ /* 0x000fc60003fc4270 */
[----:B------:R-:W-:Y:S02]  /*5a50*/  FFMA.FTZ R32, R32, UR4, -R7 ;  /* 0x0000000420207c23 */ /* 0x000fe40008010807 */
[----:B------:R-:W1:Y:S01]  /*5a60*/  MUFU.TANH R11, R11 ;  /* 0x0000000b000b7308 */ /* 0x000e620000002400 */
[----:B--2---:R-:W-:Y:S02]  /*5a70*/  FSEL R31, R25, -INF , P1 ;  /* 0xff800000191f7808 */ /* 0x004fe40000800000 */
[----:B------:R-:W-:-:S03]  /*5a80*/  ISETP.GT.AND P1, PT, R34, 0x11, PT ;  /* 0x000000112200780c */ /* 0x000fc60003f24270 */
[----:B------:R-:W-:Y:S02]  /*5a90*/  FFMA.FTZ R31, R31, UR4, -R7 ;  /* 0x000000041f1f7c23 */ /* 0x000fe40008010807 */
[----:B------:R-:W2:Y:S01]  /*5aa0*/  MUFU.TANH R14, R14 ;  /* 0x0000000e000e7308 */ /* 0x000ea20000002400 */
[----:B----4-:R-:W-:Y:S02]  /*5ab0*/  FSEL R37, R10, -INF , P4 ;  /* 0xff8000000a257808 */ /* 0x010fe40002000000 */
[----:B------:R-:W-:-:S05]  /*5ac0*/  ISETP.GT.AND P4, PT, R34, 0x30, PT ;  /* 0x000000302200780c */ /* 0x000fca0003f84270 */
[----:B------:R-:W4:Y:S01]  /*5ad0*/  MUFU.TANH R15, R15 ;  /* 0x0000000f000f7308 */ /* 0x000f220000002400 */
[----:B-1----:R-:W-:Y:S02]  /*5ae0*/  FSEL R234, R11, -INF , P5 ;  /* 0xff8000000bea7808 */ /* 0x002fe40002800000 */
[----:B------:R-:W-:-:S03]  /*5af0*/  ISETP.GT.AND P5, PT, R34, 0x31, PT ;  /* 0x000000312200780c */ /* 0x000fc60003fa4270 */
[----:B---3--:R-:W-:Y:S02]  /*5b00*/  FFMA.FTZ R234, R234, UR4, -R6 ;  /* 0x00000004eaea7c23 */ /* 0x008fe40008010806 */
[----:B------:R-:W1:Y:S01]  /*5b10*/  MUFU.TANH R26, R26 ;  /* 0x0000001a001a7308 */ /* 0x000e620000002400 */
[----:B--2---:R-:W-:Y:S02]  /*5b20*/  FSEL R35, R14, -INF , P6 ;  /* 0xff8000000e237808 */ /* 0x004fe40003000000 */
[----:B------:R-:W-:-:S03]  /*5b30*/  ISETP.GT.AND P6, PT, R34, 0x40, PT ;  /* 0x000000402200780c */ /* 0x000fc60003fc4270 */
[----:B------:R-:W-:Y:S02]  /*5b40*/  FFMA.FTZ R35, R35, UR4, -R6 ;  /* 0x0000000423237c23 */ /* 0x000fe40008010806 */
[----:B------:R-:W2:Y:S01]  /*5b50*/  MUFU.TANH R27, R27 ;  /* 0x0000001b001b7308 */ /* 0x000ea20000002400 */
[----:B----4-:R-:W-:Y:S02]  /*5b60*/  FSEL R36, R15, -INF , P1 ;  /* 0xff8000000f247808 */ /* 0x010fe40000800000 */
[----:B------:R-:W-:-:S05]  /*5b70*/  ISETP.GT.AND P1, PT, R34, 0x41, PT ;  /* 0x000000412200780c */ /* 0x000fca0003f24270 */
[----:B------:R-:W3:Y:S01]  /*5b80*/  MUFU.TANH R22, R22 ;  /* 0x0000001600167308 */ /* 0x000ee20000002400 */
[----:B-1----:R-:W-:Y:S02]  /*5b90*/  FSEL R33, R26, -INF , P2 ;  /* 0xff8000001a217808 */ /* 0x002fe40001000000 */
[----:B------:R-:W-:-:S03]  /*5ba0*/  ISETP.GT.AND P2, PT, R34, 0x20, PT ;  /* 0x000000202200780c */ /* 0x000fc60003f44270 */
[--C-:B------:R-:W-:Y:S02]  /*5bb0*/  FFMA.FTZ R33, R33, UR4, -R7.reuse ;  /* 0x0000000421217c23 */ /* 0x100fe40008010807 */
[----:B------:R-:W1:Y:S01]  /*5bc0*/  MUFU.TANH R23, R23 ;  /* 0x0000001700177308 */ /* 0x000e620000002400 */
[----:B--2---:R-:W-:Y:S02]  /*5bd0*/  FSEL R39, R27, -INF , P3 ;  /* 0xff8000001b277808 */ /* 0x004fe40001800000 */
[----:B------:R-:W-:Y:S01]  /*5be0*/  ISETP.GT.AND P3, PT, R34, 0x21, PT ;  /* 0x000000212200780c */ /* 0x000fe20003f64270 */
[----:B------:R-:W-:Y:S01]  /*5bf0*/  FMUL.FTZ R34, R43, UR61 ;  /* 0x0000003d2b227c20 */ /* 0x000fe20008410000 */
[--C-:B------:R-:W-:Y:S01]  /*5c00*/  FFMA.FTZ R43, R36, UR4, -R6.reuse ;  /* 0x00000004242b7c23 */ /* 0x100fe20008010806 */
[----:B------:R-:W-:Y:S01]  /*5c10*/  FFMA.FTZ R39, R39, UR4, -R7 ;  /* 0x0000000427277c23 */ /* 0x000fe20008010807 */
[----:B------:R-:W-:Y:S01]  /*5c20*/  FFMA.FTZ R7, R37, UR4, -R6 ;  /* 0x0000000425077c23 */ /* 0x000fe20008010806 */
[----:B------:R-:W2:Y:S01]  /*5c30*/  MUFU.TANH R28, R28 ;  /* 0x0000001c001c7308 */ /* 0x000ea20000002400 */
[----:B---3--:R-:W-:-:S05]  /*5c40*/  FSEL R38, R22, -INF , P2 ;  /* 0xff80000016267808 */ /* 0x008fca0001000000 */
[----:B------:R-:W-:Y:S02]  /*5c50*/  FFMA.FTZ R38, R38, UR4, -R6 ;  /* 0x0000000426267c23 */ /* 0x000fe40008010806 */
        /* <DEDUP_REMOVED lines=9> */
[----:B------:R-:W3:Y:S01]  /*5cf0*/  MUFU.EX2 R235, R235 ;  /* 0x000000eb00eb7308 */ /* 0x000ee20000000800 */
[----:B-1----:R-:W-:-:S05]  /*5d00*/  FSEL R36, R30, -INF , P6 ;  /* 0xff8000001e247808 */ /* 0x002fca0003000000 */
[----:B------:R-:W-:Y:S02]  /*5d10*/  FFMA.FTZ R36, R36, UR4, -R6 ;  /* 0x0000000424247c23 */ /* 0x000fe40008010806 */
[----:B------:R-:W-:Y:S01]  /*5d20*/  MUFU.EX2 R233, R233 ;  /* 0x000000e900e97308 */ /* 0x000fe20000000800 */
[----:B--2---:R-:W-:-:S05]  /*5d30*/  FSEL R226, R34, -INF , P1 ;  /* 0xff80000022e27808 */ /* 0x004fca0000800000 */
[----:B------:R-:W-:Y:S01]  /*5d40*/  FFMA.FTZ R226, R226, UR4, -R6 ;  /* 0x00000004e2e27c23 */ /* 0x000fe20008010806 */
[----:B------:R-:W-:Y:S01]  /*5d50*/  IMAD R6, R18, 0x4, R17 ;  /* 0x0000000412067824 */ /* 0x000fe200078e0211 */
[----:B------:R-:W-:Y:S04]  /*5d60*/  MUFU.EX2 R234, R234 ;  /* 0x000000ea00ea7308 */ /* 0x000fe80000000800 */
[----:B------:R-:W1:Y:S04]  /*5d70*/  LDS R225, [R6+0x2c300] ;  /* 0x02c3000006e17984 */ /* 0x000e680000000800 */
[----:B------:R2:W4:Y:S01]  /*5d80*/  LDS R236, [R6+0x2c320] ;  /* 0x02c3200006ec7984 */ /* 0x0005220000000800 */
[----:B------:R-:W-:-:S02]  /*5d90*/  WARPGROUP.DEPBAR.LE gsb0, 0x0 ;  /* 0x00008000000079c5 */ /* 0x000fc40000010000 */
[----:B------:R-:W-:Y:S01]  /*5da0*/  MUFU.EX2 R232, R232 ;  /* 0x000000e800e87308 */ /* 0x000fe20000000800 */
[----:B--2---:R-:W-:-:S07]  /*5db0*/  FFMA.FTZ R6, -R8, R8, 1 ;  /* 0x3f80000008067423 */ /* 0x004fce0000010108 */
[----:B------:R-:W2:Y:S08]  /*5dc0*/  MUFU.EX2 R8, R7 ;  /* 0x0000000700087308 */ /* 0x000eb00000000800 */
[----:B------:R-:W5:Y:S08]  /*5dd0*/  MUFU.EX2 R31, R31 ;  /* 0x0000001f001f7308 */ /* 0x000f700000000800 */
[----:B------:R-:W-:Y:S08]  /*5de0*/  MUFU.EX2 R227, R227 ;  /* 0x000000e300e37308 */ /* 0x000ff00000000800 */
[----:B------:R-:W-:Y:S01]  /*5df0*/  MUFU.EX2 R224, R224 ;  /* 0x000000e000e07308 */ /* 0x000fe20000000800 */
[--C-:B-1----:R-:W-:Y:S01]  /*5e00*/  FADD.FTZ R44, R44, -R225.reuse ;  /* 0x800000e12c2c7221 */ /* 0x102fe20000010000 */
[----:B------:R-:W-:-:S06]  /*5e10*/  FADD.FTZ R45, R45, -R225 ;  /* 0x800000e12d2d7221 */ /* 0x000fcc0000010000 */
[----:B------:R-:W1:Y:S01]  /*5e20*/  MUFU.EX2 R33, R33 ;  /* 0x0000002100217308 */ /* 0x000e620000000800 */
[----:B---3--:R-:W-:Y:S01]  /*5e30*/  FMUL.FTZ R44, R235, R44 ;  /* 0x0000002ceb2c7220 */ /* 0x008fe20000410000 */
[----:B--2---:R-:W-:Y:S01]  /*5e40*/  F2FP.BF16.F32.PACK_AB R7, R234, R8 ;  /* 0x00000008ea07723e */ /* 0x004fe200000010ff */
[----:B------:R-:W-:Y:S01]  /*5e50*/  FMUL.FTZ R45, R233, R45 ;  /* 0x0000002de92d7220 */ /* 0x000fe20000410000 */
[--C-:B------:R-:W-:Y:S01]  /*5e60*/  FADD.FTZ R217, R217, -R225.reuse ;  /* 0x800000e1d9d97221 */ /* 0x100fe20000010000 */
[----:B------:R-:W-:Y:S01]  /*5e70*/  FMUL.FTZ R44, R6, R44 ;  /* 0x0000002c062c7220 */ /* 0x000fe20000410000 */
[----:B------:R-:W-:Y:S01]  /*5e80*/  F2FP.BF16.F32.PACK_AB R6, R233, R235 ;  /* 0x000000ebe906723e */ /* 0x000fe200000010ff */
[----:B------:R-:W-:Y:S01]  /*5e90*/  BAR.SYNC.DEFER_BLOCKING 0x9, 0x100 ;  /* 0x0244000000007b1d */ /* 0x000fe20000010000 */
[----:B------:R-:W-:Y:S01]  /*5ea0*/  FMUL.FTZ R9, R9, R45 ;  /* 0x0000002d09097220 */ /* 0x000fe20000410000 */
[--C-:B------:R-:W-:Y:S01]  /*5eb0*/  FADD.FTZ R45, R52, -R225.reuse ;  /* 0x800000e1342d7221 */ /* 0x100fe20000010000 */
[--C-:B------:R-:W-:Y:S01]  /*5ec0*/  FADD.FTZ R52, R53, -R225.reuse ;  /* 0x800000e135347221 */ /* 0x100fe20000010000 */
[----:B----4-:R-:W-:Y:S01]  /*5ed0*/  FADD.FTZ R53, R46, -R236 ;  /* 0x800000ec2e357221 */ /* 0x010fe20000010000 */
[--C-:B------:R-:W-:Y:S01]  /*5ee0*/  FADD.FTZ R220, R220, -R225.reuse ;  /* 0x800000e1dcdc7221 */ /* 0x100fe20000010000 */
[----:B------:R-:W-:-:S02]  /*5ef0*/  FADD.FTZ R48, R48, -R225 ;  /* 0x800000e130307221 */ /* 0x000fc40000010000 */
[----:B------:R-:W-:Y:S01]  /*5f00*/  FMUL.FTZ R53, R8, R53 ;  /* 0x0000003508357220 */ /* 0x000fe20000410000 */
[----:B------:R-:W-:Y:S01]  /*5f10*/  FFMA.FTZ R8, -R20, R20, 1 ;  /* 0x3f80000014087423 */ /* 0x000fe20000010114 */
[----:B------:R-:W-:Y:S01]  /*5f20*/  FFMA.FTZ R20, -R24, R24, 1 ;  /* 0x3f80000018147423 */ /* 0x000fe20000010118 */
[----:B------:R-:W-:Y:S01]  /*5f30*/  FFMA.FTZ R24, -R26, R26, 1 ;  /* 0x3f8000001a187423 */ /* 0x000fe2000001011a */
[----:B------:R-:W-:Y:S01]  /*5f40*/  FADD.FTZ R221, R221, -R225 ;  /* 0x800000e1dddd7221 */ /* 0x000fe20000010000 */
[----:B------:R-:W-:Y:S01]  /*5f50*/  MUFU.EX2 R35, R35 ;  /* 0x0000002300237308 */ /* 0x000fe20000000800 */
[----:B------:R-:W-:Y:S01]  /*5f60*/  FFMA.FTZ R10, -R10, R10, 1 ;  /* 0x3f8000000a0a7423 */ /* 0x000fe2000001010a */
[--C-:B------:R-:W-:Y:S01]  /*5f70*/  FADD.FTZ R50, R50, -R236.reuse ;  /* 0x800000ec32327221 */ /* 0x100fe20000010000 */
[----:B------:R-:W-:-:S05]  /*5f80*/  FADD.FTZ R51, R51, -R236 ;  /* 0x800000ec33337221 */ /* 0x000fca0000010000 */
[----:B------:R-:W-:Y:S01]  /*5f90*/  MUFU.EX2 R226, R226 ;  /* 0x000000e200e27308 */ /* 0x000fe20000000800 */
[----:B------:R-:W-:-:S07]  /*5fa0*/  FADD.FTZ R55, R55, -R236 ;  /* 0x800000ec37377221 */ /* 0x000fce0000010000 */
[----:B------:R-:W-:Y:S01]  /*5fb0*/  MUFU.EX2 R41, R41 ;  /* 0x0000002900297308 */ /* 0x000fe20000000800 */
[----:B------:R2:W-:Y:S01]  /*5fc0*/  STSM.16.M88.2 [R0+0x2c500], R6 ;  /* 0x02c5000600007844 */ /* 0x0005e20000000100 */
[----:B------:R-:W-:Y:S01]  /*5fd0*/  FMUL.FTZ R48, R232, R48 ;  /* 0x00000030e8307220 */ /* 0x000fe20000410000 */
[----:B-----5:R-:W-:-:S05]  /*5fe0*/  FMUL.FTZ R26, R31, R217 ;  /* 0x000000d91f1a7220 */ /* 0x020fca0000410000 */
[----:B------:R-:W-:Y:S01]  /*5ff0*/  MUFU.EX2 R32, R32 ;  /* 0x0000002000207308 */ /* 0x000fe20000000800 */
[----:B------:R-:W-:-:S07]  /*6000*/  FMUL.FTZ R12, R12, R48 ;  /* 0x000000300c0c7220 */ /* 0x000fce0000410000 */
[----:B------:R-:W-:Y:S01]  /*6010*/  MUFU.EX2 R42, R42 ;  /* 0x0000002a002a7308 */ /* 0x000fe20000000800 */
[--C-:B------:R-:W-:Y:S01]  /*6020*/  FADD.FTZ R54, R54, -R236.reuse ;  /* 0x800000ec36367221 */ /* 0x100fe20000010000 */
[----:B------:R-:W-:Y:S01]  /*6030*/  FFMA.FTZ R23, -R23, R23, 1 ;  /* 0x3f80000017177423 */ /* 0x000fe20000010117 */
[--C-:B------:R-:W-:Y:S01]  /*6040*/  FADD.FTZ R223, R223, -R236.reuse ;  /* 0x800000ecdfdf7221 */ /* 0x100fe20000010000 */
[----:B------:R-:W-:Y:S01]  /*6050*/  FFMA.FTZ R22, -R22, R22, 1 ;  /* 0x3f80000016167423 */ /* 0x000fe20000010116 */
[--C-:B------:R-:W-:Y:S01]  /*6060*/  FADD.FTZ R218, R218, -R236.reuse ;  /* 0x800000ecdada7221 */ /* 0x100fe20000010000 */
[--C-:B------:R-:W-:Y:S01]  /*6070*/  FADD.FTZ R222, R222, -R236.reuse ;  /* 0x800000ecdede7221 */ /* 0x100fe20000010000 */
[--C-:B------:R-:W-:Y:S01]  /*6080*/  FADD.FTZ R219, R219, -R236.reuse ;  /* 0x800000ecdbdb7221 */ /* 0x100fe20000010000 */
[----:B--2---:R-:W2:Y:S01]  /*6090*/  MUFU.EX2 R6, R39 ;  /* 0x0000002700067308 */ /* 0x004ea20000000800 */
[----:B------:R-:W-:Y:S01]  /*60a0*/  FFMA.FTZ R7, -R13, R13, 1 ;  /* 0x3f8000000d077423 */ /* 0x000fe2000001010d */
[----:B------:R-:W-:Y:S01]  /*60b0*/  FFMA.FTZ R13, -R21, R21, 1 ;  /* 0x3f800000150d7423 */ /* 0x000fe20000010115 */
[----:B------:R-:W-:Y:S01]  /*60c0*/  FFMA.FTZ R21, -R25, R25, 1 ;  /* 0x3f80000019157423 */ /* 0x000fe20000010119 */
[----:B-1----:R-:W-:Y:S01]  /*60d0*/  FMUL.FTZ R25, R33, R220 ;  /* 0x000000dc21197220 */ /* 0x002fe20000410000 */
[----:B------:R-:W-:Y:S01]  /*60e0*/  FFMA.FTZ R29, -R29, R29, 1 ;  /* 0x3f8000001d1d7423 */ /* 0x000fe2000001011d */
[----:B------:R-:W-:Y:S01]  /*60f0*/  FADD.FTZ R47, R47, -R236 ;  /* 0x800000ec2f2f7221 */ /* 0x000fe20000010000 */
[----:B------:R-:W-:Y:S01]  /*6100*/  FMUL.FTZ R21, R21, R26 ;  /* 0x0000001a15157220 */ /* 0x000fe20000410000 */
[----:B------:R-:W-:Y:S01]  /*6110*/  FMUL.FTZ R24, R24, R25 ;  /* 0x0000001918187220 */ /* 0x000fe20000410000 */
[----:B------:R-:W-:Y:S01]  /*6120*/  FFMA.FTZ R25, -R27, R27, 1 ;  /* 0x3f8000001b197423 */ /* 0x000fe2000001011b */
[----:B------:R-:W1:Y:S01]  /*6130*/  MUFU.EX2 R46, R43 ;  /* 0x0000002b002e7308 */ /* 0x000e620000000800 */
[----:B------:R-:W-:Y:S01]  /*6140*/  FADD.FTZ R48, R49, -R225 ;  /* 0x800000e131307221 */ /* 0x000fe20000010000 */
[----:B------:R-:W-:Y:S01]  /*6150*/  FFMA.FTZ R28, -R28, R28, 1 ;  /* 0x3f8000001c1c7423 */ /* 0x000fe2000001011c */
[----:B------:R-:W-:Y:S01]  /*6160*/  FFMA.FTZ R30, -R30, R30, 1 ;  /* 0x3f8000001e1e7423 */ /* 0x000fe2000001011e */
[----:B------:R-:W-:Y:S01]  /*6170*/  UMOV UR57, 0x40000040 ;  /* 0x4000004000397882 */ /* 0x000fe20000000000 */
[----:B------:R-:W-:Y:S01]  /*6180*/  UMOV UR59, 0x40 ;  /* 0x00000040003b7882 */ /* 0x000fe20000000000 */
[----:B------:R-:W-:Y:S01]  /*6190*/  UMOV UR15, 0x40 ;  /* 0x00000040000f7882 */ /* 0x000fe20000000000 */
[----:B--2---:R-:W-:Y:S01]  /*61a0*/  FMUL.FTZ R26, R6, R221 ;  /* 0x000000dd061a7220 */ /* 0x004fe20000410000 */
[----:B------:R-:W-:Y:S01]  /*61b0*/  UMOV UR11, 0x40 ;  /* 0x00000040000b7882 */ /* 0x000fe20000000000 */
[----:B------:R-:W-:Y:S01]  /*61c0*/  UMOV UR19, 0x40 ;  /* 0x0000004000137882 */ /* 0x000fe20000000000 */
[----:B------:R-:W-:Y:S01]  /*61d0*/  UMOV UR49, 0x40000040 ;  /* 0x4000004000317882 */ /* 0x000fe20000000000 */
[----:B------:R-:W-:Y:S01]  /*61e0*/  FMUL.FTZ R25, R25, R26 ;  /* 0x0000001a19197220 */ /* 0x000fe20000410000 */
[----:B------:R-:W-:Y:S01]  /*61f0*/  FFMA.FTZ R26, -R14, R14, 1 ;  /* 0x3f8000000e1a7423 */ /* 0x000fe2000001010e */
[----:B------:R-:W-:-:S02]  /*6200*/  VIADD R14, R17, 0x2c500 ;  /* 0x0002c500110e7836 */ /* 0x000fc40000000000 */
[----:B------:R-:W-:Y:S01]  /*6210*/  FMUL.FTZ R48, R227, R48 ;  /* 0x00000030e3307220 */ /* 0x000fe20000410000 */
[----:B------:R-:W-:Y:S01]  /*6220*/  FMUL.FTZ R53, R10, R53 ;  /* 0x000000350a357220 */ /* 0x000fe20000410000 */
[----:B------:R-:W-:Y:S01]  /*6230*/  UMOV UR51, 0x40 ;  /* 0x0000004000337882 */ /* 0x000fe20000000000 */
[----:B------:R-:W-:Y:S01]  /*6240*/  UMOV UR55, 0x40 ;  /* 0x0000004000377882 */ /* 0x000fe20000000000 */
[----:B------:R-:W-:Y:S01]  /*6250*/  SHF.R.U32.HI R14, RZ, 0x4, R14 ;  /* 0x00000004ff0e7819 */ /* 0x000fe2000001160e */
[----:B------:R-:W-:Y:S01]  /*6260*/  FMUL.FTZ R7, R7, R48 ;  /* 0x0000003007077220 */ /* 0x000fe20000410000 */
[----:B------:R2:W3:Y:S01]  /*6270*/  MUFU.EX2 R10, R37 ;  /* 0x00000025000a7308 */ /* 0x0004e20000000800 */
[----:B------:R-:W-:Y:S01]  /*6280*/  FFMA.FTZ R48, -R11, R11, 1 ;  /* 0x3f8000000b307423 */ /* 0x000fe2000001010b */
[----:B------:R-:W-:Y:S01]  /*6290*/  FADD.FTZ R49, R216, -R225 ;  /* 0x800000e1d8317221 */ /* 0x000fe20000010000 */
[----:B------:R-:W-:Y:S01]  /*62a0*/  FMUL.FTZ R11, R35, R50 ;  /* 0x00000032230b7220 */ /* 0x000fe20000410000 */
[----:B------:R-:W-:Y:S01]  /*62b0*/  LOP3.LUT R27, R14, 0x3fff, RZ, 0xc0, !PT ;  /* 0x00003fff0e1b7812 */ /* 0x000fe200078ec0ff */
[----:B-1----:R-:W-:Y:S01]  /*62c0*/  FMUL.FTZ R14, R46, R51 ;  /* 0x000000332e0e7220 */ /* 0x002fe20000410000 */
[----:B------:R-:W-:Y:S01]  /*62d0*/  UMOV UR47, 0x40 ;  /* 0x00000040002f7882 */ /* 0x000fe20000000000 */
[----:B------:R-:W-:Y:S01]  /*62e0*/  UMOV UR29, 0x40000040 ;  /* 0x40000040001d7882 */ /* 0x000fe20000000000 */
[----:B------:R-:W1:Y:S01]  /*62f0*/  MUFU.EX2 R225, R38 ;  /* 0x0000002600e17308 */ /* 0x000e620000000800 */
[----:B--2---:R-:W-:Y:S01]  /*6300*/  FFMA.FTZ R37, -R15, R15, 1 ;  /* 0x3f8000000f257423 */ /* 0x004fe2000001010f */
[----:B------:R-:W-:Y:S01]  /*6310*/  LOP3.LUT R27, R27, 0x80000, RZ, 0xfc, !PT ;  /* 0x000800001b1b7812 */ /* 0x000fe200078efcff */
[----:B------:R-:W-:Y:S01]  /*6320*/  FMUL.FTZ R26, R26, R11 ;  /* 0x0000000b1a1a7220 */ /* 0x000fe20000410000 */
[----:B------:R-:W-:Y:S01]  /*6330*/  UMOV UR31, 0x40 ;  /* 0x00000040001f7882 */ /* 0x000fe20000000000 */
[----:B------:R-:W-:Y:S01]  /*6340*/  FMUL.FTZ R37, R37, R14 ;  /* 0x0000000e25257220 */ /* 0x000fe20000410000 */
[----:B------:R-:W-:Y:S01]  /*6350*/  UMOV UR43, 0x40 ;  /* 0x00000040002b7882 */ /* 0x000fe20000000000 */
[----:B------:R-:W-:Y:S01]  /*6360*/  UMOV UR39, 0x40 ;  /* 0x0000004000277882 */ /* 0x000fe20000000000 */
[----:B------:R-:W2:Y:S01]  /*6370*/  MUFU.EX2 R11, R40 ;  /* 0x00000028000b7308 */ /* 0x000ea20000000800 */
[----:B------:R-:W-:Y:S01]  /*6380*/  VIADD R14, R27, 0x80 ;  /* 0x000000801b0e7836 */ /* 0x000fe20000000000 */
[----:B------:R-:W-:Y:S01]  /*6390*/  UMOV UR35, 0x40 ;  /* 0x0000004000237882 */ /* 0x000fe20000000000 */
[----:B------:R-:W-:Y:S01]  /*63a0*/  UMOV UR27, 0x40 ;  /* 0x00000040001b7882 */ /* 0x000fe20000000000 */
[----:B------:R-:W-:Y:S01]  /*63b0*/  UMOV UR23, 0x40 ;  /* 0x0000004000177882 */ /* 0x000fe20000000000 */
[----:B------:R-:W4:Y:S01]  /*63c0*/  LDL R235, [R1] ;  /* 0x0000000001eb7983 */ /* 0x000f220000100800 */
[----:B------:R-:W-:Y:S01]  /*63d0*/  R2UR UR4, R14 ;  /* 0x000000000e0472ca */ /* 0x000fe200000e0000 */
[----:B---3--:R-:W-:Y:S01]  /*63e0*/  FMUL.FTZ R14, R10, R55 ;  /* 0x000000370a0e7220 */ /* 0x008fe20000410000 */
[----:B------:R3:W5:Y:S01]  /*63f0*/  MUFU.EX2 R15, R36 ;  /* 0x00000024000f7308 */ /* 0x0007620000000800 */
[----:B-1----:R-:W-:Y:S01]  /*6400*/  FMUL.FTZ R39, R225, R54 ;  /* 0x00000036e1277220 */ /* 0x002fe20000410000 */
[----:B------:R-:W-:Y:S01]  /*6410*/  FMUL.FTZ R223, R226, R223 ;  /* 0x000000dfe2df7220 */ /* 0x000fe20000410000 */
[----:B------:R-:W-:Y:S01]  /*6420*/  FMUL.FTZ R23, R23, R14 ;  /* 0x0000000e17177220 */ /* 0x000fe20000410000 */
[----:B------:R-:W-:Y:S01]  /*6430*/  FFMA.FTZ R14, -R34, R34, 1 ;  /* 0x3f800000220e7423 */ /* 0x000fe20000010122 */
[----:B------:R-:W-:Y:S01]  /*6440*/  FMUL.FTZ R45, R224, R45 ;  /* 0x0000002de02d7220 */ /* 0x000fe20000410000 */
[----:B------:R-:W-:Y:S01]  /*6450*/  F2FP.BF16.F32.PACK_AB R232, R227, R232 ;  /* 0x000000e8e3e8723e */ /* 0x000fe200000010ff */
[----:B------:R-:W-:Y:S01]  /*6460*/  FMUL.FTZ R47, R234, R47 ;  /* 0x0000002fea2f7220 */ /* 0x000fe20000410000 */
[----:B------:R-:W-:Y:S01]  /*6470*/  F2FP.BF16.F32.PACK_AB R233, R46, R35 ;  /* 0x000000232ee9723e */ /* 0x000fe200000010ff */
[----:B---3--:R-:W-:Y:S01]  /*6480*/  FMUL.FTZ R36, R22, R39 ;  /* 0x0000002716247220 */ /* 0x008fe20000410000 */
[----:B--2---:R-:W-:Y:S01]  /*6490*/  FMUL.FTZ R39, R11, R218 ;  /* 0x000000da0b277220 */ /* 0x004fe20000410000 */
[----:B------:R-:W-:Y:S01]  /*64a0*/  F2FP.BF16.F32.PACK_AB R224, R41, R224 ;  /* 0x000000e029e0723e */ /* 0x000fe200000010ff */
[----:B------:R-:W-:Y:S01]  /*64b0*/  FMUL.FTZ R223, R14, R223 ;  /* 0x000000df0edf7220 */ /* 0x000fe20000410000 */
[----:B------:R-:W-:Y:S01]  /*64c0*/  F2FP.BF16.F32.PACK_AB R225, R10, R225 ;  /* 0x000000e10ae1723e */ /* 0x000fe200000010ff */
[----:B------:R-:W-:Y:S01]  /*64d0*/  STSM.16.M88.2 [R0+0x2cd00], R232 ;  /* 0x02cd00e800007844 */ /* 0x000fe20000000100 */
[----:B------:R-:W-:Y:S01]  /*64e0*/  F2FP.BF16.F32.PACK_AB R10, R31, R32 ;  /* 0x000000201f0a723e */ /* 0x000fe200000010ff */
[C---:B------:R-:W-:Y:S01]  /*64f0*/  FMUL.FTZ R22, R42.reuse, R219 ;  /* 0x000000db2a167220 */ /* 0x040fe20000410000 */
[----:B-----5:R-:W-:Y:S01]  /*6500*/  FMUL.FTZ R43, R15, R222 ;  /* 0x000000de0f2b7220 */ /* 0x020fe20000410000 */
[----:B------:R-:W-:Y:S01]  /*6510*/  F2FP.BF16.F32.PACK_AB R11, R42, R11 ;  /* 0x0000000b2a0b723e */ /* 0x000fe200000010ff */
[----:B------:R-:W-:Y:S01]  /*6520*/  STSM.16.M88.2 [R0+0x2d500], R224 ;  /* 0x02d500e000007844 */ /* 0x000fe20000000100 */
[----:B------:R-:W-:Y:S01]  /*6530*/  F2FP.BF16.F32.PACK_AB R14, R6, R33 ;  /* 0x00000021060e723e */ /* 0x000fe200000010ff */
[----:B------:R-:W-:Y:S01]  /*6540*/  FMUL.FTZ R29, R29, R22 ;  /* 0x000000161d1d7220 */ /* 0x000fe20000410000 */
[----:B------:R-:W-:Y:S01]  /*6550*/  F2FP.BF16.F32.PACK_AB R15, R226, R15 ;  /* 0x0000000fe20f723e */ /* 0x000fe200000010ff */
[----:B------:R-:W-:Y:S01]  /*6560*/  STSM.16.M88.2 [R0+0x2dd00], R10 ;  /* 0x02dd000a00007844 */ /* 0x000fe20000000100 */
[----:B------:R-:W-:-:S02]  /*6570*/  IMAD R22, R4, 0x2000, R5 ;  /* 0x0000200004167824 */ /* 0x000fc400078e0205 */
[----:B------:R-:W-:Y:S01]  /*6580*/  FMUL.FTZ R52, R41, R52 ;  /* 0x0000003429347220 */ /* 0x000fe20000410000 */
[----:B------:R-:W-:Y:S01]  /*6590*/  FMUL.FTZ R49, R32, R49 ;  /* 0x0000003120317220 */ /* 0x000fe20000410000 */
[----:B------:R1:W-:Y:S01]  /*65a0*/  STSM.16.M88.2 [R0+0x2e500], R14 ;  /* 0x02e5000e00007844 */ /* 0x0003e20000000100 */
[----:B------:R-:W-:Y:S01]  /*65b0*/  VIADD R38, R27, 0x100 ;  /* 0x000001001b267836 */ /* 0x000fe20000000000 */
[----:B------:R-:W-:Y:S01]  /*65c0*/  SHF.R.U32.HI R6, RZ, 0x4, R22 ;  /* 0x00000004ff067819 */ /* 0x000fe20000011616 */
[----:B------:R-:W-:Y:S01]  /*65d0*/  FMUL.FTZ R48, R48, R47 ;  /* 0x0000002f30307220 */ /* 0x000fe20000410000 */
[----:B------:R2:W-:Y:S06]  /*65e0*/  MEMBAR.ALL.CTA ;  /* 0x0000000000007992 */ /* 0x0005ec0000008000 */
[----:B--2---:R-:W2:Y:S01]  /*65f0*/  FENCE.VIEW.ASYNC.S ;  /* 0x00000000000073c6 */ /* 0x004ea20000000000 */
[----:B------:R-:W-:Y:S01]  /*6600*/  FMUL.FTZ R8, R8, R45 ;  /* 0x0000002d08087220 */ /* 0x000fe20000410000 */
[----:B------:R-:W-:Y:S01]  /*6610*/  FMUL.FTZ R13, R13, R52 ;  /* 0x000000340d0d7220 */ /* 0x000fe20000410000 */
[----:B------:R-:W-:Y:S01]  /*6620*/  FMUL.FTZ R20, R20, R49 ;  /* 0x0000003114147220 */ /* 0x000fe20000410000 */
[----:B------:R-:W-:Y:S01]  /*6630*/  R2UR UR5, R38 ;  /* 0x00000000260572ca */ /* 0x000fe200000e0000 */
[----:B------:R-:W-:Y:S01]  /*6640*/  FMUL.FTZ R28, R28, R39 ;  /* 0x000000271c1c7220 */ /* 0x000fe20000410000 */
[----:B------:R-:W-:Y:S01]  /*6650*/  LOP3.LUT R6, R6, 0x3fff, RZ, 0xc0, !PT ;  /* 0x00003fff06067812 */ /* 0x000fe200078ec0ff */
[----:B------:R-:W-:-:S02]  /*6660*/  VIADD R38, R27, 0x180 ;  /* 0x000001801b267836 */ /* 0x000fc40000000000 */
[----:B------:R-:W-:Y:S01]  /*6670*/  FMUL.FTZ R34, R30, R43 ;  /* 0x0000002b1e227220 */ /* 0x000fe20000410000 */
[----:B------:R-:W-:Y:S01]  /*6680*/  F2FP.BF16.F32.PACK_AB R44, R9, R44 ;  /* 0x0000002c092c723e */ /* 0x000fe200000010ff */
[----:B------:R-:W-:Y:S01]  /*6690*/  VIADD R5, R27, 0x200 ;  /* 0x000002001b057836 */ /* 0x000fe20000000000 */
[----:B------:R-:W-:Y:S01]  /*66a0*/  F2FP.BF16.F32.PACK_AB R45, R48, R53 ;  /* 0x00000035302d723e */ /* 0x000fe200000010ff */
[----:B------:R-:W-:Y:S01]  /*66b0*/  UMOV UR13, UR57 ;  /* 0x00000039000d7c82 */ /* 0x000fe20008000000 */
        /* <DEDUP_REMOVED lines=9> */
[C---:B------:R-:W-:Y:S01]  /*6750*/  VIADD R7, R27.reuse, 0x10 ;  /* 0x000000101b077836 */ /* 0x040fe20000000000 */
[C---:B------:R-:W-:Y:S01]  /*6760*/  R2UR UR56, R6.reuse ;  /* 0x00000000063872ca */ /* 0x040fe200000e0000 */
[----:B--2---:R-:W-:Y:S01]  /*6770*/  BAR.SYNC.DEFER_BLOCKING 0x9, 0x100 ;  /* 0x0244000000007b1d */ /* 0x004fe20000010000 */
[----:B------:R-:W-:Y:S01]  /*6780*/  R2UR UR58, R27 ;  /* 0x000000001b3a72ca */ /* 0x000fe200000e0000 */
[----:B-1----:R-:W-:Y:S01]  /*6790*/  VIADD R14, R6, 0x180 ;  /* 0x00000180060e7836 */ /* 0x002fe20000000000 */
[----:B------:R-:W-:Y:S01]  /*67a0*/  F2FP.BF16.F32.PACK_AB R21, R29, R28 ;  /* 0x0000001c1d15723e */ /* 0x000fe200000010ff */
[----:B------:R-:W-:Y:S01]  /*67b0*/  VIADD R15, R27, 0x30 ;  /* 0x000000301b0f7836 */ /* 0x000fe20000000000 */
[----:B------:R-:W-:Y:S01]  /*67c0*/  F2FP.BF16.F32.PACK_AB R24, R25, R24 ;  /* 0x000000181918723e */ /* 0x000fe200000010ff */
[----:B------:R-:W-:Y:S01]  /*67d0*/  UMOV UR53, UR49 ;  /* 0x0000003100357c82 */ /* 0x000fe20008000000 */
[----:B------:R-:W-:Y:S01]  /*67e0*/  R2UR UR6, R38 ;  /* 0x00000000260672ca */ /* 0x000fe200000e0000 */
[----:B------:R-:W-:Y:S01]  /*67f0*/  UMOV UR45, UR49 ;  /* 0x00000031002d7c82 */ /* 0x000fe20008000000 */
[----:B------:R-:W-:Y:S01]  /*6800*/  F2FP.BF16.F32.PACK_AB R25, R223, R34 ;  /* 0x00000022df19723e */ /* 0x000fe200000010ff */
        /* <DEDUP_REMOVED lines=8> */
[----:B------:R-:W-:Y:S01]  /*6890*/  UMOV UR37, UR29 ;  /* 0x0000001d00257c82 */ /* 0x000fe20008000000 */
[----:B------:R-:W-:Y:S01]  /*68a0*/  UMOV UR33, UR29 ;  /* 0x0000001d00217c82 */ /* 0x000fe20008000000 */
[----:B------:R-:W-:Y:S01]  /*68b0*/  UMOV UR18, UR6 ;  /* 0x0000000600127c82 */ /* 0x000fe20008000000 */
[----:B------:R-:W-:Y:S01]  /*68c0*/  R2UR UR48, R5 ;  /* 0x00000000053072ca */ /* 0x000fe200000e0000 */
[----:B------:R-:W-:Y:S01]  /*68d0*/  VIADD R5, R27, 0x90 ;  /* 0x000000901b057836 */ /* 0x000fe20000000000 */
[----:B------:R-:W-:Y:S01]  /*68e0*/  R2UR UR5, R7 ;  /* 0x00000000070572ca */ /* 0x000fe200000e0000 */
[----:B------:R-:W-:Y:S01]  /*68f0*/  STSM.16.M88.2 [R0+0x2ed00], R44 ;  /* 0x02ed002c00007844 */ /* 0x000fe20000000100 */
[----:B------:R-:W-:Y:S01]  /*6900*/  VIADD R7, R27, 0x20 ;  /* 0x000000201b077836 */ /* 0x000fe20000000000 */
[----:B------:R-:W-:Y:S01]  /*6910*/  UMOV UR25, UR29 ;  /* 0x0000001d00197c82 */ /* 0x000fe20008000000 */
[----:B------:R-:W-:Y:S01]  /*6920*/  R2UR UR4, R5 ;  /* 0x00000000050472ca */ /* 0x000fe200000e0000 */
[----:B------:R-:W-:Y:S01]  /*6930*/  STSM.16.M88.2 [R0+0x2f500], R30 ;  /* 0x02f5001e00007844 */ /* 0x000fe20000000100 */
[----:B------:R-:W-:Y:S01]  /*6940*/  VIADD R5, R27, 0x190 ;  /* 0x000001901b057836 */ /* 0x000fe20000000000 */
[----:B------:R-:W-:Y:S01]  /*6950*/  R2UR UR30, R7 ;  /* 0x00000000071e72ca */ /* 0x000fe200000e0000 */
[----:B------:R-:W-:Y:S01]  /*6960*/  VIADD R7, R27, 0x120 ;  /* 0x000001201b077836 */ /* 0x000fe20000000000 */
[----:B------:R-:W-:Y:S01]  /*6970*/  STSM.16.M88.2 [R0+0x2fd00], R8 ;  /* 0x02fd000800007844 */ /* 0x000fe20000000100 */
[----:B------:R-:W-:Y:S01]  /*6980*/  MOV R216, UR58 ;  /* 0x0000003a00d87c02 */ /* 0x000fe20008000f00 */
[----:B------:R-:W-:Y:S01]  /*6990*/  UMOV UR52, UR48 ;  /* 0x0000003000347c82 */ /* 0x000fe20008000000 */
[----:B------:R-:W-:Y:S01]  /*69a0*/  R2UR UR54, R5 ;  /* 0x00000000053672ca */ /* 0x000fe200000e0000 */
[----:B------:R1:W-:Y:S01]  /*69b0*/  STSM.16.M88.2 [R0+0x30500], R20 ;  /* 0x0305001400007844 */ /* 0x0003e20000000100 */
[----:B------:R-:W-:Y:S01]  /*69c0*/  VIADD R5, R27, 0x210 ;  /* 0x000002101b057836 */ /* 0x000fe20000000000 */
[----:B------:R-:W-:Y:S01]  /*69d0*/  UMOV UR44, UR48 ;  /* 0x00000030002c7c82 */ /* 0x000fe20008000000 */
[----:B------:R-:W-:Y:S01]  /*69e0*/  R2UR UR38, R7 ;  /* 0x00000000072672ca */ /* 0x000fe200000e0000 */
[----:B------:R2:W-:Y:S01]  /*69f0*/  STSM.16.M88.2 [R0+0x30d00], R24 ;  /* 0x030d001800007844 */ /* 0x0005e20000000100 */
[----:B------:R-:W-:Y:S01]  /*6a00*/  WARPGROUP.ARRIVE ;  /* 0x00000000000079c5 */ /* 0x000fe20000000000 */
[----:B------:R-:W-:Y:S01]  /*6a10*/  R2UR UR46, R5 ;  /* 0x00000000052e72ca */ /* 0x000fe200000e0000 */
[----:B------:R-:W-:Y:S01]  /*6a20*/  VIADD R5, R6, 0x100 ;  /* 0x0000010006057836 */ /* 0x000fe20000000000 */
[----:B------:R-:W-:Y:S01]  /*6a30*/  MOV R217, UR59 ;  /* 0x0000003b00d97c02 */ /* 0x000fe20008000f00 */
[----:B------:R-:W-:-:S02]  /*6a40*/  VIADD R7, R17, 0x2ed00 ;  /* 0x0002ed0011077836 */ /* 0x000fc40000000000 */
[----:B------:R-:W-:Y:S01]  /*6a50*/  HGMMA.64x16x16.F32.BF16 R56, gdesc[UR56].tnspA.tnspB, R56 ;  /* 0x60200000383879f0 */ /* 0x000fe20008701838 */
[----:B------:R-:W-:Y:S01]  /*6a60*/  R2UR UR28, R5 ;  /* 0x00000000051c72ca */ /* 0x000fe200000e0000 */
[C---:B------:R-:W-:Y:S01]  /*6a70*/  VIADD R5, R27.reuse, 0xa0 ;  /* 0x000000a01b057836 */ /* 0x040fe20000000000 */
[----:B------:R-:W-:Y:S01]  /*6a80*/  SHF.R.U32.HI R7, RZ, 0x4, R7 ;  /* 0x00000004ff077819 */ /* 0x000fe20000011607 */
[----:B------:R-:W-:Y:S01]  /*6a90*/  HGMMA.64x16x16.F32.BF16 R64, gdesc[UR12].tnspA.tnspB, R64 ;  /* 0x602000000c4079f0 */ /* 0x000fe20008701840 */
[----:B-1----:R-:W-:Y:S01]  /*6aa0*/  VIADD R20, R27, 0xb0 ;  /* 0x000000b01b147836 */ /* 0x002fe20000000000 */
[----:B------:R-:W-:Y:S01]  /*6ab0*/  UMOV UR12, UR14 ;  /* 0x0000000e000c7c82 */ /* 0x000fe20008000000 */
        /* <DEDUP_REMOVED lines=21> */
[----:B------:R-:W-:Y:S01]  /*6c10*/  UMOV UR40, UR28 ;  /* 0x0000001c00287c82 */ /* 0x000fe20008000000 */
[----:B------:R-:W-:Y:S01]  /*6c20*/  UMOV UR36, UR28 ;  /* 0x0000001c00247c82 */ /* 0x000fe20008000000 */
[----:B------:R-:W-:Y:S01]  /*6c30*/  UMOV UR32, UR28 ;  /* 0x0000001c00207c82 */ /* 0x000fe20008000000 */
[----:B------:R-:W-:Y:S01]  /*6c40*/  UMOV UR24, UR28 ;  /* 0x0000001c00187c82 */ /* 0x000fe20008000000 */
[----:B------:R-:W-:Y:S01]  /*6c50*/  R2UR UR26, R5 ;  /* 0x00000000051a72ca */ /* 0x000fe200000e0000 */
[----:B------:R-:W-:Y:S01]  /*6c60*/  IMAD R5, R4, 0x2800, R17 ;  /* 0x0000280004057824 */ /* 0x000fe200078e0211 */
[----:B------:R-:W-:Y:S01]  /*6c70*/  LOP3.LUT R23, R7, 0x3fff, RZ, 0xc0, !PT ;  /* 0x00003fff07177812 */ /* 0x000fe200078ec0ff */
[----:B------:R-:W-:Y:S01]  /*6c80*/  UMOV UR13, UR15 ;  /* 0x0000000f000d7c82 */ /* 0x000fe20008000000 */
[----:B------:R-:W-:Y:S01]  /*6c90*/  MOV R8, UR56 ;  /* 0x0000003800087c02 */ /* 0x000fe20008000f00 */
[----:B------:R-:W-:Y:S01]  /*6ca0*/  UMOV UR56, UR12 ;  /* 0x0000000c00387c82 */ /* 0x000fe20008000000 */
[----:B------:R-:W-:Y:S01]  /*6cb0*/  SHF.R.U32.HI R5, RZ, 0x4, R5 ;  /* 0x00000004ff057819 */ /* 0x000fe20000011605 */
[----:B------:R-:W-:Y:S01]  /*6cc0*/  UMOV UR15, 0x40 ;  /* 0x00000040000f7882 */ /* 0x000fe20000000000 */
[----:B------:R-:W-:-:S02]  /*6cd0*/  LOP3.LUT R7, R23, 0x400000, RZ, 0xfc, !PT ;  /* 0x0040000017077812 */ /* 0x000fc400078efcff */
[----:B------:R-:W-:Y:S02]  /*6ce0*/  LOP3.LUT R5, R5, 0x3fff, RZ, 0xc0, !PT ;  /* 0x00003fff05057812 */ /* 0x000fe400078ec0ff */
[----:B------:R-:W-:Y:S02]  /*6cf0*/  R2UR UR4, R7 ;  /* 0x00000000070472ca */ /* 0x000fe400000e0000 */
[----:B------:R-:W-:Y:S01]  /*6d00*/  MOV R219, UR57 ;  /* 0x0000003900db7c02 */ /* 0x000fe20008000f00 */
[----:B------:R-:W-:Y:S01]  /*6d10*/  UMOV UR57, UR13 ;  /* 0x0000000d00397c82 */ /* 0x000fe20008000000 */
[----:B------:R-:W-:Y:S02]  /*6d20*/  MOV R12, UR56 ;  /* 0x00000038000c7c02 */ /* 0x000fe40008000f00 */
        /* <DEDUP_REMOVED lines=17> */
[----:B------:R-:W-:Y:S01]  /*6e40*/  HGMMA.64x16x16.F32.BF16 R88, gdesc[UR44].tnspA.tnspB, R88 ;  /* 0x602000002c5879f0 */ /* 0x000fe20008701858 */
[----:B------:R-:W-:Y:S01]  /*6e50*/  R2UR UR8, R14 ;  /* 0x000000000e0872ca */ /* 0x000fe200000e0000 */
[----:B------:R-:W-:Y:S01]  /*6e60*/  VIADD R14, R27, 0x130 ;  /* 0x000001301b0e7836 */ /* 0x000fe20000000000 */
        /* <DEDUP_REMOVED lines=54> */
[----:B------:R-:W-:Y:S02]  /*71d0*/  R2UR UR4, R14 ;  /* 0x000000000e0472ca */ /* 0x000fe400000e0000 */
        /* <DEDUP_REMOVED lines=8> */
[----:B------:R-:W-:Y:S02]  /*7260*/  IMAD.U32 R14, RZ, RZ, UR58 ;  /* 0x0000003aff0e7e24 */ /* 0x000fe4000f8e00ff */
[----:B------:R-:W-:Y:S01]  /*7270*/  IMAD.U32 R15, RZ, RZ, UR59 ;  /* 0x0000003bff0f7e24 */ /* 0x000fe2000f8e00ff */
[----:B------:R-:W-:Y:S01]  /*7280*/  HGMMA.64x64x16.F32.BF16 R24, gdesc[UR56].tnspA, R24 ;  /* 0x20e00000381879f0 */ /* 0x000fe20008701818 */
[----:B------:R-:W-:Y:S01]  /*7290*/  R2UR UR57, R13 ;  /* 0x000000000d3972ca */ /* 0x000fe200000e0000 */
[----:B------:R-:W-:Y:S01]  /*72a0*/  VIADD R13, R7, 0x100 ;  /* 0x00000100070d7836 */ /* 0x000fe20000000000 */
[----:B------:R-:W-:Y:S01]  /*72b0*/  R2UR UR56, R12 ;  /* 0x000000000c3872ca */ /* 0x000fe200000e0000 */
[----:B------:R-:W-:Y:S01]  /*72c0*/  VIADD R12, R5, 0x100 ;  /* 0x00000100050c7836 */ /* 0x000fe20000000000 */
[----:B------:R-:W-:-:S02]  /*72d0*/  R2UR UR59, R221 ;  /* 0x00000000dd3b72ca */ /* 0x000fc400000e0000 */
[----:B------:R-:W-:Y:S02]  /*72e0*/  R2UR UR58, R220 ;  /* 0x00000000dc3a72ca */ /* 0x000fe400000e0000 */
[----:B------:R-:W-:Y:S02]  /*72f0*/  R2UR UR4, R12 ;  /* 0x000000000c0472ca */ /* 0x000fe400000e0000 */
[----:B------:R-:W-:-:S03]  /*7300*/  R2UR UR5, R13 ;  /* 0x000000000d0572ca */ /* 0x000fc600000e0000 */
[----:B------:R-:W-:Y:S01]  /*7310*/  UMOV UR33, UR57 ;  /* 0x0000003900217c82 */ /* 0x000fe20008000000 */
[----:B------:R-:W-:Y:S01]  /*7320*/  UMOV UR57, 0x40000040 ;  /* 0x4000004000397882 */ /* 0x000fe20000000000 */
[----:B------:R-:W-:Y:S02]  /*7330*/  UMOV UR32, UR56 ;  /* 0x0000003800207c82 */ /* 0x000fe40008000000 */
[----:B------:R-:W-:Y:S01]  /*7340*/  UMOV UR37, UR59 ;  /* 0x0000003b00257c82 */ /* 0x000fe20008000000 */
[----:B------:R-:W-:Y:S01]  /*7350*/  UMOV UR59, 0x8 ;  /* 0x00000008003b7882 */ /* 0x000fe20000000000 */
[----:B------:R-:W-:Y:S01]  /*7360*/  UMOV UR36, UR58 ;  /* 0x0000003a00247c82 */ /* 0x000fe20008000000 */
[----:B------:R-:W-:Y:S01]  /*7370*/  IMAD.U32 R13, RZ, RZ, UR59 ;  /* 0x0000003bff0d7e24 */ /* 0x000fe2000f8e00ff */
[----:B------:R-:W-:Y:S02]  /*7380*/  UMOV UR56, UR4 ;  /* 0x0000000400387c82 */ /* 0x000fe40008000000 */
[----:B------:R-:W-:-:S02]  /*7390*/  UMOV UR58, UR5 ;  /* 0x00000005003a7c82 */ /* 0x000fc40008000000 */
[----:B------:R-:W-:Y:S01]  /*73a0*/  IMAD.U32 R12, RZ, RZ, UR58 ;  /* 0x0000003aff0c7e24 */ /* 0x000fe2000f8e00ff */
[----:B------:R-:W-:Y:S01]  /*73b0*/  HGMMA.64x64x16.F32.BF16 R24, gdesc[UR56].tnspA, R24 ;  /* 0x20e00000381879f0 */ /* 0x000fe20008701818 */
[----:B------:R-:W-:Y:S01]  /*73c0*/  R2UR UR59, R11 ;  /* 0x000000000b3b72ca */ /* 0x000fe200000e0000 */
[----:B------:R-:W-:Y:S01]  /*73d0*/  VIADD R11, R7, 0x180 ;  /* 0x00000180070b7836 */ /* 0x000fe20000000000 */
[----:B------:R-:W-:Y:S01]  /*73e0*/  R2UR UR58, R10 ;  /* 0x000000000a3a72ca */ /* 0x000fe200000e0000 */
[----:B------:R-:W-:Y:S01]  /*73f0*/  VIADD R10, R5, 0x180 ;  /* 0x00000180050a7836 */ /* 0x000fe20000000000 */
        /* <DEDUP_REMOVED lines=8> */
[----:B------:R-:W-:Y:S01]  /*7480*/  UMOV UR58, UR5 ;  /* 0x00000005003a7c82 */ /* 0x000fe20008000000 */
[----:B------:R-:W-:Y:S01]  /*7490*/  R2UR UR5, R7 ;  /* 0x00000000070572ca */ /* 0x000fe200000e0000 */
[----:B------:R-:W-:Y:S01]  /*74a0*/  UMOV UR56, UR4 ;  /* 0x0000000400387c82 */ /* 0x000fe20008000000 */
        /* <DEDUP_REMOVED lines=52> */
[----:B----4-:R-:W-:Y:S02]  /*77f0*/  LEA.HI.X.SX32 R7, R7, R235, 0x1, P1 ;  /* 0x000000eb07077211 */ /* 0x010fe400008f0eff */
        /* <DEDUP_REMOVED lines=65> */
[----:B------:R-:W-:Y:S01]  /*7c10*/  UMOV UR7, 0x40 ;  /* 0x0000004000077882 */ /* 0x000fe20000000000 */
        /* <DEDUP_REMOVED lines=53> */
[----:B------:R-:W-:Y:S01]  /*7f70*/  HGMMA.64x16x16.F32.BF16 R136, gdesc[UR44].tnspA.tnspB, R136 ;  /* 0x602000002c8879f0 */ /* 0x000fe20008701888 */
[----:B------:R-:W-:Y:S01]  /*7f80*/  IMAD.U32 R222, RZ, RZ, UR10 ;  /* 0x0000000affde7e24 */ /* 0x000fe2000f8e00ff */
[----:B------:R-:W-:Y:S01]  /*7f90*/  UMOV UR48, UR44 ;  /* 0x0000002c00307c82 */ /* 0x000fe20008000000 */
        /* <DEDUP_REMOVED lines=15> */
[----:B------:R1:W-:Y:S01]  /*8090*/  REDG.E.ADD.F32x4.FTZ.RN.STRONG.GPU desc[UR56][R6.64+0x1800], R36 ;  /* 0x00180024060079a6 */ /* 0x0003e2000c10f7b8 */
[----:B------:R-:W-:-:S02]  /*80a0*/  VIADD R25, R232, 0x100 ;  /* 0x00000100e8197836 */ /* 0x000fc40000000000 */
[----:B------:R-:W-:Y:S01]  /*80b0*/  R2UR UR26, R26 ;  /* 0x000000001a1a72ca */ /* 0x000fe200000e0000 */
[----:B------:R-:W-:Y:S01]  /*80c0*/  IMAD.U32 R226, RZ, RZ, UR10 ;  /* 0x0000000affe27e24 */ /* 0x000fe2000f8e00ff */
[----:B------:R-:W-:Y:S01]  /*80d0*/  UMOV UR5, 0x40000040 ;  /* 0x4000004000057882 */ /* 0x000fe20000000000 */
[----:B------:R-:W-:Y:S01]  /*80e0*/  HGMMA.64x16x16.F32.BF16 R168, gdesc[UR48].tnspA.tnspB, R168 ;  /* 0x6020000030a879f0 */ /* 0x000fe200087018a8 */
[----:B------:R-:W-:Y:S01]  /*80f0*/  R2UR UR24, R25 ;  /* 0x00000000191872ca */ /* 0x000fe200000e0000 */
[C---:B------:R-:W-:Y:S01]  /*8100*/  VIADD R25, R24.reuse, 0x120 ;  /* 0x0000012018197836 */ /* 0x040fe20000000000 */
[----:B------:R1:W-:Y:S04]  /*8110*/  REDG.E.ADD.F32x4.FTZ.RN.STRONG.GPU desc[UR56][R6.64+0x2000], R40 ;  /* 0x00200028060079a6 */ /* 0x0003e8000c10f7b8 */
[----:B------:R-:W-:Y:S01]  /*8120*/  R2UR UR38, R25 ;  /* 0x00000000192672ca */ /* 0x000fe200000e0000 */
[----:B------:R-:W-:-:S02]  /*8130*/  VIADD R25, R24, 0x1a0 ;  /* 0x000001a018197836 */ /* 0x000fc40000000000 */
[C---:B------:R-:W-:Y:S01]  /*8140*/  VIADD R26, R24.reuse, 0xa0 ;  /* 0x000000a0181a7836 */ /* 0x040fe20000000000 */
[----:B------:R-:W-:Y:S01]  /*8150*/  UMOV UR21, UR5 ;  /* 0x0000000500157c82 */ /* 0x000fe20008000000 */
[----:B------:R-:W-:Y:S01]  /*8160*/  UMOV UR17, UR5 ;  /* 0x0000000500117c82 */ /* 0x000fe20008000000 */
[----:B------:R-:W-:Y:S01]  /*8170*/  R2UR UR34, R25 ;  /* 0x00000000192272ca */ /* 0x000fe200000e0000 */
[----:B------:R-:W-:Y:S01]  /*8180*/  VIADD R25, R24, 0x220 ;  /* 0x0000022018197836 */ /* 0x000fe20000000000 */
[----:B------:R-:W-:Y:S01]  /*8190*/  R2UR UR42, R26 ;  /* 0x000000001a2a72ca */ /* 0x000fe200000e0000 */
[----:B------:R-:W-:Y:S01]  /*81a0*/  UMOV UR40, UR24 ;  /* 0x0000001800287c82 */ /* 0x000fe20008000000 */
[----:B------:R-:W-:Y:S01]  /*81b0*/  UMOV UR36, UR24 ;  /* 0x0000001800247c82 */ /* 0x000fe20008000000 */
[----:B------:R-:W-:Y:S01]  /*81c0*/  UMOV UR32, UR24 ;  /* 0x0000001800207c82 */ /* 0x000fe20008000000 */
[----:B------:R-:W-:Y:S01]  /*81d0*/  R2UR UR30, R25 ;  /* 0x00000000191e72ca */ /* 0x000fe200000e0000 */
[----:B------:R-:W-:Y:S01]  /*81e0*/  UMOV UR28, UR24 ;  /* 0x00000018001c7c82 */ /* 0x000fe20008000000 */
[----:B------:R-:W-:Y:S01]  /*81f0*/  HGMMA.64x16x16.F32.BF16 R136, gdesc[UR24].tnspA.tnspB, R136 ;  /* 0x60200000188879f0 */ /* 0x000fe20008701888 */
[----:B------:R-:W-:Y:S01]  /*8200*/  IMAD.U32 R227, RZ, RZ, UR11 ;  /* 0x0000000bffe37e24 */ /* 0x000fe2000f8e00ff */
[----:B------:R-:W-:Y:S01]  /*8210*/  UMOV UR13, UR5 ;  /* 0x00000005000d7c82 */ /* 0x000fe20008000000 */
[----:B------:R-:W-:-:S04]  /*8220*/  UMOV UR9, UR5 ;  /* 0x0000000500097c82 */ /* 0x000fc80008000000 */
[----:B------:R-:W-:Y:S01]  /*8230*/  HGMMA.64x16x16.F32.BF16 R144, gdesc[UR40].tnspA.tnspB, R144 ;  /* 0x60200000289079f0 */ /* 0x000fe20008701890 */
[----:B------:R1:W-:Y:S01]  /*8240*/  REDG.E.ADD.F32x4.FTZ.RN.STRONG.GPU desc[UR56][R6.64+0x2800], R44 ;  /* 0x0028002c060079a6 */ /* 0x0003e2000c10f7b8 */
[----:B------:R-:W-:Y:S02]  /*8250*/  VIADD R25, R232, 0x180 ;  /* 0x00000180e8197836 */ /* 0x000fe40000000000 */
[----:B------:R-:W-:Y:S01]  /*8260*/  VIADD R26, R24, 0x30 ;  /* 0x00000030181a7836 */ /* 0x000fe20000000000 */
[----:B------:R-:W-:Y:S01]  /*8270*/  UMOV UR11, 0x40 ;  /* 0x00000040000b7882 */ /* 0x000fe20000000000 */
[----:B------:R-:W-:Y:S01]  /*8280*/  HGMMA.64x16x16.F32.BF16 R152, gdesc[UR36].tnspA.tnspB, R152 ;  /* 0x60200000249879f0 */ /* 0x000fe20008701898 */
[----:B------:R1:W-:Y:S01]  /*8290*/  REDG.E.ADD.F32x4.FTZ.RN.STRONG.GPU desc[UR56][R6.64+0x3000], R48 ;  /* 0x00300030060079a6 */ /* 0x0003e2000c10f7b8 */
[----:B------:R-:W-:Y:S02]  /*82a0*/  R2UR UR4, R25 ;  /* 0x00000000190472ca */ /* 0x000fe400000e0000 */
[----:B------:R-:W-:Y:S01]  /*82b0*/  HGMMA.64x16x16.F32.BF16 R160, gdesc[UR32].tnspA.tnspB, R160 ;  /* 0x6020000020a079f0 */ /* 0x000fe200087018a0 */
[----:B------:R-:W-:Y:S01]  /*82c0*/  R2UR UR6, R26 ;  /* 0x000000001a0672ca */ /* 0x000fe200000e0000 */
[----:B------:R1:W-:Y:S01]  /*82d0*/  REDG.E.ADD.F32x4.FTZ.RN.STRONG.GPU desc[UR56][R6.64+0x3800], R52 ;  /* 0x00380034060079a6 */ /* 0x0003e2000c10f7b8 */
[----:B------:R-:W-:-:S02]  /*82e0*/  VIADD R25, R24, 0x130 ;  /* 0x0000013018197836 */ /* 0x000fc40000000000 */
[C---:B------:R-:W-:Y:S01]  /*82f0*/  VIADD R26, R24.reuse, 0xb0 ;  /* 0x000000b0181a7836 */ /* 0x040fe20000000000 */
[----:B------:R-:W-:Y:S02]  /*8300*/  HGMMA.64x16x16.F32.BF16 R168, gdesc[UR28].tnspA.tnspB, R168 ;  /* 0x602000001ca879f0 */ /* 0x000fe400087018a8 */
[----:B------:R-:W-:Y:S01]  /*8310*/  R2UR UR18, R25 ;  /* 0x00000000191272ca */ /* 0x000fe200000e0000 */
[----:B------:R-:W-:Y:S01]  /*8320*/  VIADD R25, R24, 0x1b0 ;  /* 0x000001b018197836 */ /* 0x000fe20000000000 */
[----:B------:R-:W-:Y:S01]  /*8330*/  R2UR UR22, R26 ;  /* 0x000000001a1672ca */ /* 0x000fe200000e0000 */
[----:B------:R-:W-:Y:S01]  /*8340*/  VIADD R24, R24, 0x230 ;  /* 0x0000023018187836 */ /* 0x000fe20000000000 */
[----:B------:R-:W-:Y:S01]  /*8350*/  UMOV UR20, UR4 ;  /* 0x0000000400147c82 */ /* 0x000fe20008000000 */
[----:B------:R-:W-:Y:S01]  /*8360*/  UMOV UR16, UR4 ;  /* 0x0000000400107c82 */ /* 0x000fe20008000000 */
[----:B------:R-:W-:Y:S01]  /*8370*/  R2UR UR14, R25 ;  /* 0x00000000190e72ca */ /* 0x000fe200000e0000 */
[----:B------:R-:W-:Y:S01]  /*8380*/  UMOV UR12, UR4 ;  /* 0x00000004000c7c82 */ /* 0x000fe20008000000 */
[----:B------:R-:W-:Y:S01]  /*8390*/  R2UR UR10, R24 ;  /* 0x00000000180a72ca */ /* 0x000fe200000e0000 */
[----:B------:R-:W-:Y:S01]  /*83a0*/  UMOV UR8, UR4 ;  /* 0x0000000400087c82 */ /* 0x000fe20008000000 */
[----:B------:R-:W-:Y:S05]  /*83b0*/  HGMMA.64x16x16.F32.BF16 R136, gdesc[UR4].tnspA.tnspB, R136 ;  /* 0x60200000048879f0 */ /* 0x000fea0008701888 */
[----:B------:R-:W-:Y:S04]  /*83c0*/  HGMMA.64x16x16.F32.BF16 R144, gdesc[UR20].tnspA.tnspB, R144 ;  /* 0x60200000149079f0 */ /* 0x000fe80008701890 */
[----:B------:R-:W-:Y:S04]  /*83d0*/  HGMMA.64x16x16.F32.BF16 R152, gdesc[UR16].tnspA.tnspB, R152 ;  /* 0x60200000109879f0 */ /* 0x000fe80008701898 */
[----:B------:R-:W-:Y:S04]  /*83e0*/  HGMMA.64x16x16.F32.BF16 R160, gdesc[UR12].tnspA.tnspB, R160 ;  /* 0x602000000ca079f0 */ /* 0x000fe800087018a0 */
[----:B------:R-:W-:Y:S03]  /*83f0*/  HGMMA.64x16x16.F32.BF16 R168, gdesc[UR8].tnspA.tnspB, R168, gsb0 ;  /* 0x6020000008a879f0 */ /* 0x000fe600080018a8 */
[----:B------:R-:W-:-:S02]  /*8400*/  WARPGROUP.DEPBAR.LE gsb0, 0x1 ;  /* 0x00008000000079c5 */ /* 0x000fc40000010100 */
[----:B-1----:R-:W-:Y:S05]  /*8410*/  @!P0 BRA `(.L_x_1078) ;  /* 0x0000000000048947 */ /* 0x002fea0003800000 */
[----:B------:R-:W-:Y:S01]  /*8420*/  BPT.TRAP 0x1 ;  /* 0x000000040000795c */ /* 0x000fe20000300000 */
.L_x_1078:
        /* <DEDUP_REMOVED lines=112> */
.L_x_1079:
[----:B------:R-:W-:Y:S01]  /*8b30*/  VIADD R3, R3, 0x1 ;  /* 0x0000000103037836 */ /* 0x000fe20000000000 */
[----:B------:R-:W-:Y:S01]  /*8b40*/  ULOP3.LUT UR60, UR60, 0x1, URZ, 0x3c, !UPT ;  /* 0x000000013c3c7892 */ /* 0x000fe2000f8e3c3f */
        /* <DEDUP_REMOVED lines=92> */
.L_x_1067:
[----:B------:R-:W-:Y:S05]  /*9110*/  @P0 BRA `(.L_x_1063) ;  /* 0x0000002c00a40947 */ /* 0x000fea0003800000 */
[----:B------:R-:W3:Y:S01]  /*9120*/  LDL.LU R7, [R1+0x10] ;  /* 0x0000100001077983 */ /* 0x000ee20000300800 */
[----:B------:R-:W1:Y:S03]  /*9130*/  LDC.64 R2, c[0x0][0x878] ;  /* 0x00021e00ff027b82 */ /* 0x000e660000000a00 */
[----:B------:R-:W4:Y:S04]  /*9140*/  LDL.LU R23, [R1+0xc] ;  /* 0x00000c0001177983 */ /* 0x000f280000300800 */
[----:B------:R-:W5:Y:S01]  /*9150*/  LDL.LU R22, [R1+0x8] ;  /* 0x0000080001167983 */ /* 0x000f620000300800 */
[----:B------:R-:W-:Y:S01]  /*9160*/  ULDC.64 UR4, c[0x0][0x208] ;  /* 0x0000820000047ab9 */ /* 0x000fe20000000a00 */
[----:B------:R-:W5:Y:S01]  /*9170*/  LDC R0, c[0x0][0x850] ;  /* 0x00021400ff007b82 */ /* 0x000f620000000800 */
[----:B------:R-:W5:Y:S07]  /*9180*/  S2R R20, SR_TID.X ;  /* 0x0000000000147919 */ /* 0x000f6e0000002100 */
[----:B------:R-:W3:Y:S01]  /*9190*/  LDC.64 R10, c[0x0][0x840] ;  /* 0x00021000ff0a7b82 */ /* 0x000ee20000000a00 */
[----:B-1----:R-:W-:-:S07]  /*91a0*/  ISETP.NE.U32.AND P0, PT, R2, RZ, PT ;  /* 0x000000ff0200720c */ /* 0x002fce0003f05070 */
[----:B------:R-:W1:Y:S01]  /*91b0*/  LDC.64 R8, c[0x0][0x818] ;  /* 0x00020600ff087b82 */ /* 0x000e620000000a00 */
[----:B------:R-:W-:-:S07]  /*91c0*/  ISETP.NE.AND.EX P0, PT, R3, RZ, PT, P0 ;  /* 0x000000ff0300720c */ /* 0x000fce0003f05300 */
[----:B------:R-:W1:Y:S08]  /*91d0*/  LDC.64 R12, c[0x0][0x820] ;  /* 0x00020800ff0c7b82 */ /* 0x000e700000000a00 */
[----:B------:R-:W5:Y:S08]  /*91e0*/  @P0 LDC.64 R2, c[0x0][0x878] ;  /* 0x00021e00ff020b82 */ /* 0x000f700000000a00 */
[----:B------:R-:W1:Y:S08]  /*91f0*/  LDC.64 R14, c[0x0][0x848] ;  /* 0x00021200ff0e7b82 */ /* 0x000e700000000a00 */
[----:B--2---:R-:W2:Y:S08]  /*9200*/  LDC.64 R16, c[0x0][0x800] ;  /* 0x00020000ff107b82 */ /* 0x004eb00000000a00 */
[----:B------:R-:W2:Y:S01]  /*9210*/  LDC.64 R18, c[0x0][0x828] ;  /* 0x00020a00ff127b82 */ /* 0x000ea20000000a00 */
[----:B-----5:R-:W-:-:S06]  /*9220*/  @P0 IMAD.WIDE R2, R22, 0x4, R2 ;  /* 0x0000000416020825 */ /* 0x020fcc00078e0202 */
[----:B------:R5:W2:Y:S01]  /*9230*/  @P0 LDG.E R2, desc[UR4][R2.64] ;  /* 0x0000000402020981 */ /* 0x000aa2000c1e1900 */
[----:B------:R-:W-:Y:S01]  /*9240*/  VIADD R21, R20, 0xffffff80 ;  /* 0xffffff8014157836 */ /* 0x000fe20000000000 */
[----:B------:R-:W1:Y:S08]  /*9250*/  S2UR UR5, SR_CgaCtaId ;  /* 0x00000000000579c3 */ /* 0x000e700000008800 */
[----:B------:R-:W-:Y:S01]  /*9260*/  BAR.SYNC.DEFER_BLOCKING 0x1, 0x100 ;  /* 0x0044000000007b1d */ /* 0x000fe20000010000 */
[----:B------:R-:W-:-:S02]  /*9270*/  ISETP.NE.AND P1, PT, R0, 0x1, PT ;  /* 0x000000010000780c */ /* 0x000fc40003f25270 */
[----:B------:R-:W-:-:S03]  /*9280*/  SHF.R.S32.HI R0, RZ, 0x1f, R21 ;  /* 0x0000001fff007819 */ /* 0x000fc60000011415 */
[----:B------:R-:W-:Y:S01]  /*9290*/  UMOV UR4, 0x400 ;  /* 0x0000040000047882 */ /* 0x000fe20000000000 */
[----:B------:R-:W-:Y:S01]  /*92a0*/  LEA.HI R6, R0, R21, RZ, 0x7 ;  /* 0x0000001500067211 */ /* 0x000fe200078f38ff */
[----:B------:R-:W-:Y:S03]  /*92b0*/  BSSY B1, `(.L_x_1081) ;  /* 0x0000055000017945 */ /* 0x000fe60003800000 */
[----:B------:R-:W-:Y:S02]  /*92c0*/  LOP3.LUT R0, R6, 0x3fffff80, RZ, 0xc0, !PT ;  /* 0x3fffff8006007812 */ /* 0x000fe400078ec0ff */
[----:B-----5:R-:W-:Y:S01]  /*92d0*/  SHF.R.S32.HI R3, RZ, 0x7, R6 ;  /* 0x00000007ff037819 */ /* 0x020fe20000011406 */
[----:B------:R-:W4:Y:S02]  /*92e0*/  @P1 LDC R4, c[0x0][0x854] ;  /* 0x00021500ff041b82 */ /* 0x000f240000000800 */
[----:B------:R-:W-:-:S04]  /*92f0*/  IMAD.IADD R0, R21, 0x1, -R0 ;  /* 0x0000000115007824 */ /* 0x000fc800078e0a00 */
[----:B------:R-:W-:Y:S02]  /*9300*/  IMAD R0, R3, 0xa00, R0 ;  /* 0x00000a0003007824 */ /* 0x000fe400078e0200 */
[----:B------:R-:W5:Y:S01]  /*9310*/  @P1 LDC R5, c[0x0][0x858] ;  /* 0x00021600ff051b82 */ /* 0x000f620000000800 */
[----:B-1----:R-:W-:Y:S01]  /*9320*/  ULEA UR4, UR5, UR4, 0x18 ;  /* 0x0000000405047291 */ /* 0x002fe2000f8ec03f */
[----:B------:R-:W-:-:S05]  /*9330*/  IMAD.SHL.U32 R3, R0, 0x4, RZ ;  /* 0x0000000400037824 */ /* 0x000fca00078e00ff */
[----:B------:R-:W-:-:S05]  /*9340*/  LEA R6, R3, UR4, 0x2 ;  /* 0x0000000403067c11 */ /* 0x000fca000f8e10ff */
[----:B------:R1:W-:Y:S01]  /*9350*/  STS.128 [R6], R56 ;  /* 0x0000003806007388 */ /* 0x0003e20000000c00 */
[----:B----4-:R-:W-:-:S03]  /*9360*/  @P1 IMAD.HI.U32 R0, R23, R4, RZ ;  /* 0x0000000417001227 */ /* 0x010fc600078e00ff */
[----:B------:R1:W-:Y:S04]  /*9370*/  STS.128 [R6+0x800], R60 ;  /* 0x0008003c06007388 */ /* 0x0003e80000000c00 */
[----:B------:R1:W-:Y:S01]  /*9380*/  STS.128 [R6+0x1000], R96 ;  /* 0x0010006006007388 */ /* 0x0003e20000000c00 */
[----:B-----5:R-:W-:Y:S01]  /*9390*/  @P1 SHF.R.U32.HI R23, RZ, R5, R0 ;  /* 0x00000005ff171219 */ /* 0x020fe20000011600 */
[----:B---3--:R-:W-:Y:S02]  /*93a0*/  IMAD R5, R7, 0x5000, RZ ;  /* 0x0000500007057824 */ /* 0x008fe400078e02ff */
[----:B------:R1:W-:Y:S01]  /*93b0*/  STS.128 [R6+0x1800], R100 ;  /* 0x0018006406007388 */ /* 0x0003e20000000c00 */
[----:B------:R-:W-:-:S03]  /*93c0*/  SHF.R.S32.HI R7, RZ, 0x1f, R23 ;  /* 0x0000001fff077819 */ /* 0x000fc60000011417 */
[----:B------:R1:W-:Y:S02]  /*93d0*/  @P1 STL [R1+0xc], R23 ;  /* 0x00000c1701001387 */ /* 0x0003e40000100800 */
[----:B------:R-:W-:Y:S02]  /*93e0*/  IMAD R0, R7, R8, RZ ;  /* 0x0000000807007224 */ /* 0x000fe400078e02ff */
[----:B------:R1:W-:Y:S02]  /*93f0*/  STS.128 [R6+0x2000], R64 ;  /* 0x0020004006007388 */ /* 0x0003e40000000c00 */
[----:B------:R-:W-:Y:S02]  /*9400*/  IMAD R9, R23, R9, R0 ;  /* 0x0000000917097224 */ /* 0x000fe400078e0200 */
        /* <DEDUP_REMOVED lines=22> */
[----:B------:R-:W-:-:S05]  /*9570*/  @P0 IMAD R2, R3, 0x5000, RZ ;  /* 0x0000500003020824 */ /* 0x000fca00078e02ff */
[----:B------:R-:W-:Y:S02]  /*9580*/  @P0 SHF.R.S32.HI R3, RZ, 0x1f, R2 ;  /* 0x0000001fff030819 */ /* 0x000fe40000011402 */
[----:B------:R-:W-:Y:S01]  /*9590*/  @!P0 CS2R R2, SRZ ;  /* 0x0000000000028805 */ /* 0x000fe2000001ff00 */
[----:B---3--:R-:W-:Y:S05]  /*95a0*/  BAR.SYNC.DEFER_BLOCKING 0x1, 0x100 ;  /* 0x0044000000007b1d */ /* 0x008fea0000010000 */
[----:B------:R-:W-:Y:S01]  /*95b0*/  IADD3 R4, P1, R5, R2, RZ ;  /* 0x0000000205047210 */ /* 0x000fe20007f3e0ff */
[----:B------:R-:W-:Y:S01]  /*95c0*/  IMAD R2, R7, R10, RZ ;  /* 0x0000000a07027224 */ /* 0x000fe200078e02ff */
[----:B------:R-:W-:-:S02]  /*95d0*/  SEL R7, R22, RZ, !P0 ;  /* 0x000000ff16077207 */ /* 0x000fc40004000000 */
[----:B------:R-:W-:Y:S01]  /*95e0*/  LEA.HI.X.SX32 R5, R5, R3, 0x1, P1 ;  /* 0x0000000305057211 */ /* 0x000fe200008f0eff */
[C---:B------:R-:W-:Y:S02]  /*95f0*/  IMAD R11, R23.reuse, R11, R2 ;  /* 0x0000000b170b7224 */ /* 0x040fe400078e0202 */
[----:B------:R-:W-:-:S04]  /*9600*/  IMAD.WIDE.U32 R2, R23, R8, R4 ;  /* 0x0000000817027225 */ /* 0x000fc800078e0004 */
[----:B------:R-:W-:Y:S01]  /*9610*/  IMAD.IADD R3, R3, 0x1, R9 ;  /* 0x0000000103037824 */ /* 0x000fe200078e0209 */
[----:B------:R-:W-:Y:S01]  /*9620*/  SEL R9, R0, RZ, !P0 ;  /* 0x000000ff00097207 */ /* 0x000fe20004000000 */
[----:B------:R-:W-:Y:S01]  /*9630*/  IMAD.WIDE.U32 R4, R23, R10, R4 ;  /* 0x0000000a17047225 */ /* 0x000fe200078e0004 */
[----:B------:R-:W-:-:S03]  /*9640*/  ISETP.NE.AND P0, PT, R21, RZ, PT ;  /* 0x000000ff1500720c */ /* 0x000fc60003f05270 */
[----:B------:R-:W-:Y:S02]  /*9650*/  IMAD.IADD R5, R5, 0x1, R11 ;  /* 0x0000000105057824 */ /* 0x000fe400078e020b */
[C---:B------:R-:W-:Y:S02]  /*9660*/  IMAD R0, R9.reuse, R12, RZ ;  /* 0x0000000c09007224 */ /* 0x040fe400078e02ff */
[----:B------:R-:W-:Y:S02]  /*9670*/  IMAD R8, R9, R14, RZ ;  /* 0x0000000e09087224 */ /* 0x000fe400078e02ff */
        /* <DEDUP_REMOVED lines=17> */
.L_x_1083:
[----:B------:R-:W-:Y:S01]  /*9790*/  @P0 ELECT P1, URZ, PT ;  /* 0x00000000003f082f */ /* 0x000fe20003820000 */
[----:B------:R1:W-:-:S12]  /*97a0*/  UBLKRED.G.S.ADD.F32.RN [UR6], [UR4], UR5, desc[UR8] ;  /* 0x00000806040073bb */ /* 0x0003d800080a1405 */
[----:B------:R-:W-:Y:S02]  /*97b0*/  @P1 PLOP3.LUT P0, PT, P1, PT, PT, 0x8, 0x0 ;  /* 0x000000000000181c */ /* 0x000fe40000f0e170 */
[----:B------:R-:W-:-:S11]  /*97c0*/  PLOP3.LUT P1, PT, PT, PT, PT, 0x8, 0x0 ;  /* 0x000000000000781c */ /* 0x000fd60003f2e170 */
[----:B-1----:R-:W-:Y:S05]  /*97d0*/  @P0 BRA.U.ANY `(.L_x_1083) ;  /* 0xfffffffd00ec0947 */ /* 0x002fea000393ffff */
[----:B------:R0:W-:Y:S01]  /*97e0*/  UTMACMDFLUSH ;  /* 0x00000000000079b7 */ /* 0x0001e20000000000 */
[----:B------:R-:W-:-:S04]  /*97f0*/  DEPBAR.LE SB0, 0x0 ;  /* 0x000080000000791a */ /* 0x000fc80000000000 */
.L_x_1082:
[----:B------:R-:W-:Y:S05]  /*9800*/  BSYNC B1 ;  /* 0x0000000000017941 */ /* 0x000fea0003800000 */
.L_x_1081:
        /* <DEDUP_REMOVED lines=26> */
[----:B------:R-:W-:Y:S01]  /*99b0*/  R2UR UR6, R16 ;  /* 0x00000000100672ca */ /* 0x000fe200000e0000 */
[----:B------:R-:W-:Y:S01]  /*99c0*/  UMOV UR5, 0x1400 ;  /* 0x0000140000057882 */ /* 0x000fe20000000000 */
[----:B------:R-:W-:Y:S01]  /*99d0*/  R2UR UR7, R3 ;  /* 0x00000000030772ca */ /* 0x000fe200000e0000 */
[----:B------:R-:W-:Y:S01]  /*99e0*/  UMOV UR8, 0x0 ;  /* 0x0000000000087882 */ /* 0x000fe20000000000 */
[----:B------:R-:W-:Y:S01]  /*99f0*/  PLOP3.LUT P0, PT, PT, PT, PT, 0x80, 0x0 ;  /* 0x000000000000781c */ /* 0x000fe20003f0f070 */
[----:B------:R-:W-:-:S12]  /*9a00*/  UMOV UR9, 0x14f00000 ;  /* 0x14f0000000097882 */ /* 0x000fd80000000000 */
.L_x_1084:
[----:B------:R-:W-:Y:S01]  /*9a10*/  @P0 ELECT P1, URZ, PT ;  /* 0x00000000003f082f */ /* 0x000fe20003820000 */
[----:B------:R2:W-:-:S12]  /*9a20*/  UBLKRED.G.S.ADD.F32.RN [UR6], [UR4], UR5, desc[UR8] ;  /* 0x00000806040073bb */ /* 0x0005d800080a1405 */
[----:B------:R-:W-:Y:S02]  /*9a30*/  @P1 PLOP3.LUT P0, PT, P1, PT, PT, 0x8, 0x0 ;  /* 0x000000000000181c */ /* 0x000fe40000f0e170 */
[----:B------:R-:W-:-:S11]  /*9a40*/  PLOP3.LUT P1, PT, PT, PT, PT, 0x8, 0x0 ;  /* 0x000000000000781c */ /* 0x000fd60003f2e170 */
[----:B--2---:R-:W-:Y:S05]  /*9a50*/  @P0 BRA.U.ANY `(.L_x_1084) ;  /* 0xfffffffd00ec0947 */ /* 0x004fea000393ffff */
[----:B------:R0:W-:Y:S01]  /*9a60*/  UTMACMDFLUSH ;  /* 0x00000000000079b7 */ /* 0x0001e20000000000 */
[----:B------:R-:W-:-:S04]  /*9a70*/  DEPBAR.LE SB0, 0x0 ;  /* 0x000080000000791a */ /* 0x000fc80000000000 */
[----:B------:R-:W-:Y:S05]  /*9a80*/  BRA `(.L_x_1063) ;  /* 0x0000002400487947 */ /* 0x000fea0003800000 */
.L_x_1056:
        /* <DEDUP_REMOVED lines=8> */
[----:B------:R-:W-:-:S11]  /*9b10*/  UISETP.NE.AND UP0, UPT, UR9, 0x1, UPT ;  /* 0x000000010900788c */ /* 0x000fd6000bf05270 */
[----:B------:R-:W-:Y:S01]  /*9b20*/  @UP0 ULDC UR4, c[0x0][0x8dc] ;  /* 0x0002370000040ab9 */ /* 0x000fe20000000800 */
[----:B------:R-:W-:Y:S01]  /*9b30*/  @UP0 ULDC UR7, c[0x0][0x8e0] ;  /* 0x0002380000070ab9 */ /* 0x000fe20000000800 */
[----:B-1----:R-:W-:Y:S02]  /*9b40*/  UIMAD.WIDE.U32 UR4, UR6, UR4, URZ ;  /* 0x00000004060472a5 */ /* 0x002fe4000f8e003f */
        /* <DEDUP_REMOVED lines=16> */
.L_x_1085:
[----:B------:R-:W-:Y:S01]  /*9c50*/  ULDC UR5, c[0x0][0x8cc] ;  /* 0x0002330000057ab9 */ /* 0x000fe20000000800 */
[----:B------:R-:W-:Y:S01]  /*9c60*/  UMOV UR4, UR9 ;  /* 0x0000000900047c82 */ /* 0x000fe20008000000 */
[----:B------:R-:W-:-:S11]  /*9c70*/  UISETP.NE.AND UP0, UPT, UR5, 0x1, UPT ;  /* 0x000000010500788c */ /* 0x000fd6000bf05270 */
[----:B------:R-:W-:Y:S02]  /*9c80*/  @UP0 ULDC.64 UR10, c[0x0][0x8d0] ;  /* 0x00023400000a0ab9 */ /* 0x000fe40000000a00 */
[----:B------:R-:W-:-:S04]  /*9c90*/  UIMAD.WIDE.U32 UR6, UR9, UR10, URZ ;  /* 0x0000000a090672a5 */ /* 0x000fc8000f8e003f */
[----:B------:R-:W-:-:S04]  /*9ca0*/  @UP0 USHF.R.U32.HI UR4, URZ, UR11, UR7 ;  /* 0x0000000b3f040299 */ /* 0x000fc80008011607 */
[----:B------:R-:W-:-:S12]  /*9cb0*/  UIMAD UR5, UR4, UR5, URZ ;  /* 0x00000005040572a4 */ /* 0x000fd8000f8e023f */
.L_x_1086:
        /* <DEDUP_REMOVED lines=24> */
.L_x_1087:
        /* <DEDUP_REMOVED lines=15> */
.L_x_1089:
[----:B------:R-:W-:-:S05]  /*9f30*/  ULDC UR5, c[0x0][0x8f4] ;  /* 0x00023d0000057ab9 */ /* 0x000fca0000000800 */
.L_x_1088:
        /* <DEDUP_REMOVED lines=34> */
[----:B-1----:R-:W-:Y:S02]  /*a160*/  IMAD.U32 R2, RZ, RZ, UR12 ;  /* 0x0000000cff027e24 */ /* 0x002fe4000f8e00ff */
[----:B------:R-:W-:-:S05]  /*a170*/  IMAD.U32 R3, RZ, RZ, UR13 ;  /* 0x0000000dff037e24 */ /* 0x000fca000f8e00ff */
[----:B------:R1:W4:Y:S02]  /*a180*/  @P2 LDG.E R5, desc[UR16][R2.64] ;  /* 0x0000001002052981 */ /* 0x000324000c1e1900 */
[----:B-1----:R-:W-:Y:S02]  /*a190*/  IMAD.U32 R2, RZ, RZ, UR6 ;  /* 0x00000006ff027e24 */ /* 0x002fe4000f8e00ff */
        /* <DEDUP_REMOVED lines=27> */
.L_x_1091:
        /* <DEDUP_REMOVED lines=14> */
.L_x_1092:
        /* <DEDUP_REMOVED lines=9> */
.L_x_1093:
        /* <DEDUP_REMOVED lines=40> */
.L_x_1109:
[----:B------:R-:W-:Y:S01]  /*a740*/  ISETP.NE.AND P0, PT, R11, RZ, PT ;  /* 0x000000ff0b00720c */ /* 0x000fe20003f05270 */
[----:B------:R-:W-:Y:S02]  /*a750*/  IMAD.U32 R14, RZ, RZ, UR20 ;  /* 0x00000014ff0e7e24 */ /* 0x000fe4000f8e00ff */
[----:B------:R-:W-:-:S03]  /*a760*/  IMAD.MOV.U32 R4, RZ, RZ, 0x1 ;  /* 0x00000001ff047424 */ /* 0x000fc600078e00ff */
[----:B------:R-:W-:-:S07]  /*a770*/  SHF.R.S32.HI R14, RZ, 0x1f, R14 ;  /* 0x0000001fff0e7819 */ /* 0x000fce000001140e */
[----:B------:R-:W-:Y:S05]  /*a780*/  @P0 BRA `(.L_x_1095) ;  /* 0x0000000000140947 */ /* 0x000fea0003800000 */
[----:B------:R-:W-:Y:S01]  /*a790*/  LOP3.LUT P1, RZ, R21, 0x1f, RZ, 0xc0, !PT ;  /* 0x0000001f15ff7812 */ /* 0x000fe2000782c0ff */
[----:B-1----:R-:W-:-:S04]  /*a7a0*/  IMAD.MOV.U32 R3, RZ, RZ, 0x8100 ;  /* 0x00008100ff037424 */ /* 0x002fc800078e00ff */
[----:B------:R2:W-:Y:S08]  /*a7b0*/  SYNCS.ARRIVE.TRANS64 RZ, [R6+URZ+0x31810], R3 ;  /* 0x0318100306ff79a7 */ /* 0x0005f0000800003f */
[----:B------:R-:W-:Y:S05]  /*a7c0*/  @!P1 BRA `(.L_x_1095) ;  /* 0x0000000000049947 */ /* 0x000fea0003800000 */
[----:B------:R-:W-:Y:S01]  /*a7d0*/  BPT.TRAP 0x1 ;  /* 0x000000040000795c */ /* 0x000fe20000300000 */
.L_x_1095:
        /* <DEDUP_REMOVED lines=13> */
[----:B-12---:R-:W-:Y:S01]  /*a8b0*/  IMAD.MOV.U32 R3, RZ, RZ, 0x14000 ;  /* 0x00014000ff037424 */ /* 0x006fe200078e00ff */
        /* <DEDUP_REMOVED lines=140> */
.L_x_1101:
[----:B------:R-:W-:-:S04]  /*b180*/  SHF.L.U32 R5, R9, 0x1f, RZ ;  /* 0x0000001f09057819 */ /* 0x000fc800000006ff */
[----:B------:R-:W1:Y:S02]  /*b190*/  SYNCS.PHASECHK.TRANS64.TRYWAIT P1, [R6+URZ+0x31838], R5 ;  /* 0x03183805060075a7 */ /* 0x000e64000802017f */
[----:B-1----:R-:W-:Y:S05]  /*b1a0*/  @!P1 BRA `(.L_x_1097) ;  /* 0x0000000c00d89947 */ /* 0x002fea0003800000 */
.L_x_1110:
[----:B------:R-:W-:Y:S05]  /*b1b0*/  @P0 BRA `(.L_x_1098) ;  /* 0x0000000000140947 */ /* 0x000fea0003800000 */
[----:B------:R-:W-:Y:S01]  /*b1c0*/  ISETP.NE.AND P1, PT, R15, RZ, PT ;  /* 0x000000ff0f00720c */ /* 0x000fe20003f25270 */
[----:B-1----:R-:W-:-:S04]  /*b1d0*/  IMAD.MOV.U32 R5, RZ, RZ, 0x8100 ;  /* 0x00008100ff057424 */ /* 0x002fc800078e00ff */
[----:B------:R2:W-:Y:S08]  /*b1e0*/  SYNCS.ARRIVE.TRANS64 RZ, [R6+URZ+0x31830], R5 ;  /* 0x0318300506ff79a7 */ /* 0x0005f0000800003f */
[----:B------:R-:W-:Y:S05]  /*b1f0*/  @!P1 BRA `(.L_x_1098) ;  /* 0x0000000000049947 */ /* 0x000fea0003800000 */
[----:B------:R-:W-:Y:S01]  /*b200*/  BPT.TRAP 0x1 ;  /* 0x000000040000795c */ /* 0x000fe20000300000 */
.L_x_1098:
        /* <DEDUP_REMOVED lines=47> */
.L_x_1112:
[----:B------:R-:W-:Y:S01]  /*b500*/  LOP3.LUT R9, R9, 0x1, RZ, 0x3c, !PT ;  /* 0x0000000109097812 */ /* 0x000fe200078e3cff */
[----:B------:R-:W-:Y:S06]  /*b510*/  @P2 BRA `(.L_x_1100) ;  /* 0x0000000000142947 */ /* 0x000fec0003800000 */
[----:B------:R-:W-:Y:S01]  /*b520*/  ISETP.NE.AND P1, PT, R15, RZ, PT ;  /* 0x000000ff0f00720c */ /* 0x000fe20003f25270 */
[----:B-1----:R-:W-:-:S04]  /*b530*/  IMAD.MOV.U32 R2, RZ, RZ, 0x8100 ;  /* 0x00008100ff027424 */ /* 0x002fc800078e00ff */
[----:B------:R2:W-:Y:S08]  /*b540*/  SYNCS.ARRIVE.TRANS64 RZ, [R20+URZ+0x31810], R2 ;  /* 0x0318100214ff79a7 */ /* 0x0005f0000800003f */
[----:B------:R-:W-:Y:S05]  /*b550*/  @!P1 BRA `(.L_x_1100) ;  /* 0x0000000000049947 */ /* 0x000fea0003800000 */
[----:B------:R-:W-:Y:S01]  /*b560*/  BPT.TRAP 0x1 ;  /* 0x000000040000795c */ /* 0x000fe20000300000 */
.L_x_1100:
        /* <DEDUP_REMOVED lines=53> */
.L_x_1096:
[----:B------:R-:W-:Y:S01]  /*b8c0*/  SHF.L.U32 R15, R9, 0x1f, RZ ;  /* 0x0000001f090f7819 */ /* 0x000fe200000006ff */
[----:B------:R-:W1:Y:S01]  /*b8d0*/  LDC.64 R12, c[0x0][0x730] ;  /* 0x0001cc00ff0c7b82 */ /* 0x000e620000000a00 */
[----:B------:R-:W-:Y:S02]  /*b8e0*/  IMAD.U32 R16, RZ, RZ, UR38 ;  /* 0x00000026ff107e24 */ /* 0x000fe4000f8e00ff */
[----:B------:R-:W-:Y:S02]  /*b8f0*/  IMAD.U32 R2, RZ, RZ, UR38 ;  /* 0x00000026ff027e24 */ /* 0x000fe4000f8e00ff */
[----:B------:R-:W-:Y:S02]  /*b900*/  IMAD.U32 R3, RZ, RZ, UR39 ;  /* 0x00000027ff037e24 */ /* 0x000fe4000f8e00ff */
[----:B------:R-:W-:Y:S01]  /*b910*/  IMAD.MOV.U32 R2, RZ, RZ, R16 ;  /* 0x000000ffff027224 */ /* 0x000fe200078e0010 */
        /* <DEDUP_REMOVED lines=11> */
.L_x_1113:
[----:B------:R-:W-:Y:S01]  /*b9d0*/  IMAD.IADD R10, R11, 0x1, R3 ;  /* 0x000000010b0a7824 */ /* 0x000fe200078e0203 */
[----:B------:R-:W-:Y:S06]  /*b9e0*/  @P0 BRA `(.L_x_1103) ;  /* 0x0000000000140947 */ /* 0x000fec0003800000 */
[----:B------:R-:W-:Y:S01]  /*b9f0*/  LOP3.LUT P0, RZ, R21, 0x1f, RZ, 0xc0, !PT ;  /* 0x0000001f15ff7812 */ /* 0x000fe2000780c0ff */
[----:B------:R-:W-:-:S04]  /*ba00*/  IMAD.MOV.U32 R11, RZ, RZ, 0x8100 ;  /* 0x00008100ff0b7424 */ /* 0x000fc800078e00ff */
[----:B------:R2:W-:Y:S08]  /*ba10*/  SYNCS.ARRIVE.TRANS64 RZ, [R6+URZ+0x31830], R11 ;  /* 0x0318300b06ff79a7 */ /* 0x0005f0000800003f */
[----:B------:R-:W-:Y:S05]  /*ba20*/  @!P0 BRA `(.L_x_1103) ;  /* 0x0000000000048947 */ /* 0x000fea0003800000 */
[----:B------:R-:W-:Y:S01]  /*ba30*/  BPT.TRAP 0x1 ;  /* 0x000000040000795c */ /* 0x000fe20000300000 */
.L_x_1103:
        /* <DEDUP_REMOVED lines=53> */
.L_x_1090:
[----:B------:R-:W-:Y:S05]  /*bd90*/  WARPSYNC.ALL ;  /* 0x0000000000007948 */ /* 0x000fea0003800000 */
[----:B------:R-:W-:-:S13]  /*bda0*/  ELECT P0, URZ, PT ;  /* 0x00000000003f782f */ /* 0x000fda0003800000 */
[----:B------:R-:W-:Y:S05]  /*bdb0*/  @!P0 BRA `(.L_x_1063) ;  /* 0x00000000007c8947 */ /* 0x000fea0003800000 */
[----:B------:R-:W3:Y:S02]  /*bdc0*/  LDL R0, [R1+0x14] ;  /* 0x0000140001007983 */ /* 0x000ee40000100800 */
[----:B---3--:R-:W-:-:S13]  /*bdd0*/  R2UR UR4, R0 ;  /* 0x00000000000472ca */ /* 0x008fda00000e0000 */
[----:B------:R-:W-:-:S06]  /*bde0*/  ULOP3.LUT UR4, UR4, 0x2, URZ, 0xfc, !UPT ;  /* 0x0000000204047892 */ /* 0x000fcc000f8efc3f */
[----:B------:R-:W-:-:S05]  /*bdf0*/  IMAD.U32 R0, RZ, RZ, UR4 ;  /* 0x00000004ff007e24 */ /* 0x000fca000f8e00ff */
[----:B------:R-:W-:-:S13]  /*be00*/  ISETP.NE.AND P1, PT, R0, 0x3, PT ;  /* 0x000000030000780c */ /* 0x000fda0003f25270 */
[----:B------:R-:W-:Y:S05]  /*be10*/  @!P1 BRA `(.L_x_1104) ;  /* 0x0000000000049947 */ /* 0x000fea0003800000 */
[----:B------:R-:W-:Y:S01]  /*be20*/  BPT.TRAP 0x1 ;  /* 0x000000040000795c */ /* 0x000fe20000300000 */
.L_x_1104:
        /* <DEDUP_REMOVED lines=8> */
.L_x_1114:
        /* <DEDUP_REMOVED lines=9> */
.L_x_1115:
[----:B------:R-:W-:Y:S05]  /*bf40*/  @!P1 BRA `(.L_x_1107) ;  /* 0x0000000000049947 */ /* 0x000fea0003800000 */
[----:B------:R-:W-:Y:S01]  /*bf50*/  BPT.TRAP 0x1 ;  /* 0x000000040000795c */ /* 0x000fe20000300000 */
.L_x_1107:
[----:B------:R-:W-:-:S07]  /*bf60*/  SHF.L.U32 R9, R9, 0x1f, RZ ;  /* 0x0000001f09097819 */ /* 0x000fce00000006ff */
.L_x_1108:
[----:B----4-:R4:W1:Y:S02]  /*bf70*/  SYNCS.PHASECHK.TRANS64.TRYWAIT P0, [R2+URZ+0x31838], R9 ;  /* 0x03183809020075a7 */ /* 0x010864000800017f */
[----:B-1----:R-:W-:Y:S05]  /*bf80*/  @!P0 NANOSLEEP.SYNCS 0x989680 ;  /* 0x009896800000895d */ /* 0x002fea0003900000 */
[----:B------:R-:W1:Y:S02]  /*bf90*/  @!P0 SYNCS.PHASECHK.TRANS64 P0, [R2+URZ+0x31838], R9 ;  /* 0x03183809020085a7 */ /* 0x000e64000800007f */
[----:B-1----:R-:W-:Y:S05]  /*bfa0*/  @!P0 BRA `(.L_x_1108) ;  /* 0xfffffffc00f08947 */ /* 0x002fea000383ffff */
.L_x_1063:
[----:B------:R-:W-:Y:S05]  /*bfb0*/  BSYNC B0 ;  /* 0x0000000000007941 */ /* 0x000fea0003800000 */
.L_x_1055:
[----:B------:R-:W-:Y:S05]  /*bfc0*/  EXIT ;  /* 0x000000000000794d */ /* 0x000fea0003800000 */
.L_x_1069:
[----:B-1----:R1:W2:Y:S02]  /*bfd0*/  SYNCS.PHASECHK.TRANS64.TRYWAIT P0, [R17+URZ+0x31800], R16 ;  /* 0x03180010110075a7 */ /* 0x0022a4000800017f */
[----:B--2---:R-:W-:Y:S05]  /*bfe0*/  @!P0 NANOSLEEP.SYNCS 0x989680 ;  /* 0x009896800000895d */ /* 0x004fea0003900000 */
[----:B------:R-:W2:Y:S02]  /*bff0*/  @!P0 SYNCS.PHASECHK.TRANS64 P0, [R17+URZ+0x31800], R16 ;  /* 0x03180010110085a7 */ /* 0x000ea4000800007f */
[----:B--2---:R-:W-:Y:S05]  /*c000*/  @!P0 BRA `(.L_x_1069) ;  /* 0xfffffffc00f08947 */ /* 0x004fea000383ffff */
[----:B------:R-:W-:Y:S05]  /*c010*/  BRA `(.L_x_1068) ;  /* 0xffffff5400687947 */ /* 0x000fea000383ffff */
.L_x_1073:
[----:B--2---:R2:W3:Y:S02]  /*c020*/  SYNCS.PHASECHK.TRANS64.TRYWAIT P1, [R16+URZ+0x31810], R9 ;  /* 0x03181009100075a7 */ /* 0x0044e4000802017f */
[----:B---3--:R-:W-:Y:S05]  /*c030*/  @!P1 NANOSLEEP.SYNCS 0x989680 ;  /* 0x009896800000995d */ /* 0x008fea0003900000 */
[----:B------:R-:W3:Y:S02]  /*c040*/  @!P1 SYNCS.PHASECHK.TRANS64 P1, [R16+URZ+0x31810], R9 ;  /* 0x03181009100095a7 */ /* 0x000ee4000802007f */
[----:B---3--:R-:W-:Y:S05]  /*c050*/  @!P1 BRA `(.L_x_1073) ;  /* 0xfffffffc00f09947 */ /* 0x008fea000383ffff */
[----:B------:R-:W-:Y:S05]  /*c060*/  BRA `(.L_x_1072) ;  /* 0xffffff5c00ac7947 */ /* 0x000fea000383ffff */
.L_x_1077:
[----:B----4-:R4:W1:Y:S02]  /*c070*/  SYNCS.PHASECHK.TRANS64.TRYWAIT P1, [R17+URZ+0x31830], R10 ;  /* 0x0318300a110075a7 */ /* 0x010864000802017f */
[----:B-1----:R-:W-:Y:S05]  /*c080*/  @!P1 NANOSLEEP.SYNCS 0x989680 ;  /* 0x009896800000995d */ /* 0x002fea0003900000 */
[----:B------:R-:W1:Y:S02]  /*c090*/  @!P1 SYNCS.PHASECHK.TRANS64 P1, [R17+URZ+0x31830], R10 ;  /* 0x0318300a110095a7 */ /* 0x000e64000802007f */
[----:B-1----:R-:W-:Y:S05]  /*c0a0*/  @!P1 BRA `(.L_x_1077) ;  /* 0xfffffffc00f09947 */ /* 0x002fea000383ffff */
[----:B------:R-:W-:Y:S05]  /*c0b0*/  BRA `(.L_x_1076) ;  /* 0xffffff7800b07947 */ /* 0x000fea000383ffff */
.L_x_1094:
[----:B-1----:R1:W2:Y:S02]  /*c0c0*/  SYNCS.PHASECHK.TRANS64.TRYWAIT P0, [R6+URZ+0x31820], R3 ;  /* 0x03182003060075a7 */ /* 0x0022a4000800017f */
[----:B--2---:R-:W-:Y:S05]  /*c0d0*/  @!P0 NANOSLEEP.SYNCS 0x989680 ;  /* 0x009896800000895d */ /* 0x004fea0003900000 */
[----:B------:R-:W2:Y:S02]  /*c0e0*/  @!P0 SYNCS.PHASECHK.TRANS64 P0, [R6+URZ+0x31820], R3 ;  /* 0x03182003060085a7 */ /* 0x000ea4000800007f */
[----:B--2---:R-:W-:Y:S05]  /*c0f0*/  @!P0 BRA `(.L_x_1094) ;  /* 0xfffffffc00f08947 */ /* 0x004fea000383ffff */
[----:B------:R-:W-:Y:S05]  /*c100*/  BRA `(.L_x_1109) ;  /* 0xffffffe4008c7947 */ /* 0x000fea000383ffff */
.L_x_1097:
[----:B-1----:R1:W2:Y:S02]  /*c110*/  SYNCS.PHASECHK.TRANS64.TRYWAIT P1, [R6+URZ+0x31838], R5 ;  /* 0x03183805060075a7 */ /* 0x0022a4000802017f */
[----:B--2---:R-:W-:Y:S05]  /*c120*/  @!P1 NANOSLEEP.SYNCS 0x989680 ;  /* 0x009896800000995d */ /* 0x004fea0003900000 */
[----:B------:R-:W2:Y:S02]  /*c130*/  @!P1 SYNCS.PHASECHK.TRANS64 P1, [R6+URZ+0x31838], R5 ;  /* 0x03183805060095a7 */ /* 0x000ea4000802007f */
[----:B--2---:R-:W-:Y:S05]  /*c140*/  @!P1 BRA `(.L_x_1097) ;  /* 0xfffffffc00f09947 */ /* 0x004fea000383ffff */
[----:B------:R-:W-:Y:S05]  /*c150*/  BRA `(.L_x_1110) ;  /* 0xfffffff000147947 */ /* 0x000fea000383ffff */
.L_x_1099:
[----:B------:R-:W-:-:S07]  /*c160*/  SHF.L.U32 R2, R4, 0x1f, RZ ;  /* 0x0000001f04027819 */ /* 0x000fce00000006ff */
.L_x_1111:
[----:B-1----:R1:W2:Y:S02]  /*c170*/  SYNCS.PHASECHK.TRANS64.TRYWAIT P1, [R20+URZ+0x31820], R2 ;  /* 0x03182002140075a7 */ /* 0x0022a4000802017f */
[----:B--2---:R-:W-:Y:S05]  /*c180*/  @!P1 NANOSLEEP.SYNCS 0x989680 ;  /* 0x009896800000995d */ /* 0x004fea0003900000 */
[----:B------:R-:W2:Y:S02]  /*c190*/  @!P1 SYNCS.PHASECHK.TRANS64 P1, [R20+URZ+0x31820], R2 ;  /* 0x03182002140095a7 */ /* 0x000ea4000802007f */
[----:B--2---:R-:W-:Y:S05]  /*c1a0*/  @!P1 BRA `(.L_x_1111) ;  /* 0xfffffffc00f09947 */ /* 0x004fea000383ffff */
[----:B------:R-:W-:Y:S05]  /*c1b0*/  BRA `(.L_x_1112) ;  /* 0xfffffff000d07947 */ /* 0x000fea000383ffff */
.L_x_1102:
[----:B-1----:R1:W2:Y:S02]  /*c1c0*/  SYNCS.PHASECHK.TRANS64.TRYWAIT P1, [R6+URZ+0x31838], R15 ;  /* 0x0318380f060075a7 */ /* 0x0022a4000802017f */
[----:B--2---:R-:W-:Y:S05]  /*c1d0*/  @!P1 NANOSLEEP.SYNCS 0x989680 ;  /* 0x009896800000995d */ /* 0x004fea0003900000 */
[----:B------:R-:W2:Y:S02]  /*c1e0*/  @!P1 SYNCS.PHASECHK.TRANS64 P1, [R6+URZ+0x31838], R15 ;  /* 0x0318380f060095a7 */ /* 0x000ea4000802007f */
[----:B--2---:R-:W-:Y:S05]  /*c1f0*/  @!P1 BRA `(.L_x_1102) ;  /* 0xfffffffc00f09947 */ /* 0x004fea000383ffff */
[----:B------:R-:W-:Y:S05]  /*c200*/  BRA `(.L_x_1113) ;  /* 0xfffffff400f07947 */ /* 0x000fea000383ffff */
.L_x_1105:
[----:B---3--:R3:W4:Y:S02]  /*c210*/  SYNCS.PHASECHK.TRANS64.TRYWAIT P0, [R5+URZ], R0 ;  /* 0x00000000050075a7 */ /* 0x008724000800017f */
[----:B----4-:R-:W-:Y:S05]  /*c220*/  @!P0 NANOSLEEP.SYNCS 0x989680 ;  /* 0x009896800000895d */ /* 0x010fea0003900000 */
[----:B------:R-:W4:Y:S02]  /*c230*/  @!P0 SYNCS.PHASECHK.TRANS64 P0, [R5+URZ], R0 ;  /* 0x00000000050085a7 */ /* 0x000f24000800007f */
[----:B----4-:R-:W-:Y:S05]  /*c240*/  @!P0 BRA `(.L_x_1105) ;  /* 0xfffffffc00f08947 */ /* 0x010fea000383ffff */
[----:B------:R-:W-:Y:S05]  /*c250*/  BRA `(.L_x_1114) ;  /* 0xfffffffc00147947 */ /* 0x000fea000383ffff */
.L_x_1106:
[----:B---3--:R3:W4:Y:S02]  /*c260*/  SYNCS.PHASECHK.TRANS64.TRYWAIT P0, [R3+URZ], R0 ;  /* 0x00000000030075a7 */ /* 0x008724000800017f */
[----:B----4-:R-:W-:Y:S05]  /*c270*/  @!P0 NANOSLEEP.SYNCS 0x989680 ;  /* 0x009896800000895d */ /* 0x010fea0003900000 */
[----:B------:R-:W4:Y:S02]  /*c280*/  @!P0 SYNCS.PHASECHK.TRANS64 P0, [R3+URZ], R0 ;  /* 0x00000000030085a7 */ /* 0x000f24000800007f */
[----:B----4-:R-:W-:Y:S05]  /*c290*/  @!P0 BRA `(.L_x_1106) ;  /* 0xfffffffc00f08947 */ /* 0x010fea000383ffff */
[----:B------:R-:W-:Y:S05]  /*c2a0*/  BRA `(.L_x_1115) ;  /* 0xfffffffc00247947 */ /* 0x000fea000383ffff */
.L_x_1116:
        /* <DEDUP_REMOVED lines=13> */
.L_x_1159:


//--------------------- .text._ZN7cutlass13device_kernelIN5flash22FlashAttnBwdPreprocessIN4cute5tupleIJNS3_1CILi64EEENS5_ILi256EEEEEENS_10bfloat16_tEfNS_4arch4Sm90ELb1ELb1EEEEEvNT_6ParamsE --------------------------
	.section	.text._ZN7cutlass13device_kernelIN5flash22FlashAttnBwdPreprocessIN4cute5tupleIJNS3_1CILi64EEENS5_ILi256EEEEEENS_10bfloat16_tEfNS_4arch4Sm90ELb1ELb1EEEEEvNT_6ParamsE,"ax",@progbits
	.align	128
.text._ZN7cutlass13device_kernelIN5flash22FlashAttnBwdPreprocessIN4cute5tupleIJNS3_1CILi64EEENS5_ILi256EEEEEENS_10bfloat16_tEfNS_4arch4Sm90ELb1ELb1EEEEEvNT_6ParamsE:
        .type           _ZN7cutlass13device_kernelIN5flash22FlashAttnBwdPreprocessIN4cute5tupleIJNS3_1CILi64EEENS5_ILi256EEEEEENS_10bfloat16_tEfNS_4arch4Sm90ELb1ELb1EEEEEvNT_6ParamsE,@function
        .size           _ZN7cutlass13device_kernelIN5flash22FlashAttnBwdPreprocessIN4cute5tupleIJNS3_1CILi64EEENS5_ILi256EEEEEENS_10bfloat16_tEfNS_4arch4Sm90ELb1ELb1EEEEEvNT_6ParamsE,(.L_x_1160 - _ZN7cutlass13device_kernelIN5flash22FlashAttnBwdPreprocessIN4cute5tupleIJNS3_1CILi64EEENS5_ILi256EEEEEENS_10bfloat16_tEfNS_4arch4Sm90ELb1ELb1EEEEEvNT_6ParamsE)
        .other          _ZN7cutlass13device_kernelIN5flash22FlashAttnBwdPreprocessIN4cute5tupleIJNS3_1CILi64EEENS5_ILi256EEEEEENS_10bfloat16_tEfNS_4arch4Sm90ELb1ELb1EEEEEvNT_6ParamsE,@"STO_CUDA_ENTRY STV_DEFAULT"
_ZN7cutlass13device_kernelIN5flash22FlashAttnBwdPreprocessIN4cute5tupleIJNS3_1CILi64EEENS5_ILi256EEEEEENS_10bfloat16_tEfNS_4arch4Sm90ELb1ELb1EEEEEvNT_6ParamsE:
[----:B------:R-:W-:Y:S08]  /*0000*/  LDC R1, c[0x0][0x28] ;  /* 0x00000a00ff017b82 */ /* 0x000ff00000000800 */
[----:B------:R-:W0:Y:S01]  /*0010*/  S2UR UR12, SR_CTAID.Z ;  /* 0x00000000000c79c3 */ /* 0x000e220000002700 */
[----:B------:R-:W-:Y:S01]  /*0020*/  ULDC.64 UR18, c[0x0][0x2f0] ;  /* 0x0000bc0000127ab9 */ /* 0x000fe20000000a00 */
[----:B------:R-:W-:Y:S01]  /*0030*/  ULDC.64 UR4, c[0x0][0x2f0] ;  /* 0x0000bc0000047ab9 */ /* 0x000fe20000000a00 */
[----:B------:R-:W-:Y:S01]  /*0040*/  UISETP.NE.U32.AND UP0, UPT, UR18, URZ, UPT ;  /* 0x0000003f1200728c */ /* 0x000fe2000bf05070 */
[----:B------:R-:W-:Y:S01]  /*0050*/  ULDC.64 UR6, c[0x0][0x2f8] ;  /* 0x0000be0000067ab9 */ /* 0x000fe20000000a00 */
[----:B------:R-:W-:-:S02]  /*0060*/  ULDC.64 UR10, c[0x0][0x208] ;  /* 0x00008200000a7ab9 */ /* 0x000fc40000000a00 */
[----:B------:R-:W-:Y:S02]  /*0070*/  UISETP.NE.AND.EX UP0, UPT, UR19, URZ, UPT, UP0 ;  /* 0x0000003f1300728c */ /* 0x000fe4000bf05300 */
[----:B------:R-:W-:-:S04]  /*0080*/  UISETP.NE.U32.AND UP1, UPT, UR6, URZ, UPT ;  /* 0x0000003f0600728c */ /* 0x000fc8000bf25070 */
[----:B------:R-:W-:Y:S01]  /*0090*/  PLOP3.LUT P0, PT, PT, PT, UP0, 0x80, 0x0 ;  /* 0x000000000000781c */ /* 0x000fe20003f0f008 */
[----:B------:R-:W-:Y:S02]  /*00a0*/  UISETP.NE.AND.EX UP1, UPT, UR7, URZ, UPT, UP1 ;  /* 0x0000003f0700728c */ /* 0x000fe4000bf25310 */
[----:B0-----:R-:W-:-:S06]  /*00b0*/  UIMAD.WIDE UR4, UR12, 0x4, UR4 ;  /* 0x000000040c0478a5 */ /* 0x001fcc000f8e0204 */
[----:B------:R-:W-:Y:S02]  /*00c0*/  IMAD.U32 R2, RZ, RZ, UR4 ;  /* 0x00000004ff027e24 */ /* 0x000fe4000f8e00ff */
[----:B------:R-:W-:Y:S01]  /*00d0*/  IMAD.U32 R3, RZ, RZ, UR5 ;  /* 0x00000005ff037e24 */ /* 0x000fe2000f8e00ff */
[----:B------:R-:W-:-:S04]  /*00e0*/  @UP1 ULDC.64 UR4, c[0x0][0x2f8] ;  /* 0x0000be0000041ab9 */ /* 0x000fc80000000a00 */
[----:B------:R-:W2:Y:S01]  /*00f0*/  @P0 LDG.E R0, desc[UR10][R2.64] ;  /* 0x0000000a02000981 */ /* 0x000ea2000c1e1900 */
[----:B------:R-:W-:Y:S01]  /*0100*/  PLOP3.LUT P1, PT, PT, PT, UP1, 0x80, 0x0 ;  /* 0x000000000000781c */ /* 0x000fe20003f2f018 */
[----:B------:R-:W-:-:S06]  /*0110*/  @UP1 UIMAD.WIDE UR4, UR12, 0x4, UR4 ;  /* 0x000000040c0418a5 */ /* 0x000fcc000f8e0204 */
[----:B------:R-:W-:Y:S01]  /*0120*/  IMAD.U32 R4, RZ, RZ, UR4 ;  /* 0x00000004ff047e24 */ /* 0x000fe2000f8e00ff */
[----:B------:R-:W-:-:S05]  /*0130*/  MOV R5, UR5 ;  /* 0x0000000500057c02 */ /* 0x000fca0008000f00 */
[----:B------:R-:W3:Y:S01]  /*0140*/  @P1 LDG.E R4, desc[UR10][R4.64] ;  /* 0x0000000a04041981 */ /* 0x000ee2000c1e1900 */
[----:B------:R-:W0:Y:S01]  /*0150*/  S2UR UR13, SR_CTAID.X ;  /* 0x00000000000d79c3 */ /* 0x000e220000002500 */
[----:B------:R-:W-:Y:S01]  /*0160*/  ULDC UR8, c[0x0][0x218] ;  /* 0x0000860000087ab9 */ /* 0x000fe20000000800 */
[----:B------:R-:W-:Y:S01]  /*0170*/  UMOV UR6, URZ ;  /* 0x0000003f00067c82 */ /* 0x000fe20008000000 */
[----:B------:R-:W1:Y:S01]  /*0180*/  S2R R7, SR_TID.X ;  /* 0x0000000000077919 */ /* 0x000e620000002100 */
[----:B------:R-:W-:-:S04]  /*0190*/  UMOV UR7, URZ ;  /* 0x0000003f00077c82 */ /* 0x000fc80008000000 */
[----:B------:R-:W4:Y:S01]  /*01a0*/  S2UR UR16, SR_CTAID.Y ;  /* 0x00000000001079c3 */ /* 0x000f220000002600 */
[----:B0-----:R-:W-:Y:S01]  /*01b0*/  USHF.L.U32 UR15, UR13, 0x6, URZ ;  /* 0x000000060d0f7899 */ /* 0x001fe2000800063f */
[----:B--2---:R-:W-:-:S13]  /*01c0*/  @P0 R2UR UR9, R0 ;  /* 0x00000000000902ca */ /* 0x004fda00000e0000 */
[----:B------:R-:W-:Y:S01]  /*01d0*/  @UP0 ULEA UR4, UR12, UR9, 0x6 ;  /* 0x000000090c040291 */ /* 0x000fe2000f8e303f */
[----:B---3--:R-:W-:Y:S01]  /*01e0*/  @P1 R2UR UR8, R4 ;  /* 0x00000000040812ca */ /* 0x008fe200000e0000 */
[----:B------:R-:W-:Y:S02]  /*01f0*/  @UP0 USHF.R.S32.HI UR14, URZ, 0x1f, UR9 ;  /* 0x0000001f3f0e0899 */ /* 0x000fe40008011409 */
[----:B------:R-:W-:Y:S01]  /*0200*/  @UP0 USHF.R.S32.HI UR5, URZ, 0x1f, UR4 ;  /* 0x0000001f3f050899 */ /* 0x000fe20008011404 */
[----:B------:R-:W-:-:S03]  /*0210*/  @UP0 UMOV UR6, UR9 ;  /* 0x0000000900060c82 */ /* 0x000fc60008000000 */
[----:B------:R-:W-:Y:S01]  /*0220*/  @UP0 ULEA.HI UR5, UR5, UR4, URZ, 0x6 ;  /* 0x0000000405050291 */ /* 0x000fe2000f8f303f */
[----:B------:R-:W-:Y:S02]  /*0230*/  @UP0 UMOV UR7, UR14 ;  /* 0x0000000e00070c82 */ /* 0x000fe40008000000 */
[----:B------:R-:W-:Y:S01]  /*0240*/  UMOV UR4, URZ ;  /* 0x0000003f00047c82 */ /* 0x000fe20008000000 */
[----:B------:R-:W-:Y:S01]  /*0250*/  @UP0 ULOP3.LUT UR4, UR5, 0xffffffc0, URZ, 0xc0, !UPT ;  /* 0xffffffc005040892 */ /* 0x000fe2000f8ec03f */
[----:B-1--4-:R-:W-:Y:S11]  /*0260*/  @P1 BRA `(.L_x_1117) ;  /* 0x0000000000181947 */ /* 0x012ff60003800000 */
[----:B------:R-:W-:Y:S05]  /*0270*/  @!P0 BRA `(.L_x_1117) ;  /* 0x0000000000148947 */ /* 0x000fea0003800000 */
[----:B------:R-:W2:Y:S04]  /*0280*/  LDG.E R4, desc[UR10][R2.64] ;  /* 0x0000000a02047981 */ /* 0x000ea8000c1e1900 */
[----:B------:R-:W3:Y:S01]  /*0290*/  LDG.E R0, desc[UR10][R2.64+0x4] ;  /* 0x0000040a02007981 */ /* 0x000ee2000c1e1900 */
[----:B--2---:R-:W-:Y:S02]  /*02a0*/  R2UR UR5, R4 ;  /* 0x00000000040572ca */ /* 0x004fe400000e0000 */
[----:B---3--:R-:W-:-:S13]  /*02b0*/  R2UR UR8, R0 ;  /* 0x00000000000872ca */ /* 0x008fda00000e0000 */
[----:B------:R-:W-:-:S12]  /*02c0*/  UIADD3 UR8, -UR5, UR8, URZ ;  /* 0x0000000805087290 */ /* 0x000fd8000fffe13f */
.L_x_1117:
[----:B------:R-:W-:Y:S01]  /*02d0*/  UISETP.NE.U32.AND UP0, UPT, UR18, URZ, UPT ;  /* 0x0000003f1200728c */ /* 0x000fe2000bf05070 */
[----:B------:R-:W-:-:S03]  /*02e0*/  IMAD.U32 R0, RZ, RZ, UR15 ;  /* 0x0000000fff007e24 */ /* 0x000fc6000f8e00ff */
[----:B------:R-:W-:Y:S02]  /*02f0*/  UISETP.NE.AND.EX UP0, UPT, UR19, URZ, UPT, UP0 ;  /* 0x0000003f1300728c */ /* 0x000fe4000bf05300 */
[----:B------:R-:W-:-:S04]  /*0300*/  ISETP.GE.AND P1, PT, R0, UR8, PT ;  /* 0x0000000800007c0c */ /* 0x000fc8000bf26270 */
[----:B------:R-:W-:-:S13]  /*0310*/  PLOP3.LUT P0, PT, PT, PT, UP0, 0x80, 0x0 ;  /* 0x000000000000781c */ /* 0x000fda0003f0f008 */
[----:B------:R-:W-:Y:S05]  /*0320*/  @P0 EXIT P1 ;  /* 0x000000000000094d */ /* 0x000fea0000800000 */
[----:B------:R-:W-:Y:S01]  /*0330*/  UIADD3 UR20, -UR15, UR8, URZ ;  /* 0x000000080f147290 */ /* 0x000fe2000fffe13f */
[----:B------:R-:W-:Y:S01]  /*0340*/  SHF.R.S32.HI R40, RZ, 0x1f, R7 ;  /* 0x0000001fff287819 */ /* 0x000fe20000011407 */
[----:B------:R-:W-:Y:S01]  /*0350*/  USHF.R.S32.HI UR5, URZ, 0x1f, UR12 ;  /* 0x0000001f3f057899 */ /* 0x000fe2000801140c */
[----:B------:R-:W-:Y:S01]  /*0360*/  BSSY B0, `(.L_x_1118) ;  /* 0x0000025000007945 */ /* 0x000fe20003800000 */
[----:B------:R-:W-:Y:S01]  /*0370*/  USHF.R.S32.HI UR14, URZ, 0x1f, UR16 ;  /* 0x0000001f3f0e7899 */ /* 0x000fe20008011410 */
[----:B------:R-:W-:Y:S01]  /*0380*/  LEA.HI R40, R40, R7, RZ, 0x4 ;  /* 0x0000000728287211 */ /* 0x000fe200078f20ff */
[----:B------:R-:W-:Y:S01]  /*0390*/  USEL UR17, UR12, URZ, !UP0 ;  /* 0x0000003f0c117287 */ /* 0x000fe2000c000000 */
[C---:B------:R-:W-:Y:S01]  /*03a0*/  ISETP.GE.AND P0, PT, R7.reuse, UR20, PT ;  /* 0x0000001407007c0c */ /* 0x040fe2000bf06270 */
[----:B------:R-:W-:Y:S01]  /*03b0*/  USEL UR5, UR5, URZ, !UP0 ;  /* 0x0000003f05057287 */ /* 0x000fe2000c000000 */
[----:B------:R-:W-:Y:S01]  /*03c0*/  SHF.R.S32.HI R0, RZ, 0x4, R40 ;  /* 0x00000004ff007819 */ /* 0x000fe20000011428 */
[----:B------:R-:W-:Y:S01]  /*03d0*/  IMAD.MOV.U32 R67, RZ, RZ, 0x7f800000 ;  /* 0x7f800000ff437424 */ /* 0x000fe200078e00ff */
[----:B------:R-:W-:Y:S01]  /*03e0*/  ISETP.GT.OR P0, PT, R7, 0x3f, P0 ;  /* 0x0000003f0700780c */ /* 0x000fe20000704670 */
[----:B------:R-:W-:Y:S01]  /*03f0*/  IMAD.U32 R11, RZ, RZ, UR13 ;  /* 0x0000000dff0b7e24 */ /* 0x000fe2000f8e00ff */
[----:B------:R-:W-:-:S02]  /*0400*/  LOP3.LUT R66, R40, 0xfffffff0, RZ, 0xc0, !PT ;  /* 0xfffffff028427812 */ /* 0x000fc400078ec0ff */
[----:B------:R-:W-:Y:S02]  /*0410*/  SHF.R.S32.HI R2, RZ, 0x1f, R0 ;  /* 0x0000001fff027819 */ /* 0x000fe40000011400 */
[----:B------:R-:W-:Y:S02]  /*0420*/  IADD3 R74, P1, R0, UR6, RZ ;  /* 0x00000006004a7c10 */ /* 0x000fe4000ff3e0ff */
[----:B------:R-:W-:Y:S02]  /*0430*/  IADD3 R66, -R66, R7, RZ ;  /* 0x0000000742427210 */ /* 0x000fe40007ffe1ff */
[----:B------:R-:W-:-:S03]  /*0440*/  IADD3.X R75, R2, UR7, RZ, P1, !PT ;  /* 0x00000007024b7c10 */ /* 0x000fc60008ffe4ff */
[----:B------:R-:W-:Y:S06]  /*0450*/  @P0 BRA `(.L_x_1119) ;  /* 0x0000000000540947 */ /* 0x000fec0003800000 */
[----:B------:R-:W0:Y:S01]  /*0460*/  LDC.64 R8, c[0x0][0x290] ;  /* 0x0000a400ff087b82 */ /* 0x000e220000000a00 */
[----:B------:R-:W-:Y:S02]  /*0470*/  USHF.R.S32.HI UR9, URZ, 0x1f, UR15 ;  /* 0x0000001f3f097899 */ /* 0x000fe4000801140f */
[----:B------:R-:W-:Y:S01]  /*0480*/  IMAD.U32 R2, RZ, RZ, UR15 ;  /* 0x0000000fff027e24 */ /* 0x000fe2000f8e00ff */
[----:B------:R-:W-:-:S04]  /*0490*/  ULDC.64 UR18, c[0x0][0x298] ;  /* 0x0000a60000127ab9 */ /* 0x000fc80000000a00 */
[--C-:B------:R-:W-:Y:S01]  /*04a0*/  IADD3 R2, P0, P1, R2, UR6, R7.reuse ;  /* 0x0000000602027c10 */ /* 0x100fe2000f91e007 */
[----:B------:R-:W-:Y:S01]  /*04b0*/  IMAD.U32 R6, RZ, RZ, UR9 ;  /* 0x00000009ff067e24 */ /* 0x000fe2000f8e00ff */
[----:B------:R-:W-:Y:S01]  /*04c0*/  SHF.R.S32.HI R7, RZ, 0x1f, R7 ;  /* 0x0000001fff077819 */ /* 0x000fe20000011407 */
[----:B------:R-:W-:-:S03]  /*04d0*/  UIMAD UR9, UR5, UR18, URZ ;  /* 0x00000012050972a4 */ /* 0x000fc6000f8e023f */
[----:B------:R-:W-:Y:S01]  /*04e0*/  IADD3.X R3, R6, UR7, R7, P0, P1 ;  /* 0x0000000706037c10 */ /* 0x000fe200087e2407 */
[----:B------:R-:W-:Y:S01]  /*04f0*/  UIMAD UR9, UR17, UR19, UR9 ;  /* 0x00000013110972a4 */ /* 0x000fe2000f8e0209 */
[C---:B0-----:R-:W-:Y:S02]  /*0500*/  IMAD R4, R8.reuse, UR14, RZ ;  /* 0x0000000e08047c24 */ /* 0x041fe4000f8e02ff */
[----:B------:R-:W-:-:S04]  /*0510*/  IMAD.WIDE.U32 R2, R8, UR16, R2 ;  /* 0x0000001008027c25 */ /* 0x000fc8000f8e0002 */
[----:B------:R-:W-:-:S04]  /*0520*/  IMAD R5, R9, UR16, R4 ;  /* 0x0000001009057c24 */ /* 0x000fc8000f8e0204 */
[----:B------:R-:W-:Y:S01]  /*0530*/  IMAD.IADD R3, R3, 0x1, R5 ;  /* 0x0000000103037824 */ /* 0x000fe200078e0205 */
[----:B------:R-:W-:Y:S01]  /*0540*/  MOV R5, UR18 ;  /* 0x0000001200057c02 */ /* 0x000fe20008000f00 */
[----:B------:R-:W-:-:S04]  /*0550*/  ULDC.64 UR18, c[0x0][0x288] ;  /* 0x0000a20000127ab9 */ /* 0x000fc80000000a00 */
[----:B------:R-:W-:-:S04]  /*0560*/  IMAD.WIDE.U32 R2, R5, UR17, R2 ;  /* 0x0000001105027c25 */ /* 0x000fc8000f8e0002 */
[----:B------:R-:W-:Y:S01]  /*0570*/  VIADD R3, R3, UR9 ;  /* 0x0000000903037c36 */ /* 0x000fe20008000000 */
[----:B------:R-:W-:-:S04]  /*0580*/  LEA R4, P0, R2, UR18, 0x2 ;  /* 0x0000001202047c11 */ /* 0x000fc8000f8010ff */
[----:B------:R-:W-:-:S05]  /*0590*/  LEA.HI.X R5, R2, UR19, R3, 0x2, P0 ;  /* 0x0000001302057c11 */ /* 0x000fca00080f1403 */
[----:B------:R0:W5:Y:S04]  /*05a0*/  LDG.E R67, desc[UR10][R4.64] ;  /* 0x0000000a04437981 */ /* 0x000168000c1e1900 */
.L_x_1119:
[----:B------:R-:W-:Y:S05]  /*05b0*/  BSYNC B0 ;  /* 0x0000000000007941 */ /* 0x000fea0003800000 */
.L_x_1118:
[----:B------:R-:W-:Y:S01]  /*05c0*/  ISETP.GE.AND P1, PT, R0, UR20, PT ;  /* 0x0000001400007c0c */ /* 0x000fe2000bf26270 */
[----:B------:R-:W-:Y:S01]  /*05d0*/  BSSY B0, `(.L_x_1120) ;  /* 0x0000022000007945 */ /* 0x000fe20003800000 */
[----:B------:R-:W-:Y:S01]  /*05e0*/  IMAD.WIDE R74, R11, 0x40, R74 ;  /* 0x000000400b4a7825 */ /* 0x000fe200078e024a */
[----:B0-----:R-:W-:Y:S02]  /*05f0*/  CS2R R4, SRZ ;  /* 0x0000000000047805 */ /* 0x001fe4000001ff00 */
[----:B------:R-:W-:Y:S02]  /*0600*/  CS2R R6, SRZ ;  /* 0x0000000000067805 */ /* 0x000fe4000001ff00 */
[----:B------:R-:W-:Y:S02]  /*0610*/  CS2R R28, SRZ ;  /* 0x00000000001c7805 */ /* 0x000fe4000001ff00 */
[----:B------:R-:W-:-:S04]  /*0620*/  CS2R R30, SRZ ;  /* 0x00000000001e7805 */ /* 0x000fc8000001ff00 */
[----:B------:R-:W-:Y:S05]  /*0630*/  @P1 BRA `(.L_x_1121) ;  /* 0x00000000006c1947 */ /* 0x000fea0003800000 */
[----:B------:R-:W0:Y:S01]  /*0640*/  LDC.64 R10, c[0x0][0x230] ;  /* 0x00008c00ff0a7b82 */ /* 0x000e220000000a00 */
[----:B------:R-:W-:Y:S01]  /*0650*/  IMAD.SHL.U32 R8, R66, 0x8, RZ ;  /* 0x0000000842087824 */ /* 0x000fe200078e00ff */
[----:B------:R-:W-:Y:S02]  /*0660*/  ULDC.64 UR18, c[0x0][0x238] ;  /* 0x00008e0000127ab9 */ /* 0x000fe40000000a00 */
[----:B------:R-:W-:Y:S02]  /*0670*/  UIMAD UR6, UR5, UR18, URZ ;  /* 0x00000012050672a4 */ /* 0x000fe4000f8e023f */
[----:B------:R-:W-:Y:S02]  /*0680*/  SHF.R.S32.HI R9, RZ, 0x1f, R8 ;  /* 0x0000001fff097819 */ /* 0x000fe40000011408 */
[----:B------:R-:W-:Y:S01]  /*0690*/  UIMAD UR6, UR17, UR19, UR6 ;  /* 0x00000013110672a4 */ /* 0x000fe2000f8e0206 */
[----:B0-----:R-:W-:-:S04]  /*06a0*/  IMAD R2, R10, UR14, RZ ;  /* 0x0000000e0a027c24 */ /* 0x001fc8000f8e02ff */
[----:B------:R-:W-:Y:S02]  /*06b0*/  IMAD R11, R11, UR16, R2 ;  /* 0x000000100b0b7c24 */ /* 0x000fe4000f8e0202 */
[----:B------:R-:W-:Y:S01]  /*06c0*/  IMAD.WIDE.U32 R2, R10, UR16, R8 ;  /* 0x000000100a027c25 */ /* 0x000fe2000f8e0008 */
[----:B------:R-:W-:Y:S01]  /*06d0*/  MOV R9, UR18 ;  /* 0x0000001200097c02 */ /* 0x000fe20008000f00 */
[----:B------:R-:W-:Y:S02]  /*06e0*/  ULDC.64 UR18, c[0x0][0x228] ;  /* 0x00008a0000127ab9 */ /* 0x000fe40000000a00 */
[----:B------:R-:W-:Y:S02]  /*06f0*/  IMAD.IADD R3, R3, 0x1, R11 ;  /* 0x0000000103037824 */ /* 0x000fe400078e020b */
[----:B------:R-:W-:Y:S02]  /*0700*/  VIADD R10, R8, 0x80 ;  /* 0x00000080080a7836 */ /* 0x000fe40000000000 */
[----:B------:R-:W-:-:S04]  /*0710*/  IMAD.WIDE.U32 R2, R9, UR17, R2 ;  /* 0x0000001109027c25 */ /* 0x000fc8000f8e0002 */
[----:B------:R-:W-:Y:S02]  /*0720*/  IMAD R9, R75, UR18, RZ ;  /* 0x000000124b097c24 */ /* 0x000fe4000f8e02ff */
[----:B------:R-:W-:Y:S01]  /*0730*/  VIADD R3, R3, UR6 ;  /* 0x0000000603037c36 */ /* 0x000fe20008000000 */
[----:B------:R-:W-:Y:S01]  /*0740*/  ULDC UR6, c[0x0][0x21c] ;  /* 0x0000870000067ab9 */ /* 0x000fe20000000800 */
[----:B------:R-:W-:Y:S01]  /*0750*/  IMAD R9, R74, UR19, R9 ;  /* 0x000000134a097c24 */ /* 0x000fe2000f8e0209 */
[----:B------:R-:W-:Y:S01]  /*0760*/  ISETP.GE.AND P0, PT, R8, UR6, PT ;  /* 0x0000000608007c0c */ /* 0x000fe2000bf06270 */
[----:B------:R-:W-:Y:S01]  /*0770*/  IMAD.WIDE.U32 R2, R74, UR18, R2 ;  /* 0x000000124a027c25 */ /* 0x000fe2000f8e0002 */
[----:B------:R-:W-:Y:S01]  /*0780*/  ISETP.GE.AND P2, PT, R10, UR6, PT ;  /* 0x000000060a007c0c */ /* 0x000fe2000bf46270 */
[----:B------:R-:W-:Y:S02]  /*0790*/  ULDC.64 UR6, c[0x0][0x210] ;  /* 0x0000840000067ab9 */ /* 0x000fe40000000a00 */
[----:B------:R-:W-:Y:S01]  /*07a0*/  IMAD.IADD R3, R3, 0x1, R9 ;  /* 0x0000000103037824 */ /* 0x000fe200078e0209 */
[----:B------:R-:W-:-:S04]  /*07b0*/  LEA R8, P3, R2, UR6, 0x1 ;  /* 0x0000000602087c11 */ /* 0x000fc8000f8608ff */
[----:B------:R-:W-:-:S05]  /*07c0*/  LEA.HI.X R9, R2, UR7, R3, 0x1, P3 ;  /* 0x0000000702097c11 */ /* 0x000fca00098f0c03 */
[----:B------:R0:W5:Y:S04]  /*07d0*/  @!P0 LDG.E.128 R4, desc[UR10][R8.64] ;  /* 0x0000000a08048981 */ /* 0x000168000c1e1d00 */
[----:B------:R0:W5:Y:S02]  /*07e0*/  @!P2 LDG.E.128 R28, desc[UR10][R8.64+0x100] ;  /* 0x0001000a081ca981 */ /* 0x000164000c1e1d00 */
.L_x_1121:
[----:B------:R-:W-:Y:S05]  /*07f0*/  BSYNC B0 ;  /* 0x0000000000007941 */ /* 0x000fea0003800000 */
.L_x_1120:
[----:B------:R-:W-:Y:S01]  /*0800*/  UIMAD UR9, UR13, -0x40, UR8 ;  /* 0xffffffc00d0978a4 */ /* 0x000fe2000f8e0208 */
[----:B------:R-:W-:Y:S01]  /*0810*/  IADD3 R0, R0, 0x10, RZ ;  /* 0x0000001000007810 */ /* 0x000fe20007ffe0ff */
[----:B------:R-:W-:Y:S01]  /*0820*/  BSSY B0, `(.L_x_1122) ;  /* 0x000003e000007945 */ /* 0x000fe20003800000 */
[----:B------:R-:W-:Y:S02]  /*0830*/  CS2R R44, SRZ ;  /* 0x00000000002c7805 */ /* 0x000fe4000001ff00 */
[----:B------:R-:W-:Y:S02]  /*0840*/  CS2R R46, SRZ ;  /* 0x00000000002e7805 */ /* 0x000fe4000001ff00 */
[----:B------:R-:W-:Y:S02]  /*0850*/  CS2R R24, SRZ ;  /* 0x0000000000187805 */ /* 0x000fe4000001ff00 */
[----:B------:R-:W-:Y:S02]  /*0860*/  ISETP.GE.AND P0, PT, R0, UR9, PT ;  /* 0x0000000900007c0c */ /* 0x000fe4000bf06270 */
[----:B------:R-:W-:-:S11]  /*0870*/  CS2R R26, SRZ ;  /* 0x00000000001a7805 */ /* 0x000fd6000001ff00 */
[----:B------:R-:W-:Y:S05]  /*0880*/  @P0 BRA `(.L_x_1123) ;  /* 0x0000000000dc0947 */ /* 0x000fea0003800000 */
[----:B------:R-:W1:Y:S01]  /*0890*/  LDC R3, c[0x0][0x21c] ;  /* 0x00008700ff037b82 */ /* 0x000e620000000800 */
[----:B0-----:R-:W-:Y:S01]  /*08a0*/  IMAD.SHL.U32 R8, R66, 0x8, RZ ;  /* 0x0000000842087824 */ /* 0x001fe200078e00ff */
[----:B------:R-:W-:Y:S03]  /*08b0*/  BSSY B1, `(.L_x_1124) ;  /* 0x000001c000017945 */ /* 0x000fe60003800000 */
[C---:B------:R-:W-:Y:S01]  /*08c0*/  VIADD R0, R8.reuse, 0x80 ;  /* 0x0000008008007836 */ /* 0x040fe20000000000 */
[----:B-1----:R-:W-:-:S04]  /*08d0*/  ISETP.GE.AND P0, PT, R8, R3, PT ;  /* 0x000000030800720c */ /* 0x002fc80003f06270 */
[----:B------:R-:W-:-:S09]  /*08e0*/  ISETP.GE.AND P2, PT, R0, R3, PT ;  /* 0x000000030000720c */ /* 0x000fd20003f46270 */
[----:B------:R-:W-:Y:S05]  /*08f0*/  @P0 BRA `(.L_x_1125) ;  /* 0x00000000005c0947 */ /* 0x000fea0003800000 */
[----:B------:R-:W0:Y:S01]  /*0900*/  LDC.64 R10, c[0x0][0x230] ;  /* 0x00008c00ff0a7b82 */ /* 0x000e220000000a00 */
[----:B------:R-:W-:Y:S01]  /*0910*/  SHF.R.S32.HI R9, RZ, 0x1f, R8 ;  /* 0x0000001fff097819 */ /* 0x000fe20000011408 */
[----:B------:R-:W-:Y:S02]  /*0920*/  ULDC.64 UR18, c[0x0][0x238] ;  /* 0x00008e0000127ab9 */ /* 0x000fe40000000a00 */
[----:B------:R-:W-:Y:S02]  /*0930*/  UIMAD UR6, UR5, UR18, URZ ;  /* 0x00000012050672a4 */ /* 0x000fe4000f8e023f */
[----:B------:R-:W-:Y:S02]  /*0940*/  MOV R13, UR18 ;  /* 0x00000012000d7c02 */ /* 0x000fe40008000f00 */
[----:B------:R-:W-:-:S03]  /*0950*/  UIMAD UR6, UR17, UR19, UR6 ;  /* 0x00000013110672a4 */ /* 0x000fc6000f8e0206 */
[----:B------:R-:W-:Y:S01]  /*0960*/  ULDC.64 UR18, c[0x0][0x228] ;  /* 0x00008a0000127ab9 */ /* 0x000fe20000000a00 */
[C---:B0-----:R-:W-:Y:S02]  /*0970*/  IMAD R0, R10.reuse, UR14, RZ ;  /* 0x0000000e0a007c24 */ /* 0x041fe4000f8e02ff */
[----:B------:R-:W-:-:S04]  /*0980*/  IMAD.WIDE.U32 R2, R10, UR16, R8 ;  /* 0x000000100a027c25 */ /* 0x000fc8000f8e0008 */
[----:B------:R-:W-:-:S04]  /*0990*/  IMAD R11, R11, UR16, R0 ;  /* 0x000000100b0b7c24 */ /* 0x000fc8000f8e0200 */
[----:B------:R-:W-:Y:S01]  /*09a0*/  IMAD.IADD R3, R3, 0x1, R11 ;  /* 0x0000000103037824 */ /* 0x000fe200078e020b */
[----:B------:R-:W-:Y:S01]  /*09b0*/  IADD3 R11, P0, R74, 0x10, RZ ;  /* 0x000000104a0b7810 */ /* 0x000fe20007f1e0ff */
[----:B------:R-:W-:-:S04]  /*09c0*/  IMAD.WIDE.U32 R2, R13, UR17, R2 ;  /* 0x000000110d027c25 */ /* 0x000fc8000f8e0002 */
[----:B------:R-:W-:Y:S02]  /*09d0*/  IMAD.X R0, RZ, RZ, R75, P0 ;  /* 0x000000ffff007224 */ /* 0x000fe400000e064b */
[----:B------:R-:W-:Y:S01]  /*09e0*/  VIADD R3, R3, UR6 ;  /* 0x0000000603037c36 */ /* 0x000fe20008000000 */
[----:B------:R-:W-:Y:S01]  /*09f0*/  ULDC.64 UR6, c[0x0][0x210] ;  /* 0x0000840000067ab9 */ /* 0x000fe20000000a00 */
[----:B------:R-:W-:Y:S02]  /*0a00*/  IMAD R0, R0, UR18, RZ ;  /* 0x0000001200007c24 */ /* 0x000fe4000f8e02ff */
[----:B------:R-:W-:-:S04]  /*0a10*/  IMAD.WIDE.U32 R2, R11, UR18, R2 ;  /* 0x000000120b027c25 */ /* 0x000fc8000f8e0002 */
[----:B------:R-:W-:Y:S01]  /*0a20*/  IMAD R13, R11, UR19, R0 ;  /* 0x000000130b0d7c24 */ /* 0x000fe2000f8e0200 */
[----:B------:R-:W-:-:S03]  /*0a30*/  LEA R44, P0, R2, UR6, 0x1 ;  /* 0x00000006022c7c11 */ /* 0x000fc6000f8008ff */
[----:B------:R-:W-:-:S05]  /*0a40*/  IMAD.IADD R3, R3, 0x1, R13 ;  /* 0x0000000103037824 */ /* 0x000fca00078e020d */
[----:B------:R-:W-:-:S06]  /*0a50*/  LEA.HI.X R45, R2, UR7, R3, 0x1, P0 ;  /* 0x00000007022d7c11 */ /* 0x000fcc00080f0c03 */
[----:B------:R-:W5:Y:S02]  /*0a60*/  LDG.E.128 R44, desc[UR10][R44.64] ;  /* 0x0000000a2c2c7981 */ /* 0x000f64000c1e1d00 */
.L_x_1125:
[----:B------:R-:W-:Y:S05]  /*0a70*/  BSYNC B1 ;  /* 0x0000000000017941 */ /* 0x000fea0003800000 */
.L_x_1124:
[----:B------:R-:W-:Y:S05]  /*0a80*/  @P2 BRA `(.L_x_1123) ;  /* 0x00000000005c2947 */ /* 0x000fea0003800000 */
[----:B------:R-:W0:Y:S01]  /*0a90*/  LDC.64 R2, c[0x0][0x230] ;  /* 0x00008c00ff027b82 */ /* 0x000e220000000a00 */
[----:B------:R-:W-:Y:S01]  /*0aa0*/  SHF.R.S32.HI R9, RZ, 0x1f, R8 ;  /* 0x0000001fff097819 */ /* 0x000fe20000011408 */
[----:B------:R-:W-:Y:S02]  /*0ab0*/  ULDC.64 UR18, c[0x0][0x238] ;  /* 0x00008e0000127ab9 */ /* 0x000fe40000000a00 */
[----:B------:R-:W-:Y:S02]  /*0ac0*/  UIMAD UR6, UR5, UR18, URZ ;  /* 0x00000012050672a4 */ /* 0x000fe4000f8e023f */
[----:B------:R-:W-:Y:S02]  /*0ad0*/  IMAD.U32 R11, RZ, RZ, UR18 ;  /* 0x00000012ff0b7e24 */ /* 0x000fe4000f8e00ff */
[----:B------:R-:W-:-:S03]  /*0ae0*/  UIMAD UR6, UR17, UR19, UR6 ;  /* 0x00000013110672a4 */ /* 0x000fc6000f8e0206 */
[----:B------:R-:W-:Y:S01]  /*0af0*/  ULDC.64 UR18, c[0x0][0x228] ;  /* 0x00008a0000127ab9 */ /* 0x000fe20000000a00 */
[C---:B0-----:R-:W-:Y:S02]  /*0b00*/  IMAD R0, R2.reuse, UR14, RZ ;  /* 0x0000000e02007c24 */ /* 0x041fe4000f8e02ff */
[----:B------:R-:W-:-:S04]  /*0b10*/  IMAD.WIDE.U32 R8, R2, UR16, R8 ;  /* 0x0000001002087c25 */ /* 0x000fc8000f8e0008 */
[----:B------:R-:W-:-:S05]  /*0b20*/  IMAD R3, R3, UR16, R0 ;  /* 0x0000001003037c24 */ /* 0x000fca000f8e0200 */
[----:B------:R-:W-:Y:S02]  /*0b30*/  IADD3 R9, R9, R3, RZ ;  /* 0x0000000309097210 */ /* 0x000fe40007ffe0ff */
        /* <DEDUP_REMOVED lines=8> */
[----:B------:R-:W-:-:S04]  /*0bc0*/  LEA R24, P0, R8, UR6, 0x1 ;  /* 0x0000000608187c11 */ /* 0x000fc8000f8008ff */
[----:B------:R-:W-:-:S04]  /*0bd0*/  IADD3 R11, R9, R11, RZ ;  /* 0x0000000b090b7210 */ /* 0x000fc80007ffe0ff */
[----:B------:R-:W-:-:S06]  /*0be0*/  LEA.HI.X R25, R8, UR7, R11, 0x1, P0 ;  /* 0x0000000708197c11 */ /* 0x000fcc00080f0c0b */
[----:B------:R-:W5:Y:S02]  /*0bf0*/  LDG.E.128 R24, desc[UR10][R24.64+0x100] ;  /* 0x0001000a18187981 */ /* 0x000f64000c1e1d00 */
.L_x_1123:
[----:B------:R-:W-:Y:S05]  /*0c00*/  BSYNC B0 ;  /* 0x0000000000007941 */ /* 0x000fea0003800000 */
.L_x_1122:
[----:B------:R-:W-:Y:S01]  /*0c10*/  LEA.HI.SX32 R0, R40, 0x20, 0x1c ;  /* 0x0000002028007811 */ /* 0x000fe200078fe2ff */
[----:B------:R-:W-:Y:S01]  /*0c20*/  BSSY B0, `(.L_x_1126) ;  /* 0x000003e000007945 */ /* 0x000fe20003800000 */
[----:B------:R-:W-:Y:S02]  /*0c30*/  CS2R R36, SRZ ;  /* 0x0000000000247805 */ /* 0x000fe4000001ff00 */
[----:B------:R-:W-:Y:S02]  /*0c40*/  CS2R R38, SRZ ;  /* 0x0000000000267805 */ /* 0x000fe4000001ff00 */
[----:B------:R-:W-:Y:S02]  /*0c50*/  ISETP.GE.AND P2, PT, R0, UR9, PT ;  /* 0x0000000900007c0c */ /* 0x000fe4000bf46270 */
[----:B------:R-:W-:Y:S02]  /*0c60*/  CS2R R32, SRZ ;  /* 0x0000000000207805 */ /* 0x000fe4000001ff00 */
[----:B------:R-:W-:-:S09]  /*0c70*/  CS2R R34, SRZ ;  /* 0x0000000000227805 */ /* 0x000fd2000001ff00 */
        /* <DEDUP_REMOVED lines=31> */
.L_x_1129:
[----:B------:R-:W-:Y:S05]  /*0e70*/  BSYNC B1 ;  /* 0x0000000000017941 */ /* 0x000fea0003800000 */
.L_x_1128:
        /* <DEDUP_REMOVED lines=24> */
.L_x_1127:
[----:B------:R-:W-:Y:S05]  /*1000*/  BSYNC B0 ;  /* 0x0000000000007941 */ /* 0x000fea0003800000 */
.L_x_1126:
[----:B------:R-:W1:Y:S01]  /*1010*/  LDC.64 R42, c[0x0][0x250] ;  /* 0x00009400ff2a7b82 */ /* 0x000e620000000a00 */
[C---:B-----5:R-:W-:Y:S01]  /*1020*/  SHF.L.U32 R96, R25.reuse, 0x10, RZ ;  /* 0x0000001019607819 */ /* 0x060fe200000006ff */
[----:B------:R-:W-:Y:S01]  /*1030*/  IMAD.SHL.U32 R76, R66, 0x8, RZ ;  /* 0x00000008424c7824 */ /* 0x000fe200078e00ff */
[----:B------:R-:W-:Y:S01]  /*1040*/  LOP3.LUT R99, R25, 0xffff0000, RZ, 0xc0, !PT ;  /* 0xffff000019637812 */ /* 0x000fe200078ec0ff */
[----:B------:R-:W-:Y:S01]  /*1050*/  IMAD.U32 R94, R24, 0x10000, RZ ;  /* 0x00010000185e7824 */ /* 0x000fe200078e00ff */
[----:B------:R-:W-:Y:S01]  /*1060*/  LEA.HI.SX32 R25, R40, 0x30, 0x1c ;  /* 0x0000003028197811 */ /* 0x000fe200078fe2ff */
[----:B------:R-:W-:Y:S01]  /*1070*/  BSSY B0, `(.L_x_1130) ;  /* 0x0000055000007945 */ /* 0x000fe20003800000 */
[----:B------:R-:W-:Y:S01]  /*1080*/  LOP3.LUT R97, R24, 0xffff0000, RZ, 0xc0, !PT ;  /* 0xffff000018617812 */ /* 0x000fe200078ec0ff */
[----:B------:R-:W-:Y:S01]  /*1090*/  IMAD.U32 R19, R7, 0x10000, RZ ;  /* 0x0001000007137824 */ /* 0x000fe200078e00ff */
[----:B------:R-:W-:Y:S01]  /*10a0*/  ISETP.GE.AND P0, PT, R25, UR9, PT ;  /* 0x0000000919007c0c */ /* 0x000fe2000bf06270 */
[----:B------:R-:W-:Y:S01]  /*10b0*/  IMAD.U32 R64, R4, 0x10000, RZ ;  /* 0x0001000004407824 */ /* 0x000fe200078e00ff */
[----:B------:R-:W-:Y:S01]  /*10c0*/  SHF.R.S32.HI R77, RZ, 0x1f, R76 ;  /* 0x0000001fff4d7819 */ /* 0x000fe2000001144c */
[----:B------:R-:W-:Y:S01]  /*10d0*/  IMAD.U32 R23, R5, 0x10000, RZ ;  /* 0x0001000005177824 */ /* 0x000fe200078e00ff */
[----:B------:R-:W-:Y:S01]  /*10e0*/  SHF.L.U32 R21, R6, 0x10, RZ ;  /* 0x0000001006157819 */ /* 0x000fe200000006ff */
[----:B------:R-:W-:Y:S01]  /*10f0*/  IMAD.U32 R0, R28, 0x10000, RZ ;  /* 0x000100001c007824 */ /* 0x000fe200078e00ff */
[----:B------:R-:W-:Y:S01]  /*1100*/  LOP3.LUT R20, R6, 0xffff0000, RZ, 0xc0, !PT ;  /* 0xffff000006147812 */ /* 0x000fe200078ec0ff */
[----:B------:R-:W-:Y:S01]  /*1110*/  IMAD.U32 R68, R29, 0x10000, RZ ;  /* 0x000100001d447824 */ /* 0x000fe200078e00ff */
[----:B------:R-:W-:Y:S01]  /*1120*/  LOP3.LUT R18, R7, 0xffff0000, RZ, 0xc0, !PT ;  /* 0xffff000007127812 */ /* 0x000fe200078ec0ff */
[----:B------:R-:W-:Y:S01]  /*1130*/  IMAD.U32 R7, R37, 0x10000, RZ ;  /* 0x0001000025077824 */ /* 0x000fe200078e00ff */
[----:B------:R-:W-:Y:S01]  /*1140*/  LOP3.LUT R65, R4, 0xffff0000, RZ, 0xc0, !PT ;  /* 0xffff000004417812 */ /* 0x000fe200078ec0ff */
[----:B------:R-:W-:Y:S01]  /*1150*/  IMAD.U32 R72, R31, 0x10000, RZ ;  /* 0x000100001f487824 */ /* 0x000fe200078e00ff */
[----:B------:R-:W-:Y:S01]  /*1160*/  LOP3.LUT R22, R5, 0xffff0000, RZ, 0xc0, !PT ;  /* 0xffff000005167812 */ /* 0x000fe200078ec0ff */
[----:B------:R-:W-:Y:S01]  /*1170*/  IMAD.U32 R98, R26, 0x10000, RZ ;  /* 0x000100001a627824 */ /* 0x000fe200078e00ff */
[----:B0-----:R-:W-:Y:S01]  /*1180*/  LOP3.LUT R9, R36, 0xffff0000, RZ, 0xc0, !PT ;  /* 0xffff000024097812 */ /* 0x001fe200078ec0ff */
[----:B-1----:R-:W-:Y:S01]  /*1190*/  IMAD R24, R42, UR14, RZ ;  /* 0x0000000e2a187c24 */ /* 0x002fe2000f8e02ff */
[----:B------:R-:W-:Y:S01]  /*11a0*/  SHF.L.U32 R8, R36, 0x10, RZ ;  /* 0x0000001024087819 */ /* 0x000fe200000006ff */
[----:B------:R-:W-:Y:S01]  /*11b0*/  IMAD.U32 R16, R44, 0x10000, RZ ;  /* 0x000100002c107824 */ /* 0x000fe200078e00ff */
[----:B------:R-:W-:Y:S01]  /*11c0*/  LOP3.LUT R6, R37, 0xffff0000, RZ, 0xc0, !PT ;  /* 0xffff000025067812 */ /* 0x000fe200078ec0ff */
[----:B------:R-:W-:Y:S01]  /*11d0*/  IMAD R43, R43, UR16, R24 ;  /* 0x000000102b2b7c24 */ /* 0x000fe2000f8e0218 */
[----:B------:R-:W-:Y:S01]  /*11e0*/  LOP3.LUT R69, R28, 0xffff0000, RZ, 0xc0, !PT ;  /* 0xffff00001c457812 */ /* 0x000fe200078ec0ff */
[----:B------:R-:W-:Y:S01]  /*11f0*/  IMAD.U32 R13, R46, 0x10000, RZ ;  /* 0x000100002e0d7824 */ /* 0x000fe200078e00ff */
[----:B------:R-:W-:Y:S01]  /*1200*/  LOP3.LUT R71, R29, 0xffff0000, RZ, 0xc0, !PT ;  /* 0xffff00001d477812 */ /* 0x000fe200078ec0ff */
[----:B------:R-:W-:Y:S01]  /*1210*/  IMAD.U32 R11, R47, 0x10000, RZ ;  /* 0x000100002f0b7824 */ /* 0x000fe200078e00ff */
[----:B------:R-:W-:Y:S01]  /*1220*/  SHF.L.U32 R70, R30, 0x10, RZ ;  /* 0x000000101e467819 */ /* 0x000fe200000006ff */
[----:B------:R-:W-:Y:S01]  /*1230*/  IMAD.U32 R5, R38, 0x10000, RZ ;  /* 0x0001000026057824 */ /* 0x000fe200078e00ff */
[----:B------:R-:W-:Y:S01]  /*1240*/  LOP3.LUT R73, R30, 0xffff0000, RZ, 0xc0, !PT ;  /* 0xffff00001e497812 */ /* 0x000fe200078ec0ff */
[----:B------:R-:W-:Y:S01]  /*1250*/  IMAD.WIDE.U32 R36, R42, UR16, R76 ;  /* 0x000000102a247c25 */ /* 0x000fe2000f8e004c */
[----:B------:R-:W-:-:S02]  /*1260*/  LOP3.LUT R95, R31, 0xffff0000, RZ, 0xc0, !PT ;  /* 0xffff00001f5f7812 */ /* 0x000fc400078ec0ff */
[----:B------:R-:W-:Y:S02]  /*1270*/  CS2R R24, SRZ ;  /* 0x0000000000187805 */ /* 0x000fe4000001ff00 */
[----:B------:R-:W-:Y:S01]  /*1280*/  LOP3.LUT R101, R26, 0xffff0000, RZ, 0xc0, !PT ;  /* 0xffff00001a657812 */ /* 0x000fe200078ec0ff */
[----:B------:R-:W-:Y:S01]  /*1290*/  IMAD.U32 R102, R32, 0x10000, RZ ;  /* 0x0001000020667824 */ /* 0x000fe200078e00ff */
[----:B------:R-:W-:Y:S01]  /*12a0*/  SHF.L.U32 R100, R27, 0x10, RZ ;  /* 0x000000101b647819 */ /* 0x000fe200000006ff */
[----:B------:R-:W-:Y:S01]  /*12b0*/  IMAD.U32 R104, R33, 0x10000, RZ ;  /* 0x0001000021687824 */ /* 0x000fe200078e00ff */
[----:B------:R-:W-:Y:S01]  /*12c0*/  LOP3.LUT R103, R27, 0xffff0000, RZ, 0xc0, !PT ;  /* 0xffff00001b677812 */ /* 0x000fe200078ec0ff */
[----:B------:R-:W-:Y:S01]  /*12d0*/  IMAD.U32 R109, R35, 0x10000, RZ ;  /* 0x00010000236d7824 */ /* 0x000fe200078e00ff */
[----:B------:R-:W-:Y:S02]  /*12e0*/  LOP3.LUT R17, R44, 0xffff0000, RZ, 0xc0, !PT ;  /* 0xffff00002c117812 */ /* 0x000fe400078ec0ff */
[----:B------:R-:W-:-:S02]  /*12f0*/  CS2R R26, SRZ ;  /* 0x00000000001a7805 */ /* 0x000fc4000001ff00 */
[C---:B------:R-:W-:Y:S02]  /*1300*/  SHF.L.U32 R15, R45.reuse, 0x10, RZ ;  /* 0x000000102d0f7819 */ /* 0x040fe400000006ff */
[----:B------:R-:W-:Y:S02]  /*1310*/  CS2R R28, SRZ ;  /* 0x00000000001c7805 */ /* 0x000fe4000001ff00 */
[----:B------:R-:W-:Y:S02]  /*1320*/  LOP3.LUT R14, R45, 0xffff0000, RZ, 0xc0, !PT ;  /* 0xffff00002d0e7812 */ /* 0x000fe400078ec0ff */
[----:B------:R-:W-:Y:S02]  /*1330*/  CS2R R30, SRZ ;  /* 0x00000000001e7805 */ /* 0x000fe4000001ff00 */
[----:B------:R-:W-:Y:S02]  /*1340*/  LOP3.LUT R12, R46, 0xffff0000, RZ, 0xc0, !PT ;  /* 0xffff00002e0c7812 */ /* 0x000fe400078ec0ff */
[----:B------:R-:W-:-:S02]  /*1350*/  LOP3.LUT R10, R47, 0xffff0000, RZ, 0xc0, !PT ;  /* 0xffff00002f0a7812 */ /* 0x000fc400078ec0ff */
[----:B------:R-:W-:Y:S02]  /*1360*/  LOP3.LUT R4, R38, 0xffff0000, RZ, 0xc0, !PT ;  /* 0xffff000026047812 */ /* 0x000fe400078ec0ff */
[C---:B------:R-:W-:Y:S02]  /*1370*/  SHF.L.U32 R3, R39.reuse, 0x10, RZ ;  /* 0x0000001027037819 */ /* 0x040fe400000006ff */
[----:B------:R-:W-:Y:S02]  /*1380*/  LOP3.LUT R2, R39, 0xffff0000, RZ, 0xc0, !PT ;  /* 0xffff000027027812 */ /* 0x000fe400078ec0ff */
[----:B------:R-:W-:Y:S02]  /*1390*/  LOP3.LUT R105, R32, 0xffff0000, RZ, 0xc0, !PT ;  /* 0xffff000020697812 */ /* 0x000fe400078ec0ff */
[----:B------:R-:W-:Y:S02]  /*13a0*/  LOP3.LUT R107, R33, 0xffff0000, RZ, 0xc0, !PT ;  /* 0xffff0000216b7812 */ /* 0x000fe400078ec0ff */
[----:B------:R-:W-:-:S02]  /*13b0*/  SHF.L.U32 R106, R34, 0x10, RZ ;  /* 0x00000010226a7819 */ /* 0x000fc400000006ff */
[----:B------:R-:W-:Y:S02]  /*13c0*/  LOP3.LUT R108, R34, 0xffff0000, RZ, 0xc0, !PT ;  /* 0xffff0000226c7812 */ /* 0x000fe400078ec0ff */
[----:B------:R-:W-:Y:S01]  /*13d0*/  LEA.HI.SX32 R40, R40, 0x10, 0x1c ;  /* 0x0000001028287811 */ /* 0x000fe200078fe2ff */
[----:B------:R-:W-:Y:S06]  /*13e0*/  @P0 BRA `(.L_x_1131) ;  /* 0x0000000000740947 */ /* 0x000fec0003800000 */
[----:B------:R-:W0:Y:S01]  /*13f0*/  LDC.64 R38, c[0x0][0x230] ;  /* 0x00008c00ff267b82 */ /* 0x000e220000000a00 */
[----:B------:R-:W-:Y:S01]  /*1400*/  IMAD.SHL.U32 R32, R66, 0x8, RZ ;  /* 0x0000000842207824 */ /* 0x000fe200078e00ff */
[----:B------:R-:W-:Y:S02]  /*1410*/  ULDC.64 UR18, c[0x0][0x238] ;  /* 0x00008e0000127ab9 */ /* 0x000fe40000000a00 */
[----:B------:R-:W-:Y:S01]  /*1420*/  UIMAD UR6, UR5, UR18, URZ ;  /* 0x00000012050672a4 */ /* 0x000fe2000f8e023f */
[----:B------:R-:W-:Y:S01]  /*1430*/  VIADD R42, R32, 0x80 ;  /* 0x00000080202a7836 */ /* 0x000fe20000000000 */
[----:B------:R-:W-:Y:S02]  /*1440*/  SHF.R.S32.HI R33, RZ, 0x1f, R32 ;  /* 0x0000001fff217819 */ /* 0x000fe40000011420 */
[----:B------:R-:W-:Y:S01]  /*1450*/  UIMAD UR6, UR17, UR19, UR6 ;  /* 0x00000013110672a4 */ /* 0x000fe2000f8e0206 */
[----:B0-----:R-:W-:-:S04]  /*1460*/  IMAD R34, R38, UR14, RZ ;  /* 0x0000000e26227c24 */ /* 0x001fc8000f8e02ff */
[----:B------:R-:W-:Y:S02]  /*1470*/  IMAD R41, R39, UR16, R34 ;  /* 0x0000001027297c24 */ /* 0x000fe4000f8e0222 */
[----:B------:R-:W-:Y:S01]  /*1480*/  IMAD.WIDE.U32 R38, R38, UR16, R32 ;  /* 0x0000001026267c25 */ /* 0x000fe2000f8e0020 */
[----:B------:R-:W-:-:S04]  /*1490*/  IADD3 R33, P3, R74, 0x30, RZ ;  /* 0x000000304a217810 */ /* 0x000fc80007f7e0ff */
[----:B------:R-:W-:Y:S01]  /*14a0*/  IADD3 R39, R39, R41, RZ ;  /* 0x0000002927277210 */ /* 0x000fe20007ffe0ff */
[----:B------:R-:W-:Y:S01]  /*14b0*/  IMAD.U32 R41, RZ, RZ, UR18 ;  /* 0x00000012ff297e24 */ /* 0x000fe2000f8e00ff */
[----:B------:R-:W-:Y:S01]  /*14c0*/  ULDC.64 UR18, c[0x0][0x228] ;  /* 0x00008a0000127ab9 */ /* 0x000fe20000000a00 */
[----:B------:R-:W-:Y:S02]  /*14d0*/  IMAD.X R34, RZ, RZ, R75, P3 ;  /* 0x000000ffff227224 */ /* 0x000fe400018e064b */
[----:B------:R-:W-:-:S04]  /*14e0*/  IMAD.WIDE.U32 R38, R41, UR17, R38 ;  /* 0x0000001129267c25 */ /* 0x000fc8000f8e0026 */
[----:B------:R-:W-:Y:S01]  /*14f0*/  IMAD R34, R34, UR18, RZ ;  /* 0x0000001222227c24 */ /* 0x000fe2000f8e02ff */
[----:B------:R-:W-:Y:S01]  /*1500*/  IADD3 R39, R39, UR6, RZ ;  /* 0x0000000627277c10 */ /* 0x000fe2000fffe0ff */
[----:B------:R-:W-:Y:S02]  /*1510*/  ULDC UR6, c[0x0][0x21c] ;  /* 0x0000870000067ab9 */ /* 0x000fe40000000800 */
[C---:B------:R-:W-:Y:S01]  /*1520*/  IMAD R41, R33.reuse, UR19, R34 ;  /* 0x0000001321297c24 */ /* 0x040fe2000f8e0222 */
        /* <DEDUP_REMOVED lines=9> */
.L_x_1131:
[----:B------:R-:W-:Y:S05]  /*15c0*/  BSYNC B0 ;  /* 0x0000000000007941 */ /* 0x000fea0003800000 */
.L_x_1130:
[----:B------:R-:W-:Y:S01]  /*15d0*/  ULDC.64 UR6, c[0x0][0x258] ;  /* 0x0000960000067ab9 */ /* 0x000fe20000000a00 */
[----:B------:R-:W-:Y:S01]  /*15e0*/  IADD3 R37, R37, R43, RZ ;  /* 0x0000002b25257210 */ /* 0x000fe20007ffe0ff */
[----:B------:R-:W-:Y:S01]  /*15f0*/  IMAD.U32 R79, RZ, RZ, UR6 ;  /* 0x00000006ff4f7e24 */ /* 0x000fe2000f8e00ff */
[----:B------:R-:W-:Y:S01]  /*1600*/  UIMAD UR6, UR5, UR6, URZ ;  /* 0x00000006050672a4 */ /* 0x000fe2000f8e023f */
[----:B------:R-:W-:Y:S01]  /*1610*/  BSSY B0, `(.L_x_1132) ;  /* 0x0000026000007945 */ /* 0x000fe20003800000 */
[----:B------:R-:W-:Y:S01]  /*1620*/  LOP3.LUT R110, R35, 0xffff0000, RZ, 0xc0, !PT ;  /* 0xffff0000236e7812 */ /* 0x000fe200078ec0ff */
[----:B------:R-:W-:Y:S01]  /*1630*/  IMAD.WIDE.U32 R78, R79, UR17, R36 ;  /* 0x000000114f4e7c25 */ /* 0x000fe2000f8e0024 */
[----:B------:R-:W-:Y:S01]  /*1640*/  UIMAD UR6, UR17, UR7, UR6 ;  /* 0x00000007110672a4 */ /* 0x000fe2000f8e0206 */
[----:B------:R-:W-:Y:S02]  /*1650*/  ISETP.GE.AND P3, PT, R40, UR9, PT ;  /* 0x0000000928007c0c */ /* 0x000fe4000bf66270 */
[----:B0-----:R-:W-:-:S02]  /*1660*/  CS2R R32, SRZ ;  /* 0x0000000000207805 */ /* 0x001fc4000001ff00 */
[----:B------:R-:W-:Y:S02]  /*1670*/  CS2R R34, SRZ ;  /* 0x0000000000227805 */ /* 0x000fe4000001ff00 */
[----:B------:R-:W-:Y:S02]  /*1680*/  CS2R R36, SRZ ;  /* 0x0000000000247805 */ /* 0x000fe4000001ff00 */
[----:B------:R-:W-:Y:S01]  /*1690*/  CS2R R38, SRZ ;  /* 0x0000000000267805 */ /* 0x000fe2000001ff00 */
[----:B------:R-:W-:Y:S01]  /*16a0*/  VIADD R81, R79, UR6 ;  /* 0x000000064f517c36 */ /* 0x000fe20008000000 */
        /* <DEDUP_REMOVED lines=12> */
[----:B------:R-:W-:Y:S06]  /*1770*/  @P1 BRA `(.L_x_1133) ;  /* 0x00000000003c1947 */ /* 0x000fec0003800000 */
[----:B------:R-:W-:Y:S01]  /*1780*/  ULDC.64 UR6, c[0x0][0x248] ;  /* 0x0000920000067ab9 */ /* 0x000fe20000000a00 */
[----:B------:R-:W-:Y:S01]  /*1790*/  IMAD.MOV.U32 R80, RZ, RZ, R78 ;  /* 0x000000ffff507224 */ /* 0x000fe200078e004e */
[----:B------:R-:W-:Y:S01]  /*17a0*/  IADD3 R82, R76, 0x80, RZ ;  /* 0x000000804c527810 */ /* 0x000fe20007ffe0ff */
[----:B------:R-:W-:Y:S01]  /*17b0*/  IMAD R83, R75, UR6, RZ ;  /* 0x000000064b537c24 */ /* 0x000fe2000f8e02ff */
[----:B------:R-:W-:Y:S01]  /*17c0*/  ULDC UR14, c[0x0][0x21c] ;  /* 0x00008700000e7ab9 */ /* 0x000fe20000000800 */
[----:B------:R-:W-:Y:S01]  /*17d0*/  IMAD.WIDE.U32 R84, R74, UR6, R80 ;  /* 0x000000064a547c25 */ /* 0x000fe2000f8e0050 */
[----:B------:R-:W-:Y:S02]  /*17e0*/  ISETP.GE.AND P4, PT, R76, UR14, PT ;  /* 0x0000000e4c007c0c */ /* 0x000fe4000bf86270 */
[----:B------:R-:W-:Y:S01]  /*17f0*/  ISETP.GE.AND P5, PT, R82, UR14, PT ;  /* 0x0000000e52007c0c */ /* 0x000fe2000bfa6270 */
[----:B------:R-:W-:Y:S01]  /*1800*/  IMAD R83, R74, UR7, R83 ;  /* 0x000000074a537c24 */ /* 0x000fe2000f8e0253 */
[----:B------:R-:W-:-:S02]  /*1810*/  ULDC.64 UR6, c[0x0][0x240] ;  /* 0x0000900000067ab9 */ /* 0x000fc40000000a00 */
[----:B------:R-:W-:Y:S01]  /*1820*/  LEA R82, P1, R84, UR6, 0x1 ;  /* 0x0000000654527c11 */ /* 0x000fe2000f8208ff */
[----:B------:R-:W-:-:S05]  /*1830*/  IMAD.IADD R83, R85, 0x1, R83 ;  /* 0x0000000155537824 */ /* 0x000fca00078e0253 */
[----:B------:R-:W-:-:S05]  /*1840*/  LEA.HI.X R83, R84, UR7, R83, 0x1, P1 ;  /* 0x0000000754537c11 */ /* 0x000fca00088f0c53 */
[----:B------:R0:W5:Y:S04]  /*1850*/  @!P4 LDG.E.128 R32, desc[UR10][R82.64] ;  /* 0x0000000a5220c981 */ /* 0x000168000c1e1d00 */
[----:B------:R0:W5:Y:S02]  /*1860*/  @!P5 LDG.E.128 R48, desc[UR10][R82.64+0x100] ;  /* 0x0001000a5230d981 */ /* 0x000164000c1e1d00 */
.L_x_1133:
[----:B------:R-:W-:Y:S05]  /*1870*/  BSYNC B0 ;  /* 0x0000000000007941 */ /* 0x000fea0003800000 */
.L_x_1132:
[----:B------:R-:W-:Y:S04]  /*1880*/  BSSY B0, `(.L_x_1134) ;  /* 0x0000020000007945 */ /* 0x000fe80003800000 */
[----:B------:R-:W-:Y:S05]  /*1890*/  @P3 BRA `(.L_x_1135) ;  /* 0x0000000000783947 */ /* 0x000fea0003800000 */
[----:B------:R-:W-:Y:S01]  /*18a0*/  ULDC UR6, c[0x0][0x21c] ;  /* 0x0000870000067ab9 */ /* 0x000fe20000000800 */
[----:B0-----:R-:W-:Y:S02]  /*18b0*/  LEA R82, R66, 0x80, 0x3 ;  /* 0x0000008042527811 */ /* 0x001fe400078e18ff */
[----:B------:R-:W-:Y:S02]  /*18c0*/  ISETP.GE.AND P3, PT, R76, UR6, PT ;  /* 0x000000064c007c0c */ /* 0x000fe4000bf66270 */
[----:B------:R-:W-:-:S11]  /*18d0*/  ISETP.GE.AND P1, PT, R82, UR6, PT ;  /* 0x0000000652007c0c */ /* 0x000fd6000bf26270 */
[----:B------:R-:W0:Y:S01]  /*18e0*/  @!P3 LDC.64 R82, c[0x0][0x248] ;  /* 0x00009200ff52bb82 */ /* 0x000e220000000a00 */
[C---:B------:R-:W-:Y:S01]  /*18f0*/  @!P3 IADD3 R111, P4, R74.reuse, 0x10, RZ ;  /* 0x000000104a6fb810 */ /* 0x040fe20007f9e0ff */
[--C-:B------:R-:W-:Y:S01]  /*1900*/  @!P3 IMAD.MOV.U32 R90, RZ, RZ, R78.reuse ;  /* 0x000000ffff5ab224 */ /* 0x100fe200078e004e */
[----:B------:R-:W-:Y:S01]  /*1910*/  @!P1 IADD3 R113, P5, R74, 0x10, RZ ;  /* 0x000000104a719810 */ /* 0x000fe20007fbe0ff */
[----:B------:R-:W-:Y:S01]  /*1920*/  @!P1 IMAD.MOV.U32 R92, RZ, RZ, R78 ;  /* 0x000000ffff5c9224 */ /* 0x000fe200078e004e */
[----:B------:R-:W-:Y:S02]  /*1930*/  @!P3 MOV R91, R81 ;  /* 0x00000051005bb202 */ /* 0x000fe40000000f00 */
[----:B------:R-:W-:Y:S01]  /*1940*/  @!P3 IADD3.X R93, RZ, R75, RZ, P4, !PT ;  /* 0x0000004bff5db210 */ /* 0x000fe200027fe4ff */
[----:B------:R-:W1:Y:S01]  /*1950*/  @!P1 LDC.64 R84, c[0x0][0x248] ;  /* 0x00009200ff549b82 */ /* 0x000e620000000a00 */
[----:B------:R-:W-:-:S07]  /*1960*/  @!P1 IMAD.X R115, RZ, RZ, R75, P5 ;  /* 0x000000ffff739224 */ /* 0x000fce00028e064b */
[----:B------:R-:W2:Y:S08]  /*1970*/  @!P3 LDC.64 R86, c[0x0][0x240] ;  /* 0x00009000ff56bb82 */ /* 0x000eb00000000a00 */
[----:B------:R-:W3:Y:S01]  /*1980*/  @!P1 LDC.64 R88, c[0x0][0x240] ;  /* 0x00009000ff589b82 */ /* 0x000ee20000000a00 */
[----:B0-----:R-:W-:-:S04]  /*1990*/  @!P3 IMAD.WIDE.U32 R90, R111, R82, R90 ;  /* 0x000000526f5ab225 */ /* 0x001fc800078e005a */
[----:B------:R-:W-:Y:S02]  /*19a0*/  @!P3 IMAD R82, R93, R82, RZ ;  /* 0x000000525d52b224 */ /* 0x000fe400078e02ff */
        /* <DEDUP_REMOVED lines=13> */
.L_x_1135:
[----:B------:R-:W-:Y:S05]  /*1a80*/  BSYNC B0 ;  /* 0x0000000000007941 */ /* 0x000fea0003800000 */
.L_x_1134:
        /* <DEDUP_REMOVED lines=8> */
[----:B------:R-:W-:Y:S01]  /*1b10*/  @!P2 IMAD.MOV.U32 R84, RZ, RZ, R78 ;  /* 0x000000ffff54a224 */ /* 0x000fe200078e004e */
[----:B------:R-:W-:Y:S01]  /*1b20*/  @!P1 IADD3 R113, P4, R74, 0x20, RZ ;  /* 0x000000204a719810 */ /* 0x000fe20007f9e0ff */
[----:B------:R-:W-:Y:S01]  /*1b30*/  @!P2 IMAD.MOV.U32 R85, RZ, RZ, R81 ;  /* 0x000000ffff55a224 */ /* 0x000fe200078e0051 */
[----:B------:R-:W-:Y:S01]  /*1b40*/  @!P1 MOV R92, R78 ;  /* 0x0000004e005c9202 */ /* 0x000fe20000000f00 */
[----:B------:R-:W-:Y:S01]  /*1b50*/  @!P2 IMAD.X R93, RZ, RZ, R75, P3 ;  /* 0x000000ffff5da224 */ /* 0x000fe200018e064b */
[----:B------:R-:W-:Y:S01]  /*1b60*/  @!P1 IADD3.X R115, RZ, R75, RZ, P4, !PT ;  /* 0x0000004bff739210 */ /* 0x000fe200027fe4ff */
[----:B-1----:R-:W1:Y:S08]  /*1b70*/  @!P1 LDC.64 R88, c[0x0][0x248] ;  /* 0x00009200ff589b82 */ /* 0x002e700000000a00 */
        /* <DEDUP_REMOVED lines=9> */
[----:B------:R-:W-:Y:S02]  /*1c10*/  @!P1 IMAD R89, R113, R89, R112 ;  /* 0x0000005971599224 */ /* 0x000fe400078e0270 */
[----:B------:R-:W-:-:S03]  /*1c20*/  @!P2 IMAD.IADD R85, R85, 0x1, R91 ;  /* 0x000000015555a824 */ /* 0x000fc600078e025b */
[----:B------:R-:W-:Y:S02]  /*1c30*/  @!P1 IADD3 R89, R93, R89, RZ ;  /* 0x000000595d599210 */ /* 0x000fe40007ffe0ff */
[----:B---3--:R-:W-:Y:S02]  /*1c40*/  @!P1 LEA R82, P4, R92, R82, 0x1 ;  /* 0x000000525c529211 */ /* 0x008fe400078808ff */
[----:B------:R-:W-:Y:S02]  /*1c50*/  @!P2 LEA.HI.X R87, R84, R87, R85, 0x1, P3 ;  /* 0x000000575457a211 */ /* 0x000fe400018f0c55 */
[----:B------:R-:W-:-:S03]  /*1c60*/  @!P1 LEA.HI.X R83, R92, R83, R89, 0x1, P4 ;  /* 0x000000535c539211 */ /* 0x000fc600020f0c59 */
[----:B------:R2:W5:Y:S04]  /*1c70*/  @!P2 LDG.E.128 R40, desc[UR10][R86.64] ;  /* 0x0000000a5628a981 */ /* 0x000568000c1e1d00 */
[----:B------:R2:W5:Y:S02]  /*1c80*/  @!P1 LDG.E.128 R56, desc[UR10][R82.64+0x100] ;  /* 0x0001000a52389981 */ /* 0x000564000c1e1d00 */
.L_x_1137:
[----:B------:R-:W-:Y:S05]  /*1c90*/  BSYNC B0 ;  /* 0x0000000000007941 */ /* 0x000fea0003800000 */
.L_x_1136:
[----:B------:R-:W-:Y:S04]  /*1ca0*/  BSSY B0, `(.L_x_1138) ;  /* 0x0000013000007945 */ /* 0x000fe80003800000 */
[----:B------:R-:W-:Y:S05]  /*1cb0*/  @P0 BRA `(.L_x_1139) ;  /* 0x0000000000440947 */ /* 0x000fea0003800000 */
[----:B------:R-:W-:Y:S01]  /*1cc0*/  IADD3 R77, P0, R74, 0x30, RZ ;  /* 0x000000304a4d7810 */ /* 0x000fe20007f1e0ff */
[----:B------:R-:W-:Y:S01]  /*1cd0*/  ULDC.64 UR14, c[0x0][0x248] ;  /* 0x00009200000e7ab9 */ /* 0x000fe20000000a00 */
[----:B------:R-:W-:Y:S01]  /*1ce0*/  IMAD.MOV.U32 R79, RZ, RZ, R81 ;  /* 0x000000ffff4f7224 */ /* 0x000fe200078e0051 */
[----:B------:R-:W-:Y:S01]  /*1cf0*/  LEA R66, R66, 0x80, 0x3 ;  /* 0x0000008042427811 */ /* 0x000fe200078e18ff */
[----:B------:R-:W-:Y:S01]  /*1d00*/  ULDC UR6, c[0x0][0x21c] ;  /* 0x0000870000067ab9 */ /* 0x000fe20000000800 */
[----:B------:R-:W-:Y:S01]  /*1d10*/  IMAD.X R74, RZ, RZ, R75, P0 ;  /* 0x000000ffff4a7224 */ /* 0x000fe200000e064b */
[----:B------:R-:W-:Y:S01]  /*1d20*/  ISETP.GE.AND P1, PT, R76, UR6, PT ;  /* 0x000000064c007c0c */ /* 0x000fe2000bf26270 */
[----:B------:R-:W-:Y:S01]  /*1d30*/  IMAD.WIDE.U32 R78, R77, UR14, R78 ;  /* 0x0000000e4d4e7c25 */ /* 0x000fe2000f8e004e */
[----:B------:R-:W-:-:S03]  /*1d40*/  ISETP.GE.AND P2, PT, R66, UR6, PT ;  /* 0x0000000642007c0c */ /* 0x000fc6000bf46270 */
[----:B------:R-:W-:-:S04]  /*1d50*/  IMAD R74, R74, UR14, RZ ;  /* 0x0000000e4a4a7c24 */ /* 0x000fc8000f8e02ff */
[----:B------:R-:W-:Y:S01]  /*1d60*/  IMAD R75, R77, UR15, R74 ;  /* 0x0000000f4d4b7c24 */ /* 0x000fe2000f8e024a */
[----:B------:R-:W-:Y:S02]  /*1d70*/  ULDC.64 UR14, c[0x0][0x240] ;  /* 0x00009000000e7ab9 */ /* 0x000fe40000000a00 */
[----:B------:R-:W-:Y:S02]  /*1d80*/  LEA R74, P0, R78, UR14, 0x1 ;  /* 0x0000000e4e4a7c11 */ /* 0x000fe4000f8008ff */
[----:B------:R-:W-:-:S04]  /*1d90*/  IADD3 R75, R79, R75, RZ ;  /* 0x0000004b4f4b7210 */ /* 0x000fc80007ffe0ff */
[----:B------:R-:W-:-:S05]  /*1da0*/  LEA.HI.X R75, R78, UR15, R75, 0x1, P0 ;  /* 0x0000000f4e4b7c11 */ /* 0x000fca00080f0c4b */
[----:B------:R3:W5:Y:S04]  /*1db0*/  @!P1 LDG.E.128 R44, desc[UR10][R74.64] ;  /* 0x0000000a4a2c9981 */ /* 0x000768000c1e1d00 */
[----:B------:R3:W5:Y:S02]  /*1dc0*/  @!P2 LDG.E.128 R60, desc[UR10][R74.64+0x100] ;  /* 0x0001000a4a3ca981 */ /* 0x000764000c1e1d00 */
.L_x_1139:
[----:B------:R-:W-:Y:S05]  /*1dd0*/  BSYNC B0 ;  /* 0x0000000000007941 */ /* 0x000fea0003800000 */
.L_x_1138:
[----:B---3-5:R-:W-:Y:S01]  /*1de0*/  SHF.L.U32 R74, R34, 0x10, RZ ;  /* 0x00000010224a7819 */ /* 0x028fe200000006ff */
[----:B------:R-:W-:Y:S01]  /*1df0*/  IMAD.U32 R78, R38, 0x10000, RZ ;  /* 0x00010000264e7824 */ /* 0x000fe200078e00ff */
[----:B------:R-:W-:Y:S01]  /*1e00*/  LOP3.LUT R77, R34, 0xffff0000, RZ, 0xc0, !PT ;  /* 0xffff0000224d7812 */ /* 0x000fe200078ec0ff */
[C---:B------:R-:W-:Y:S01]  /*1e10*/  IMAD.U32 R34, R35.reuse, 0x10000, RZ ;  /* 0x0001000023227824 */ /* 0x040fe200078e00ff */
[----:B------:R-:W-:Y:S01]  /*1e20*/  LOP3.LUT R79, R35, 0xffff0000, RZ, 0xc0, !PT ;  /* 0xffff0000234f7812 */ /* 0x000fe200078ec0ff */
[C---:B------:R-:W-:Y:S01]  /*1e30*/  IMAD.U32 R35, R36.reuse, 0x10000, RZ ;  /* 0x0001000024237824 */ /* 0x040fe200078e00ff */
[----:B------:R-:W-:Y:S01]  /*1e40*/  LOP3.LUT R76, R36, 0xffff0000, RZ, 0xc0, !PT ;  /* 0xffff0000244c7812 */ /* 0x000fe200078ec0ff */
[----:B0-2---:R-:W-:Y:S01]  /*1e50*/  IMAD.U32 R82, R42, 0x10000, RZ ;  /* 0x000100002a527824 */ /* 0x005fe200078e00ff */
[C---:B------:R-:W-:Y:S01]  /*1e60*/  SHF.L.U32 R36, R37.reuse, 0x10, RZ ;  /* 0x0000001025247819 */ /* 0x040fe200000006ff */
[----:B------:R-:W-:Y:S01]  /*1e70*/  IMAD.U32 R75, R32, 0x10000, RZ ;  /* 0x00010000204b7824 */ /* 0x000fe200078e00ff */
[----:B------:R-:W-:Y:S01]  /*1e80*/  LOP3.LUT R81, R37, 0xffff0000, RZ, 0xc0, !PT ;  /* 0xffff000025517812 */ /* 0x000fe200078ec0ff */
[----:B------:R-:W-:Y:S01]  /*1e90*/  FMUL.FTZ R119, R17, R76 ;  /* 0x0000004c11777220 */ /* 0x000fe20000410000 */
[----:B------:R-:W-:Y:S01]  /*1ea0*/  LOP3.LUT R37, R38, 0xffff0000, RZ, 0xc0, !PT ;  /* 0xffff000026257812 */ /* 0x000fe200078ec0ff */
[C---:B------:R-:W-:Y:S01]  /*1eb0*/  IMAD.U32 R38, R39.reuse, 0x10000, RZ ;  /* 0x0001000027267824 */ /* 0x040fe200078e00ff */
[----:B------:R-:W-:Y:S01]  /*1ec0*/  LOP3.LUT R83, R39, 0xffff0000, RZ, 0xc0, !PT ;  /* 0xffff000027537812 */ /* 0x000fe200078ec0ff */
[----:B-1----:R-:W-:Y:S01]  /*1ed0*/  IMAD.U32 R89, R45, 0x10000, RZ ;  /* 0x000100002d597824 */ /* 0x002fe200078e00ff */
[----:B------:R-:W-:Y:S01]  /*1ee0*/  LOP3.LUT R80, R40, 0xffff0000, RZ, 0xc0, !PT ;  /* 0xffff000028507812 */ /* 0x000fe200078ec0ff */
[----:B------:R-:W-:Y:S01]  /*1ef0*/  FFMA.FTZ R16, R16, R35, R119 ;  /* 0x0000002310107223 */ /* 0x000fe20000010077 */
[----:B------:R-:W-:Y:S01]  /*1f00*/  SHF.L.U32 R39, R40, 0x10, RZ ;  /* 0x0000001028277819 */ /* 0x000fe200000006ff */
[C---:B------:R-:W-:Y:S01]  /*1f10*/  IMAD.U32 R40, R41.reuse, 0x10000, RZ ;  /* 0x0001000029287824 */ /* 0x040fe200078e00ff */
[----:B------:R-:W-:Y:S01]  /*1f20*/  LOP3.LUT R85, R41, 0xffff0000, RZ, 0xc0, !PT ;  /* 0xffff000029557812 */ /* 0x000fe200078ec0ff */
[----:B------:R-:W-:Y:S01]  /*1f30*/  FMUL.FTZ R17, R9, R80 ;  /* 0x0000005009117220 */ /* 0x000fe20000410000 */
[----:B------:R-:W-:Y:S01]  /*1f40*/  LOP3.LUT R41, R42, 0xffff0000, RZ, 0xc0, !PT ;  /* 0xffff00002a297812 */ /* 0x000fe200078ec0ff */
[----:B------:R-:W-:Y:S01]  /*1f50*/  FFMA.FTZ R119, R15, R36, R16 ;  /* 0x000000240f777223 */ /* 0x000fe20000010010 */
[C---:B------:R-:W-:Y:S01]  /*1f60*/  SHF.L.U32 R42, R43.reuse, 0x10, RZ ;  /* 0x000000102b2a7819 */ /* 0x040fe200000006ff */
[----:B------:R-:W-:Y:S01]  /*1f70*/  FFMA.FTZ R8, R8, R39, R17 ;  /* 0x0000002708087223 */ /* 0x000fe20000010011 */
[----:B------:R-:W-:Y:S01]  /*1f80*/  LOP3.LUT R87, R43, 0xffff0000, RZ, 0xc0, !PT ;  /* 0xffff00002b577812 */ /* 0x000fe200078ec0ff */
[C---:B------:R-:W-:Y:S01]  /*1f90*/  IMAD.U32 R43, R24.reuse, 0x10000, RZ ;  /* 0x00010000182b7824 */ /* 0x040fe200078e00ff */
[----:B------:R-:W-:Y:S01]  /*1fa0*/  LOP3.LUT R84, R24, 0xffff0000, RZ, 0xc0, !PT ;  /* 0xffff000018547812 */ /* 0x000fe200078ec0ff */
[C---:B------:R-:W-:Y:S01]  /*1fb0*/  IMAD.U32 R24, R25.reuse, 0x10000, RZ ;  /* 0x0001000019187824 */ /* 0x040fe200078e00ff */
[----:B------:R-:W-:Y:S01]  /*1fc0*/  LOP3.LUT R86, R25, 0xffff0000, RZ, 0xc0, !PT ;  /* 0xffff000019567812 */ /* 0x000fe200078ec0ff */
[----:B------:R-:W-:Y:S01]  /*1fd0*/  FFMA.FTZ R7, R7, R40, R8 ;  /* 0x0000002807077223 */ /* 0x000fe20000010008 */
[----:B------:R-:W-:Y:S01]  /*1fe0*/  LOP3.LUT R66, R32, 0xffff0000, RZ, 0xc0, !PT ;  /* 0xffff000020427812 */ /* 0x000fe200078ec0ff */
[----:B------:R-:W-:Y:S01]  /*1ff0*/  IMAD.U32 R32, R33, 0x10000, RZ ;  /* 0x0001000021207824 */ /* 0x000fe200078e00ff */
[----:B------:R-:W-:Y:S01]  /*2000*/  LOP3.LUT R25, R44, 0xffff0000, RZ, 0xc0, !PT ;  /* 0xffff00002c197812 */ /* 0x000fe200078ec0ff */
[----:B------:R-:W-:Y:S01]  /*2010*/  IMAD.U32 R88, R26, 0x10000, RZ ;  /* 0x000100001a587824 */ /* 0x000fe200078e00ff */
[----:B------:R-:W-:Y:S01]  /*2020*/  SHF.L.U32 R44, R44, 0x10, RZ ;  /* 0x000000102c2c7819 */ /* 0x000fe200000006ff */
[----:B------:R-:W-:Y:S01]  /*2030*/  FMUL.FTZ R117, R65, R66 ;  /* 0x0000004241757220 */ /* 0x000fe20000410000 */
[----:B------:R-:W-:Y:S01]  /*2040*/  LOP3.LUT R33, R33, 0xffff0000, RZ, 0xc0, !PT ;  /* 0xffff000021217812 */ /* 0x000fe200078ec0ff */
[----:B------:R-:W-:Y:S01]  /*2050*/  FMUL.FTZ R84, R84, R25 ;  /* 0x0000001954547220 */ /* 0x000fe20000410000 */
[----:B------:R-:W-:Y:S01]  /*2060*/  LOP3.LUT R91, R45, 0xffff0000, RZ, 0xc0, !PT ;  /* 0xffff00002d5b7812 */ /* 0x000fe200078ec0ff */
[----:B------:R-:W-:Y:S01]  /*2070*/  FFMA.FTZ R64, R64, R75, R117 ;  /* 0x0000004b40407223 */ /* 0x000fe20000010075 */
[----:B------:R-:W-:-:S02]  /*2080*/  IMAD.U32 R111, R46, 0x10000, RZ ;  /* 0x000100002e6f7824 */ /* 0x000fc400078e00ff */
[----:B------:R-:W-:Y:S01]  /*2090*/  FFMA.FTZ R43, R43, R44, R84 ;  /* 0x0000002c2b2b7223 */ /* 0x000fe20000010054 */
[----:B------:R-:W-:Y:S01]  /*20a0*/  FFMA.FTZ R14, R14, R81, R119 ;  /* 0x000000510e0e7223 */ /* 0x000fe20000010077 */
[----:B------:R-:W-:Y:S01]  /*20b0*/  FFMA.FTZ R117, R23, R32, R64 ;  /* 0x0000002017757223 */ /* 0x000fe20000010040 */
[----:B------:R-:W-:Y:S01]  /*20c0*/  FFMA.FTZ R6, R6, R85, R7 ;  /* 0x0000005506067223 */ /* 0x000fe20000010007 */
        /* <DEDUP_REMOVED lines=8> */
[----:B------:R-:W-:Y:S01]  /*2150*/  FFMA.FTZ R88, R88, R111, R43 ;  /* 0x0000006f58587223 */ /* 0x000fe2000001002b */
[----:B------:R-:W-:Y:S01]  /*2160*/  SHF.L.U32 R26, R27, 0x10, RZ ;  /* 0x000000101b1a7819 */ /* 0x000fe200000006ff */
[----:B------:R-:W-:-:S02]  /*2170*/  IMAD.U32 R93, R47, 0x10000, RZ ;  /* 0x000100002f5d7824 */ /* 0x000fc400078e00ff */
        /* <DEDUP_REMOVED lines=10> */
[----:B------:R-:W-:Y:S01]  /*2220*/  SHF.L.U32 R47, R48, 0x10, RZ ;  /* 0x00000010302f7819 */ /* 0x000fe200000006ff */
[----:B------:R-:W-:Y:S01]  /*2230*/  IMAD.U32 R9, R52, 0x10000, RZ ;  /* 0x0001000034097824 */ /* 0x000fe200078e00ff */
[----:B------:R-:W-:Y:S01]  /*2240*/  SHF.L.U32 R17, R28, 0x10, RZ ;  /* 0x000000101c117819 */ /* 0x000fe200000006ff */
[----:B------:R-:W-:-:S02]  /*2250*/  IMAD.U32 R25, R56, 0x10000, RZ ;  /* 0x0001000038197824 */ /* 0x000fc400078e00ff */
[----:B------:R-:W-:Y:S01]  /*2260*/  FFMA.FTZ R19, R18, R79, R19 ;  /* 0x0000004f12137223 */ /* 0x000fe20000010013 */
[----:B------:R-:W-:Y:S02]  /*2270*/  IMAD.U32 R36, R60, 0x10000, RZ ;  /* 0x000100003c247824 */ /* 0x000fe400078e00ff */
        /* <DEDUP_REMOVED lines=12> */
[----:B------:R-:W-:Y:S01]  /*2340*/  IMAD.U32 R113, R49, 0x10000, RZ ;  /* 0x0001000031717824 */ /* 0x000fe200078e00ff */
[----:B------:R-:W-:Y:S01]  /*2350*/  SHF.L.U32 R115, R51, 0x10, RZ ;  /* 0x0000001033737819 */ /* 0x000fe200000006ff */
[----:B------:R-:W-:Y:S01]  /*2360*/  IMAD.U32 R28, R29, 0x10000, RZ ;  /* 0x000100001d1c7824 */ /* 0x000fe200078e00ff */
[----:B------:R-:W-:Y:S01]  /*2370*/  LOP3.LUT R112, R51, 0xffff0000, RZ, 0xc0, !PT ;  /* 0xffff000033707812 */ /* 0x000fe200078ec0ff */
[----:B------:R-:W-:Y:S01]  /*2380*/  IMAD.U32 R51, R53, 0x10000, RZ ;  /* 0x0001000035337824 */ /* 0x000fe200078e00ff */
        /* <DEDUP_REMOVED lines=15> */
[C---:B------:R-:W-:Y:S01]  /*2480*/  IMAD.U32 R65, R55.reuse, 0x10000, RZ ;  /* 0x0001000037417824 */ /* 0x040fe200078e00ff */
        /* <DEDUP_REMOVED lines=36> */
[----:B------:R-:W-:Y:S01]  /*26d0*/  FFMA.FTZ R16, R31, R16, R30 ;  /* 0x000000101f107223 */ /* 0x000fe2000001001e */
[----:B------:R-:W0:Y:S01]  /*26e0*/  S2R R12, SR_TID.X ;  /* 0x00000000000c7919 */ /* 0x000e220000002100 */
[----:B------:R-:W-:Y:S01]  /*26f0*/  USHF.L.U32 UR18, UR13, 0x6, URZ ;  /* 0x000000060d127899 */ /* 0x000fe2000800063f */
[----:B------:R-:W-:Y:S01]  /*2700*/  BSSY B0, `(.L_x_1140) ;  /* 0x000004c000007945 */ /* 0x000fe20003800000 */
[----:B------:R-:W-:Y:S01]  /*2710*/  USHF.R.S32.HI UR19, URZ, 0x1f, UR16 ;  /* 0x0000001f3f137899 */ /* 0x000fe20008011410 */
[----:B------:R-:W1:Y:S04]  /*2720*/  SHFL.BFLY PT, R3, R72, 0x8, 0x1f ;  /* 0x0d001f0048037f89 */ /* 0x000e6800000e0000 */
[----:B------:R-:W2:Y:S04]  /*2730*/  SHFL.BFLY PT, R5, R76, 0x8, 0x1f ;  /* 0x0d001f004c057f89 */ /* 0x000ea800000e0000 */
[----:B------:R-:W3:Y:S04]  /*2740*/  SHFL.BFLY PT, R0, R59, 0x8, 0x1f ;  /* 0x0d001f003b007f89 */ /* 0x000ee800000e0000 */
[----:B------:R-:W4:Y:S01]  /*2750*/  SHFL.BFLY PT, R7, R16, 0x8, 0x1f ;  /* 0x0d001f0010077f89 */ /* 0x000f2200000e0000 */
[----:B-1----:R-:W-:Y:S01]  /*2760*/  FADD.FTZ R3, R72, R3 ;  /* 0x0000000348037221 */ /* 0x002fe20000010000 */
[----:B--2---:R-:W-:Y:S01]  /*2770*/  FADD.FTZ R2, R76, R5 ;  /* 0x000000054c027221 */ /* 0x004fe20000010000 */
[----:B0-----:R-:W-:Y:S01]  /*2780*/  SHF.R.S32.HI R13, RZ, 0x1f, R12 ;  /* 0x0000001fff0d7819 */ /* 0x001fe2000001140c */
[----:B---3--:R-:W-:-:S03]  /*2790*/  FADD.FTZ R6, R59, R0 ;  /* 0x000000003b067221 */ /* 0x008fc60000010000 */
[----:B------:R-:W0:Y:S01]  /*27a0*/  SHFL.BFLY PT, R5, R2, 0x4, 0x1f ;  /* 0x0c801f0002057f89 */ /* 0x000e2200000e0000 */
[----:B------:R-:W-:Y:S01]  /*27b0*/  LEA.HI R13, R13, R12, RZ, 0x4 ;  /* 0x0000000c0d0d7211 */ /* 0x000fe200078f20ff */
[----:B----4-:R-:W-:Y:S02]  /*27c0*/  FADD.FTZ R9, R16, R7 ;  /* 0x0000000710097221 */ /* 0x010fe40000010000 */
[----:B------:R-:W1:Y:S04]  /*27d0*/  SHFL.BFLY PT, R0, R3, 0x4, 0x1f ;  /* 0x0c801f0003007f89 */ /* 0x000e6800000e0000 */
[----:B------:R-:W2:Y:S04]  /*27e0*/  SHFL.BFLY PT, R7, R6, 0x4, 0x1f ;  /* 0x0c801f0006077f89 */ /* 0x000ea800000e0000 */
[----:B------:R-:W3:Y:S01]  /*27f0*/  SHFL.BFLY PT, R10, R9, 0x4, 0x1f ;  /* 0x0c801f00090a7f89 */ /* 0x000ee200000e0000 */
[----:B0-----:R-:W-:Y:S01]  /*2800*/  FADD.FTZ R4, R2, R5 ;  /* 0x0000000502047221 */ /* 0x001fe20000010000 */
[----:B-1----:R-:W-:Y:S01]  /*2810*/  FADD.FTZ R0, R3, R0 ;  /* 0x0000000003007221 */ /* 0x002fe20000010000 */
[----:B--2---:R-:W-:-:S04]  /*2820*/  FADD.FTZ R8, R6, R7 ;  /* 0x0000000706087221 */ /* 0x004fc80000010000 */
[----:B------:R-:W0:Y:S01]  /*2830*/  SHFL.BFLY PT, R5, R0, 0x2, 0x1f ;  /* 0x0c401f0000057f89 */ /* 0x000e2200000e0000 */
[----:B---3--:R-:W-:-:S03]  /*2840*/  FADD.FTZ R11, R9, R10 ;  /* 0x0000000a090b7221 */ /* 0x008fc60000010000 */
[----:B------:R-:W1:Y:S04]  /*2850*/  SHFL.BFLY PT, R7, R4, 0x2, 0x1f ;  /* 0x0c401f0004077f89 */ /* 0x000e6800000e0000 */
[----:B------:R-:W2:Y:S04]  /*2860*/  SHFL.BFLY PT, R3, R8, 0x2, 0x1f ;  /* 0x0c401f0008037f89 */ /* 0x000ea800000e0000 */
[----:B------:R-:W3:Y:S01]  /*2870*/  SHFL.BFLY PT, R2, R11, 0x2, 0x1f ;  /* 0x0c401f000b027f89 */ /* 0x000ee200000e0000 */
[----:B0-----:R-:W-:Y:S01]  /*2880*/  FADD.FTZ R5, R0, R5 ;  /* 0x0000000500057221 */ /* 0x001fe20000010000 */
[----:B-1----:R-:W-:Y:S01]  /*2890*/  FADD.FTZ R7, R4, R7 ;  /* 0x0000000704077221 */ /* 0x002fe20000010000 */
[----:B--2---:R-:W-:-:S04]  /*28a0*/  FADD.FTZ R3, R8, R3 ;  /* 0x0000000308037221 */ /* 0x004fc80000010000 */
[----:B------:R-:W0:Y:S01]  /*28b0*/  SHFL.BFLY PT, R6, R7, 0x1, 0x1f ;  /* 0x0c201f0007067f89 */ /* 0x000e2200000e0000 */
[----:B---3--:R-:W-:Y:S01]  /*28c0*/  FADD.FTZ R9, R11, R2 ;  /* 0x000000020b097221 */ /* 0x008fe20000010000 */
[----:B------:R-:W-:Y:S02]  /*28d0*/  LOP3.LUT R11, R13, 0xfffffff0, RZ, 0xc0, !PT ;  /* 0xfffffff00d0b7812 */ /* 0x000fe400078ec0ff */
[----:B------:R-:W1:Y:S04]  /*28e0*/  SHFL.BFLY PT, R2, R5, 0x1, 0x1f ;  /* 0x0c201f0005027f89 */ /* 0x000e6800000e0000 */
[----:B------:R-:W2:Y:S01]  /*28f0*/  SHFL.BFLY PT, R10, R3, 0x1, 0x1f ;  /* 0x0c201f00030a7f89 */ /* 0x000ea200000e0000 */
[----:B------:R-:W-:-:S03]  /*2900*/  IMAD.IADD R11, R12, 0x1, -R11 ;  /* 0x000000010c0b7824 */ /* 0x000fc600078e0a0b */
[----:B------:R-:W3:Y:S02]  /*2910*/  SHFL.BFLY PT, R0, R9, 0x1, 0x1f ;  /* 0x0c201f0009007f89 */ /* 0x000ee400000e0000 */
[----:B------:R-:W-:Y:S01]  /*2920*/  ISETP.NE.AND P0, PT, R11, RZ, PT ;  /* 0x000000ff0b00720c */ /* 0x000fe20003f05270 */
[----:B0-----:R-:W-:Y:S01]  /*2930*/  FADD.FTZ R6, R7, R6 ;  /* 0x0000000607067221 */ /* 0x001fe20000010000 */
[----:B-1----:R-:W-:Y:S01]  /*2940*/  FADD.FTZ R8, R5, R2 ;  /* 0x0000000205087221 */ /* 0x002fe20000010000 */
[----:B--2---:R-:W-:Y:S01]  /*2950*/  FADD.FTZ R10, R3, R10 ;  /* 0x0000000a030a7221 */ /* 0x004fe20000010000 */
[----:B---3--:R-:W-:-:S09]  /*2960*/  FADD.FTZ R11, R9, R0 ;  /* 0x00000000090b7221 */ /* 0x008fd20000010000 */
[----:B------:R-:W-:Y:S05]  /*2970*/  @P0 BRA `(.L_x_1141) ;  /* 0x0000000000900947 */ /* 0x000fea0003800000 */
[----:B------:R-:W-:Y:S01]  /*2980*/  USHF.R.S32.HI UR7, URZ, 0x1f, UR4 ;  /* 0x0000001f3f077899 */ /* 0x000fe20008011404 */
[----:B------:R-:W-:Y:S01]  /*2990*/  SHF.R.S32.HI R0, RZ, 0x4, R13 ;  /* 0x00000004ff007819 */ /* 0x000fe2000001140d */
[----:B------:R-:W-:Y:S01]  /*29a0*/  UIADD3 UR6, UP0, UR18, UR4, URZ ;  /* 0x0000000412067290 */ /* 0x000fe2000ff1e03f */
[----:B------:R-:W-:Y:S01]  /*29b0*/  ULDC.64 UR14, c[0x0][0x278] ;  /* 0x00009e00000e7ab9 */ /* 0x000fe20000000a00 */
[----:B------:R-:W-:Y:S01]  /*29c0*/  UIMAD UR20, UR13, -0x40, UR8 ;  /* 0xffffffc00d1478a4 */ /* 0x000fe2000f8e0208 */
[----:B------:R-:W-:Y:S01]  /*29d0*/  SHF.R.S32.HI R4, RZ, 0x1f, R0 ;  /* 0x0000001fff047819 */ /* 0x000fe20000011400 */
[----:B------:R-:W-:Y:S01]  /*29e0*/  ULEA.HI.X.SX32 UR7, UR18, UR7, 0x1, UP0 ;  /* 0x0000000712077291 */ /* 0x000fe200080f0e3f */
[C---:B------:R-:W-:Y:S01]  /*29f0*/  VIADD R7, R0.reuse, 0x10 ;  /* 0x0000001000077836 */ /* 0x040fe20000000000 */
[----:B------:R-:W-:Y:S02]  /*2a00*/  UIMAD UR9, UR19, UR14, URZ ;  /* 0x0000000e130972a4 */ /* 0x000fe4000f8e023f */
[----:B------:R-:W-:Y:S01]  /*2a10*/  UIMAD.WIDE.U32 UR6, UR16, UR14, UR6 ;  /* 0x0000000e100672a5 */ /* 0x000fe2000f8e0006 */
[----:B------:R-:W-:Y:S01]  /*2a20*/  ISETP.GE.AND P3, PT, R0, UR20, PT ;  /* 0x0000001400007c0c */ /* 0x000fe2000bf66270 */
[----:B------:R-:W-:Y:S01]  /*2a30*/  UIMAD UR9, UR16, UR15, UR9 ;  /* 0x0000000f100972a4 */ /* 0x000fe2000f8e0209 */
[----:B------:R-:W-:-:S02]  /*2a40*/  ISETP.GE.AND P2, PT, R7, UR20, PT ;  /* 0x0000001407007c0c */ /* 0x000fc4000bf46270 */
[----:B------:R-:W-:Y:S01]  /*2a50*/  ULDC.64 UR14, c[0x0][0x280] ;  /* 0x0000a000000e7ab9 */ /* 0x000fe20000000a00 */
[----:B------:R-:W-:Y:S01]  /*2a60*/  UIADD3 UR7, UR7, UR9, URZ ;  /* 0x0000000907077290 */ /* 0x000fe2000fffe03f */
[----:B------:R-:W-:Y:S01]  /*2a70*/  FSEL R7, R6, RZ, !P2 ;  /* 0x000000ff06077208 */ /* 0x000fe20005000000 */
[----:B------:R-:W-:Y:S02]  /*2a80*/  UIMAD UR9, UR5, UR14, URZ ;  /* 0x0000000e050972a4 */ /* 0x000fe4000f8e023f */
[----:B------:R-:W-:Y:S02]  /*2a90*/  UIMAD.WIDE.U32 UR6, UR17, UR14, UR6 ;  /* 0x0000000e110672a5 */ /* 0x000fe4000f8e0006 */
[----:B------:R-:W-:-:S03]  /*2aa0*/  UIMAD UR9, UR17, UR15, UR9 ;  /* 0x0000000f110972a4 */ /* 0x000fc6000f8e0209 */
[----:B------:R-:W-:Y:S01]  /*2ab0*/  ULDC.64 UR14, c[0x0][0x260] ;  /* 0x00009800000e7ab9 */ /* 0x000fe20000000a00 */
[----:B------:R-:W-:Y:S02]  /*2ac0*/  IADD3 R3, P0, R0, UR6, RZ ;  /* 0x0000000600037c10 */ /* 0x000fe4000ff1e0ff */
[----:B------:R-:W-:Y:S02]  /*2ad0*/  MOV R5, UR9 ;  /* 0x0000000900057c02 */ /* 0x000fe40008000f00 */
[C---:B------:R-:W-:Y:S02]  /*2ae0*/  LEA R2, P4, R3.reuse, UR14, 0x2 ;  /* 0x0000000e03027c11 */ /* 0x040fe4000f8810ff */
[----:B------:R-:W-:Y:S01]  /*2af0*/  IADD3.X R4, R4, UR7, R5, P0, !PT ;  /* 0x0000000704047c10 */ /* 0x000fe200087fe405 */
[C---:B------:R-:W-:Y:S01]  /*2b00*/  VIADD R5, R0.reuse, 0x20 ;  /* 0x0000002000057836 */ /* 0x040fe20000000000 */
[----:B------:R-:W-:Y:S02]  /*2b10*/  IADD3 R0, R0, 0x30, RZ ;  /* 0x0000003000007810 */ /* 0x000fe40007ffe0ff */
[----:B------:R-:W-:-:S02]  /*2b20*/  LEA.HI.X R3, R3, UR15, R4, 0x2, P4 ;  /* 0x0000000f03037c11 */ /* 0x000fc4000a0f1404 */
[----:B------:R-:W-:Y:S02]  /*2b30*/  ISETP.GE.AND P1, PT, R5, UR20, PT ;  /* 0x0000001405007c0c */ /* 0x000fe4000bf26270 */
[----:B------:R-:W-:Y:S01]  /*2b40*/  ISETP.GE.AND P0, PT, R0, UR20, PT ;  /* 0x0000001400007c0c */ /* 0x000fe2000bf06270 */
[----:B------:R0:W-:Y:S01]  /*2b50*/  STG.E desc[UR10][R2.64+0x40], R7 ;  /* 0x0000400702007986 */ /* 0x0001e2000c10190a */
[----:B------:R-:W-:Y:S02]  /*2b60*/  FSEL R5, R8, RZ, !P3 ;  /* 0x000000ff08057208 */ /* 0x000fe40005800000 */
[----:B------:R-:W-:Y:S02]  /*2b70*/  FSEL R9, R10, RZ, !P1 ;  /* 0x000000ff0a097208 */ /* 0x000fe40004800000 */
[----:B------:R-:W-:Y:S01]  /*2b80*/  FSEL R11, R11, RZ, !P0 ;  /* 0x000000ff0b0b7208 */ /* 0x000fe20004000000 */
[----:B------:R0:W-:Y:S04]  /*2b90*/  STG.E desc[UR10][R2.64], R5 ;  /* 0x0000000502007986 */ /* 0x0001e8000c10190a */
[----:B------:R0:W-:Y:S04]  /*2ba0*/  STG.E desc[UR10][R2.64+0x80], R9 ;  /* 0x0000800902007986 */ /* 0x0001e8000c10190a */
[----:B------:R0:W-:Y:S02]  /*2bb0*/  STG.E desc[UR10][R2.64+0xc0], R11 ;  /* 0x0000c00b02007986 */ /* 0x0001e4000c10190a */
.L_x_1141:
[----:B------:R-:W-:Y:S05]  /*2bc0*/  BSYNC B0 ;  /* 0x0000000000007941 */ /* 0x000fea0003800000 */
.L_x_1140:
[----:B------:R-:W-:Y:S01]  /*2bd0*/  UIADD3 UR8, UR8, 0x3f, URZ ;  /* 0x0000003f08087890 */ /* 0x000fe2000fffe03f */
[----:B0-----:R-:W0:Y:S01]  /*2be0*/  LDC.64 R6, c[0x0][0x2d0] ;  /* 0x0000b400ff067b82 */ /* 0x001e220000000a00 */
[----:B------:R-:W-:Y:S02]  /*2bf0*/  BSSY B0, `(.L_x_1142) ;  /* 0x0000022000007945 */ /* 0x000fe40003800000 */
[----:B------:R-:W-:Y:S02]  /*2c00*/  USHF.R.S32.HI UR6, URZ, 0x1f, UR8 ;  /* 0x0000001f3f067899 */ /* 0x000fe40008011408 */
[----:B------:R-:W-:Y:S02]  /*2c10*/  UIMAD UR7, UR13, -0x40, UR8 ;  /* 0xffffffc00d0778a4 */ /* 0x000fe4000f8e0208 */
[----:B------:R-:W-:-:S04]  /*2c20*/  ULEA.HI UR6, UR6, UR8, URZ, 0x6 ;  /* 0x0000000806067291 */ /* 0x000fc8000f8f303f */
[----:B------:R-:W-:-:S04]  /*2c30*/  ULOP3.LUT UR6, UR6, 0xffffffc0, URZ, 0xc0, !UPT ;  /* 0xffffffc006067892 */ /* 0x000fc8000f8ec03f */
[----:B------:R-:W-:-:S06]  /*2c40*/  UIADD3 UR6, UR7, UR6, -UR8 ;  /* 0x0000000607067290 */ /* 0x000fcc000fffe808 */
[----:B------:R-:W-:-:S04]  /*2c50*/  ISETP.GE.AND P0, PT, R12, UR6, PT ;  /* 0x000000060c007c0c */ /* 0x000fc8000bf06270 */
[----:B------:R-:W-:-:S13]  /*2c60*/  ISETP.GT.OR P0, PT, R12, 0x3f, P0 ;  /* 0x0000003f0c00780c */ /* 0x000fda0000704670 */
[----:B------:R-:W-:Y:S05]  /*2c70*/  @P0 BRA `(.L_x_1143) ;  /* 0x0000000000640947 */ /* 0x000fea0003800000 */
[----:B------:R-:W1:Y:S01]  /*2c80*/  LDC.64 R4, c[0x0][0x2a8] ;  /* 0x0000aa00ff047b82 */ /* 0x000e620000000a00 */
[----:B------:R-:W-:Y:S01]  /*2c90*/  USHF.R.S32.HI UR6, URZ, 0x1f, UR18 ;  /* 0x0000001f3f067899 */ /* 0x000fe20008011412 */
[----:B------:R-:W-:Y:S01]  /*2ca0*/  IMAD.U32 R9, RZ, RZ, UR4 ;  /* 0x00000004ff097e24 */ /* 0x000fe2000f8e00ff */
[----:B------:R-:W-:Y:S01]  /*2cb0*/  USHF.R.S32.HI UR7, URZ, 0x1f, UR4 ;  /* 0x0000001f3f077899 */ /* 0x000fe20008011404 */
[--C-:B------:R-:W-:Y:S01]  /*2cc0*/  SHF.R.S32.HI R3, RZ, 0x1f, R12.reuse ;  /* 0x0000001fff037819 */ /* 0x100fe2000001140c */
[----:B------:R-:W-:Y:S02]  /*2cd0*/  ULDC.64 UR8, c[0x0][0x2b0] ;  /* 0x0000ac0000087ab9 */ /* 0x000fe40000000a00 */
[----:B------:R-:W-:Y:S01]  /*2ce0*/  IMAD.U32 R8, RZ, RZ, UR6 ;  /* 0x00000006ff087e24 */ /* 0x000fe2000f8e00ff */
[----:B------:R-:W-:Y:S01]  /*2cf0*/  IADD3 R2, P0, P1, R9, UR18, R12 ;  /* 0x0000001209027c10 */ /* 0x000fe2000f91e00c */
[----:B------:R-:W-:-:S03]  /*2d00*/  UIMAD UR6, UR5, UR8, URZ ;  /* 0x00000008050672a4 */ /* 0x000fc6000f8e023f */
[----:B------:R-:W-:Y:S01]  /*2d10*/  IADD3.X R3, R8, UR7, R3, P0, P1 ;  /* 0x0000000708037c10 */ /* 0x000fe200087e2403 */
[----:B------:R-:W-:Y:S01]  /*2d20*/  UIMAD UR6, UR17, UR9, UR6 ;  /* 0x00000009110672a4 */ /* 0x000fe2000f8e0206 */
[----:B------:R-:W-:Y:S01]  /*2d30*/  FSETP.NEU.FTZ.AND P0, PT, R67, -INF , PT ;  /* 0xff8000004300780b */ /* 0x000fe20003f1d000 */
[C---:B-1----:R-:W-:Y:S02]  /*2d40*/  IMAD R0, R4.reuse, UR19, RZ ;  /* 0x0000001304007c24 */ /* 0x042fe4000f8e02ff */
[----:B------:R-:W-:-:S04]  /*2d50*/  IMAD.WIDE.U32 R2, R4, UR16, R2 ;  /* 0x0000001004027c25 */ /* 0x000fc8000f8e0002 */
[----:B------:R-:W-:Y:S02]  /*2d60*/  IMAD R5, R5, UR16, R0 ;  /* 0x0000001005057c24 */ /* 0x000fe4000f8e0200 */
[----:B------:R-:W-:-:S03]  /*2d70*/  FMUL.FTZ R0, R67, 1.4426950216293334961 ;  /* 0x3fb8aa3b43007820 */ /* 0x000fc60000410000 */
[----:B------:R-:W-:Y:S01]  /*2d80*/  IADD3 R3, R3, R5, RZ ;  /* 0x0000000503037210 */ /* 0x000fe20007ffe0ff */
[----:B------:R-:W-:Y:S01]  /*2d90*/  IMAD.U32 R5, RZ, RZ, UR8 ;  /* 0x00000008ff057e24 */ /* 0x000fe2000f8e00ff */
[----:B------:R-:W-:-:S03]  /*2da0*/  ULDC.64 UR8, c[0x0][0x2a0] ;  /* 0x0000a80000087ab9 */ /* 0x000fc60000000a00 */
[----:B------:R-:W-:-:S04]  /*2db0*/  IMAD.WIDE.U32 R2, R5, UR17, R2 ;  /* 0x0000001105027c25 */ /* 0x000fc8000f8e0002 */
[----:B------:R-:W-:Y:S01]  /*2dc0*/  VIADD R3, R3, UR6 ;  /* 0x0000000603037c36 */ /* 0x000fe20008000000 */
[----:B------:R-:W-:-:S04]  /*2dd0*/  LEA R4, P1, R2, UR8, 0x2 ;  /* 0x0000000802047c11 */ /* 0x000fc8000f8210ff */
[----:B------:R-:W-:Y:S02]  /*2de0*/  LEA.HI.X R5, R2, UR9, R3, 0x2, P1 ;  /* 0x0000000902057c11 */ /* 0x000fe400088f1403 */
[----:B------:R-:W-:-:S05]  /*2df0*/  FSEL R3, R0, RZ, P0 ;  /* 0x000000ff00037208 */ /* 0x000fca0000000000 */
[----:B------:R1:W-:Y:S02]  /*2e00*/  STG.E desc[UR10][R4.64], R3 ;  /* 0x0000000304007986 */ /* 0x0003e4000c10190a */
.L_x_1143:
[----:B------:R-:W-:Y:S05]  /*2e10*/  BSYNC B0 ;  /* 0x0000000000007941 */ /* 0x000fea0003800000 */
.L_x_1142:
[----:B------:R-:W-:Y:S01]  /*2e20*/  USHF.L.U32 UR7, UR13, 0xe, URZ ;  /* 0x0000000e0d077899 */ /* 0x000fe2000800063f */
[----:B------:R-:W-:Y:S01]  /*2e30*/  SHF.L.U32 R0, R12, 0x2, RZ ;  /* 0x000000020c007819 */ /* 0x000fe200000006ff */
[----:B------:R-:W-:Y:S01]  /*2e40*/  USHF.L.U32 UR6, UR4, 0x8, URZ ;  /* 0x0000000804067899 */ /* 0x000fe2000800063f */
[----:B01----:R-:W-:Y:S01]  /*2e50*/  IMAD R4, R6, UR19, RZ ;  /* 0x0000001306047c24 */ /* 0x003fe2000f8e02ff */
[----:B------:R-:W-:Y:S02]  /*2e60*/  USHF.R.S32.HI UR8, URZ, 0x1f, UR7 ;  /* 0x0000001f3f087899 */ /* 0x000fe40008011407 */
[----:B------:R-:W-:Y:S01]  /*2e70*/  IMAD.U32 R3, RZ, RZ, UR7 ;  /* 0x00000007ff037e24 */ /* 0x000fe2000f8e00ff */
[----:B------:R-:W-:Y:S01]  /*2e80*/  USHF.R.S32.HI UR7, URZ, 0x1f, UR6 ;  /* 0x0000001f3f077899 */ /* 0x000fe20008011406 */
[----:B------:R-:W-:Y:S01]  /*2e90*/  IMAD R5, R7, UR16, R4 ;  /* 0x0000001007057c24 */ /* 0x000fe2000f8e0204 */
[----:B------:R-:W-:Y:S02]  /*2ea0*/  ULDC.64 UR14, c[0x0][0x2e8] ;  /* 0x0000ba00000e7ab9 */ /* 0x000fe40000000a00 */
[----:B------:R-:W-:Y:S01]  /*2eb0*/  IADD3 R2, P0, P1, R0, UR6, R3 ;  /* 0x0000000600027c10 */ /* 0x000fe2000f91e003 */
[----:B------:R-:W-:Y:S01]  /*2ec0*/  IMAD.U32 R3, RZ, RZ, UR8 ;  /* 0x00000008ff037e24 */ /* 0x000fe2000f8e00ff */
[----:B------:R-:W-:Y:S01]  /*2ed0*/  SHF.R.S32.HI R0, RZ, 0x1f, R0 ;  /* 0x0000001fff007819 */ /* 0x000fe20000011400 */
[----:B------:R-:W-:-:S02]  /*2ee0*/  ULDC.64 UR8, c[0x0][0x2d8] ;  /* 0x0000b60000087ab9 */ /* 0x000fc40000000a00 */
[----:B------:R-:W-:Y:S01]  /*2ef0*/  UIMAD UR6, UR5, UR8, URZ ;  /* 0x00000008050672a4 */ /* 0x000fe2000f8e023f */
[----:B------:R-:W-:Y:S02]  /*2f00*/  IADD3.X R3, R0, UR7, R3, P0, P1 ;  /* 0x0000000700037c10 */ /* 0x000fe400087e2403 */
[----:B------:R-:W-:Y:S01]  /*2f10*/  ISETP.NE.U32.AND P0, PT, RZ, UR14, PT ;  /* 0x0000000eff007c0c */ /* 0x000fe2000bf05070 */
[----:B------:R-:W-:Y:S01]  /*2f20*/  UIMAD UR6, UR17, UR9, UR6 ;  /* 0x00000009110672a4 */ /* 0x000fe2000f8e0206 */
[----:B------:R-:W-:Y:S02]  /*2f30*/  IMAD.WIDE.U32 R2, R6, UR16, R2 ;  /* 0x0000001006027c25 */ /* 0x000fe4000f8e0002 */
[----:B------:R-:W-:-:S03]  /*2f40*/  ISETP.NE.AND.EX P0, PT, RZ, UR15, PT, P0 ;  /* 0x0000000fff007c0c */ /* 0x000fc6000bf05300 */
[----:B------:R-:W-:Y:S01]  /*2f50*/  IADD3 R3, R3, R5, RZ ;  /* 0x0000000503037210 */ /* 0x000fe20007ffe0ff */
[----:B------:R-:W-:Y:S01]  /*2f60*/  IMAD.U32 R5, RZ, RZ, UR8 ;  /* 0x00000008ff057e24 */ /* 0x000fe2000f8e00ff */
[----:B------:R-:W-:Y:S01]  /*2f70*/  ISETP.NE.OR P0, PT, R12, RZ, !P0 ;  /* 0x000000ff0c00720c */ /* 0x000fe20004705670 */
[----:B------:R-:W-:Y:S02]  /*2f80*/  ULDC.64 UR8, c[0x0][0x2b8] ;  /* 0x0000ae0000087ab9 */ /* 0x000fe40000000a00 */
[----:B------:R-:W-:-:S04]  /*2f90*/  IMAD.WIDE.U32 R2, R5, UR17, R2 ;  /* 0x0000001105027c25 */ /* 0x000fc8000f8e0002 */
[----:B------:R-:W-:Y:S01]  /*2fa0*/  VIADD R3, R3, UR6 ;  /* 0x0000000603037c36 */ /* 0x000fe20008000000 */
[----:B------:R-:W-:-:S04]  /*2fb0*/  LEA R4, P1, R2, UR8, 0x2 ;  /* 0x0000000802047c11 */ /* 0x000fc8000f8210ff */
[----:B------:R-:W-:-:S05]  /*2fc0*/  LEA.HI.X R5, R2, UR9, R3, 0x2, P1 ;  /* 0x0000000902057c11 */ /* 0x000fca00088f1403 */
        /* <DEDUP_REMOVED lines=17> */
[----:B------:R-:W-:Y:S01]  /*30e0*/  ULDC UR4, c[0x0][0x2e0] ;  /* 0x0000b80000047ab9 */ /* 0x000fe20000000800 */
[----:B------:R-:W-:Y:S01]  /*30f0*/  ULDC UR6, c[0x0][0x220] ;  /* 0x0000880000067ab9 */ /* 0x000fe20000000800 */
[----:B------:R-:W-:-:S04]  /*3100*/  UIMAD UR4, UR13, UR4, UR12 ;  /* 0x000000040d0472a4 */ /* 0x000fc8000f8e020c */
[----:B------:R-:W-:-:S03]  /*3110*/  UIMAD UR6, UR4, UR6, UR16 ;  /* 0x00000006040672a4 */ /* 0x000fc6000f8e0210 */
[----:B------:R-:W-:Y:S02]  /*3120*/  ULDC.64 UR4, c[0x0][0x2e8] ;  /* 0x0000ba0000047ab9 */ /* 0x000fe40000000a00 */
[----:B------:R-:W-:-:S06]  /*3130*/  UIMAD.WIDE UR4, UR6, 0x4, UR4 ;  /* 0x00000004060478a5 */ /* 0x000fcc000f8e0204 */
[----:B------:R-:W-:Y:S01]  /*3140*/  MOV R2, UR4 ;  /* 0x0000000400027c02 */ /* 0x000fe20008000f00 */
[----:B------:R-:W-:-:S05]  /*3150*/  IMAD.U32 R3, RZ, RZ, UR5 ;  /* 0x00000005ff037e24 */ /* 0x000fca000f8e00ff */
[----:B------:R-:W-:Y:S01]  /*3160*/  STG.E desc[UR10][R2.64], RZ ;  /* 0x000000ff02007986 */ /* 0x000fe2000c10190a */
[----:B------:R-:W-:Y:S05]  /*3170*/  EXIT ;  /* 0x000000000000794d */ /* 0x000fea0003800000 */
.L_x_1144:
        /* <DEDUP_REMOVED lines=16> */
.L_x_1160:


//--------------------- .nv.global.init           --------------------------
	.section	.nv.global.init,"aw",@progbits
.nv.global.init:
	.type		$str$23,@object
	.size		$str$23,($str$24 - $str$23)
$str$23:
        /*0000*/ 	.byte	0x28, 0x61, 0x64, 0x64, 0x72, 0x65, 0x73, 0x73, 0x20, 0x26, 0x20, 0x6d, 0x61, 0x73, 0x6b, 0x29
        /*0010*/ 	.byte	0x20, 0x3d, 0x3d, 0x20, 0x30, 0x00
	.type		$str$24,@object
	.size		$str$24,(__unnamed_2 - $str$24)
$str$24:
        /*0016*/ 	.byte	0x2f, 0x74, 0x6d, 0x70, 0x2f, 0x6f, 0x73, 0x73, 0x5f, 0x6b, 0x65, 0x72, 0x6e, 0x65, 0x6c, 0x73
        /*0026*/ 	.byte	0x5f, 0x73, 0x72, 0x63, 0x2f, 0x66, 0x6c, 0x61, 0x73, 0x68, 0x5f, 0x61, 0x74, 0x74, 0x65, 0x6e
        /*0036*/ 	.byte	0x74, 0x69, 0x6f, 0x6e, 0x2f, 0x63, 0x73, 0x72, 0x63, 0x2f, 0x63, 0x75, 0x74, 0x6c, 0x61, 0x73
        /*0046*/ 	.byte	0x73, 0x2f, 0x69, 0x6e, 0x63, 0x6c, 0x75, 0x64, 0x65, 0x2f, 0x63, 0x75, 0x74, 0x65, 0x2f, 0x70
        /*0056*/ 	.byte	0x6f, 0x69, 0x6e, 0x74, 0x65, 0x72, 0x5f, 0x66, 0x6c, 0x61, 0x67, 0x67, 0x65, 0x64, 0x2e, 0x68
        /*0066*/ 	.byte	0x70, 0x70, 0x00
	.type		__unnamed_2,@object
	.size		__unnamed_2,(__unnamed_1 - __unnamed_2)
__unnamed_2:
        /* <DEDUP_REMOVED lines=20> */
        /*01a9*/ 	.byte	0x74, 0x65, 0x3a, 0x3a, 0x43, 0x3c, 0x36, 0x34, 0x3e, 0x3e, 0x3e, 0x3e, 0x5d, 0x00
	.type		__unnamed_1,@object
	.size		__unnamed_1,(.L_0 - __unnamed_1)
__unnamed_1:
        /* <DEDUP_REMOVED lines=24> */
        /*0337*/ 	.byte	0x5d, 0x00
.L_0:


//--------------------- .nv.shared._ZN7cutlass13device_kernelIN5flash11enable_sm90INS1_16FlashAttnBwdSm90INS1_25CollectiveMainloopBwdSm90ILi2ELi1ELi1EN4cute5tupleIJNS5_1CILi1EEES8_S8_EEENS6_IJNS7_ILi64EEENS7_ILi80EEENS7_ILi256EEEEEENS_10bfloat16_tEfNS_4arch4Sm90ELb0ELb0ELb1ELb0ELb0ELb0ELb1ELb1ELi2ELi1ELi1ELi1ELb0EEENS1_21CollectiveEpilogueBwdISD_SE_SG_Li256ELb0ELb1ELi2EEENS1_19SingleTileSchedulerILb0ELb0ELb0ELi80EEEEEEEEEvNT_6ParamsE --------------------------
	.section	.nv.shared._ZN7cutlass13device_kernelIN5flash11enable_sm90INS1_16FlashAttnBwdSm90INS1_25CollectiveMainloopBwdSm90ILi2ELi1ELi1EN4cute5tupleIJNS5_1CILi1EEES8_S8_EEENS6_IJNS7_ILi64EEENS7_ILi80EEENS7_ILi256EEEEEENS_10bfloat16_tEfNS_4arch4Sm90ELb0ELb0ELb1ELb0ELb0ELb0ELb1ELb1ELi2ELi1ELi1ELi1ELb0EEENS1_21CollectiveEpilogueBwdISD_SE_SG_Li256ELb0ELb1ELi2EEENS1_19SingleTileSchedulerILb0ELb0ELb0ELi80EEEEEEEEEvNT_6ParamsE,"aw",@nobits
	.sectionflags	@""
	.align	16
	.zero		1024


//--------------------- .nv.shared.reserved.0     --------------------------
	.section	.nv.shared.reserved.0,"aw",@nobits
	.weak		__nv_reservedSMEM_offset_0_alias
	.size		__nv_reservedSMEM_offset_0_alias, 0, 0
	.other		__nv_reservedSMEM_offset_0_alias,@"STO_CUDA_RESERVED_SHARED STV_DEFAULT"
__nv_reservedSMEM_offset_0_alias:
	.zero		0


//--------------------- .nv.global                --------------------------
	.section	.nv.global,"aw",@nobits
.nv.global:
	.type		_ZN74_INTERNAL_bac4eabe_38_flash_bwd_hdim256_bf16_softcap_sm90_cu_59c7631c_29754cute1_E,@object
	.size		_ZN74_INTERNAL_bac4eabe_38_flash_bwd_hdim256_bf16_softcap_sm90_cu_59c7631c_29754cute1_E,(_ZN74_INTERNAL_bac4eabe_38_flash_bwd_hdim256_bf16_softcap_sm90_cu_59c7631c_29754cuda3std3__45__cpo6cbeginE - _ZN74_INTERNAL_bac4eabe_38_flash_bwd_hdim256_bf16_softcap_sm90_cu_59c7631c_29754cute1_E)
_ZN74_INTERNAL_bac4eabe_38_flash_bwd_hdim256_bf16_softcap_sm90_cu_59c7631c_29754cute1_E:
	.zero		1
	.type		_ZN74_INTERNAL_bac4eabe_38_flash_bwd_hdim256_bf16_softcap_sm90_cu_59c7631c_29754cuda3std3__45__cpo6cbeginE,@object
	.size		_ZN74_INTERNAL_bac4eabe_38_flash_bwd_hdim256_bf16_softcap_sm90_cu_59c7631c_29754cuda3std3__45__cpo6cbeginE,(_ZN74_INTERNAL_bac4eabe_38_flash_bwd_hdim256_bf16_softcap_sm90_cu_59c7631c_29754cuda3std3__48in_placeE - _ZN74_INTERNAL_bac4eabe_38_flash_bwd_hdim256_bf16_softcap_sm90_cu_59c7631c_29754cuda3std3__45__cpo6cbeginE)
_ZN74_INTERNAL_bac4eabe_38_flash_bwd_hdim256_bf16_softcap_sm90_cu_59c7631c_29754cuda3std3__45__cpo6cbeginE:
	.zero		1
	.type		_ZN74_INTERNAL_bac4eabe_38_flash_bwd_hdim256_bf16_softcap_sm90_cu_59c7631c_29754cuda3std3__48in_placeE,@object
	.size		_ZN74_INTERNAL_bac4eabe_38_flash_bwd_hdim256_bf16_softcap_sm90_cu_59c7631c_29754cuda3std3__48in_placeE,(_ZN74_INTERNAL_bac4eabe_38_flash_bwd_hdim256_bf16_softcap_sm90_cu_59c7631c_29754cuda3std6ranges3__45__cpo9iter_moveE - _ZN74_INTERNAL_bac4eabe_38_flash_bwd_hdim256_bf16_softcap_sm90_cu_59c7631c_29754cuda3std3__48in_placeE)
_ZN74_INTERNAL_bac4eabe_38_flash_bwd_hdim256_bf16_softcap_sm90_cu_59c7631c_29754cuda3std3__48in_placeE:
	.zero		1
	.type		_ZN74_INTERNAL_bac4eabe_38_flash_bwd_hdim256_bf16_softcap_sm90_cu_59c7631c_29754cuda3std6ranges3__45__cpo9iter_moveE,@object
	.size		_ZN74_INTERNAL_bac4eabe_38_flash_bwd_hdim256_bf16_softcap_sm90_cu_59c7631c_29754cuda3std6ranges3__45__cpo9iter_moveE,(_ZN74_INTERNAL_bac4eabe_38_flash_bwd_hdim256_bf16_softcap_sm90_cu_59c7631c_29754cuda3std3__45__cpo5beginE - _ZN74_INTERNAL_bac4eabe_38_flash_bwd_hdim256_bf16_softcap_sm90_cu_59c7631c_29754cuda3std6ranges3__45__cpo9iter_moveE)
_ZN74_INTERNAL_bac4eabe_38_flash_bwd_hdim256_bf16_softcap_sm90_cu_59c7631c_29754cuda3std6ranges3__45__cpo9iter_moveE:
	.zero		1
	.type		_ZN74_INTERNAL_bac4eabe_38_flash_bwd_hdim256_bf16_softcap_sm90_cu_59c7631c_29754cuda3std3__45__cpo5beginE,@object
	.size		_ZN74_INTERNAL_bac4eabe_38_flash_bwd_hdim256_bf16_softcap_sm90_cu_59c7631c_29754cuda3std3__45__cpo5beginE,(_ZN74_INTERNAL_bac4eabe_38_flash_bwd_hdim256_bf16_softcap_sm90_cu_59c7631c_29754cuda3std3__476_GLOBAL__N__bac4eabe_38_flash_bwd_hdim256_bf16_softcap_sm90_cu_59c7631c_29756ignoreE - _ZN74_INTERNAL_bac4eabe_38_flash_bwd_hdim256_bf16_softcap_sm90_cu_59c7631c_29754cuda3std3__45__cpo5beginE)
_ZN74_INTERNAL_bac4eabe_38_flash_bwd_hdim256_bf16_softcap_sm90_cu_59c7631c_29754cuda3std3__45__cpo5beginE:
	.zero		1
	.type		_ZN74_INTERNAL_bac4eabe_38_flash_bwd_hdim256_bf16_softcap_sm90_cu_59c7631c_29754cuda3std3__476_GLOBAL__N__bac4eabe_38_flash_bwd_hdim256_bf16_softcap_sm90_cu_59c7631c_29756ignoreE,@object
	.size		_ZN74_INTERNAL_bac4eabe_38_flash_bwd_hdim256_bf16_softcap_sm90_cu_59c7631c_29754cuda3std3__476_GLOBAL__N__bac4eabe_38_flash_bwd_hdim256_bf16_softcap_sm90_cu_59c7631c_29756ignoreE,(_ZN74_INTERNAL_bac4eabe_38_flash_bwd_hdim256_bf16_softcap_sm90_cu_59c7631c_29754cute7productE - _ZN74_INTERNAL_bac4eabe_38_flash_bwd_hdim256_bf16_softcap_sm90_cu_59c7631c_29754cuda3std3__476_GLOBAL__N__bac4eabe_38_flash_bwd_hdim256_bf16_softcap_sm90_cu_59c7631c_29756ignoreE)
_ZN74_INTERNAL_bac4eabe_38_flash_bwd_hdim256_bf16_softcap_sm90_cu_59c7631c_29754cuda3std3__476_GLOBAL__N__bac4eabe_38_flash_bwd_hdim256_bf16_softcap_sm90_cu_59c7631c_29756ignoreE:
	.zero		1
	.type		_ZN74_INTERNAL_bac4eabe_38_flash_bwd_hdim256_bf16_softcap_sm90_cu_59c7631c_29754cute7productE,@object
	.size		_ZN74_INTERNAL_bac4eabe_38_flash_bwd_hdim256_bf16_softcap_sm90_cu_59c7631c_29754cute7productE,(_ZN74_INTERNAL_bac4eabe_38_flash_bwd_hdim256_bf16_softcap_sm90_cu_59c7631c_29754cuda3std3__45__cpo3endE - _ZN74_INTERNAL_bac4eabe_38_flash_bwd_hdim256_bf16_softcap_sm90_cu_59c7631c_29754cute7productE)
_ZN74_INTERNAL_bac4eabe_38_flash_bwd_hdim256_bf16_softcap_sm90_cu_59c7631c_29754cute7productE:
	.zero		1
	.type		_ZN74_INTERNAL_bac4eabe_38_flash_bwd_hdim256_bf16_softcap_sm90_cu_59c7631c_29754cuda3std3__45__cpo3endE,@object
	.size		_ZN74_INTERNAL_bac4eabe_38_flash_bwd_hdim256_bf16_softcap_sm90_cu_59c7631c_29754cuda3std3__45__cpo3endE,(_ZN74_INTERNAL_bac4eabe_38_flash_bwd_hdim256_bf16_softcap_sm90_cu_59c7631c_29754cuda3std3__419piecewise_constructE - _ZN74_INTERNAL_bac4eabe_38_flash_bwd_hdim256_bf16_softcap_sm90_cu_59c7631c_29754cuda3std3__45__cpo3endE)
_ZN74_INTERNAL_bac4eabe_38_flash_bwd_hdim256_bf16_softcap_sm90_cu_59c7631c_29754cuda3std3__45__cpo3endE:
	.zero		1
	.type		_ZN74_INTERNAL_bac4eabe_38_flash_bwd_hdim256_bf16_softcap_sm90_cu_59c7631c_29754cuda3std3__419piecewise_constructE,@object
	.size		_ZN74_INTERNAL_bac4eabe_38_flash_bwd_hdim256_bf16_softcap_sm90_cu_59c7631c_29754cuda3std3__419piecewise_constructE,(_ZN74_INTERNAL_bac4eabe_38_flash_bwd_hdim256_bf16_softcap_sm90_cu_59c7631c_29754cuda3std3__45__cpo4cendE - _ZN74_INTERNAL_bac4eabe_38_flash_bwd_hdim256_bf16_softcap_sm90_cu_59c7631c_29754cuda3std3__419piecewise_constructE)
_ZN74_INTERNAL_bac4eabe_38_flash_bwd_hdim256_bf16_softcap_sm90_cu_59c7631c_29754cuda3std3__419piecewise_constructE:
	.zero		1
	.type		_ZN74_INTERNAL_bac4eabe_38_flash_bwd_hdim256_bf16_softcap_sm90_cu_59c7631c_29754cuda3std3__45__cpo4cendE,@object
	.size		_ZN74_INTERNAL_bac4eabe_38_flash_bwd_hdim256_bf16_softcap_sm90_cu_59c7631c_29754cuda3std3__45__cpo4cendE,(_ZN74_INTERNAL_bac4eabe_38_flash_bwd_hdim256_bf16_softcap_sm90_cu_59c7631c_29754cuda3std6ranges3__45__cpo4swapE - _ZN74_INTERNAL_bac4eabe_38_flash_bwd_hdim256_bf16_softcap_sm90_cu_59c7631c_29754cuda3std3__45__cpo4cendE)
_ZN74_INTERNAL_bac4eabe_38_flash_bwd_hdim256_bf16_softcap_sm90_cu_59c7631c_29754cuda3std3__45__cpo4cendE:
	.zero		1
	.type		_ZN74_INTERNAL_bac4eabe_38_flash_bwd_hdim256_bf16_softcap_sm90_cu_59c7631c_29754cuda3std6ranges3__45__cpo4swapE,@object
	.size		_ZN74_INTERNAL_bac4eabe_38_flash_bwd_hdim256_bf16_softcap_sm90_cu_59c7631c_29754cuda3std6ranges3__45__cpo4swapE,(.L_9 - _ZN74_INTERNAL_bac4eabe_38_flash_bwd_hdim256_bf16_softcap_sm90_cu_59c7631c_29754cuda3std6ranges3__45__cpo4swapE)
_ZN74_INTERNAL_bac4eabe_38_flash_bwd_hdim256_bf16_softcap_sm90_cu_59c7631c_29754cuda3std6ranges3__45__cpo4swapE:
	.zero		1
.L_9:


//--------------------- .nv.shared._ZN7cutlass13device_kernelIN5flash11enable_sm90INS1_16FlashAttnBwdSm90INS1_25CollectiveMainloopBwdSm90ILi2ELi1ELi1EN4cute5tupleIJNS5_1CILi1EEES8_S8_EEENS6_IJNS7_ILi64EEENS7_ILi80EEENS7_ILi256EEEEEENS_10bfloat16_tEfNS_4arch4Sm90ELb0ELb0ELb1ELb0ELb0ELb0ELb1ELb1ELi2ELi1ELi1ELi1ELb0EEENS1_24CollectiveEpilogueBwdGQAISD_fSG_Li256ELb0ELb0EEENS1_19SingleTileSchedulerILb0ELb0ELb0ELi80EEEEEEEEEvNT_6ParamsE --------------------------
	.section	.nv.shared._ZN7cutlass13device_kernelIN5flash11enable_sm90INS1_16FlashAttnBwdSm90INS1_25CollectiveMainloopBwdSm90ILi2ELi1ELi1EN4cute5tupleIJNS5_1CILi1EEES8_S8_EEENS6_IJNS7_ILi64EEENS7_ILi80EEENS7_ILi256EEEEEENS_10bfloat16_tEfNS_4arch4Sm90ELb0ELb0ELb1ELb0ELb0ELb0ELb1ELb1ELi2ELi1ELi1ELi1ELb0EEENS1_24CollectiveEpilogueBwdGQAISD_fSG_Li256ELb0ELb0EEENS1_19SingleTileSchedulerILb0ELb0ELb0ELi80EEEEEEEEEvNT_6ParamsE,"aw",@nobits
	.sectionflags	@""
	.align	16
	.zero		1024


//--------------------- .nv.shared._ZN7cutlass13device_kernelIN5flash11enable_sm90INS1_16FlashAttnBwdSm90INS1_25CollectiveMainloopBwdSm90ILi2ELi1ELi1EN4cute5tupleIJNS5_1CILi1EEES8_S8_EEENS6_IJNS7_ILi64EEENS7_ILi80EEENS7_ILi256EEEEEENS_10bfloat16_tEfNS_4arch4Sm90ELb0ELb0ELb1ELb1ELb0ELb0ELb1ELb1ELi2ELi1ELi1ELi1ELb0EEENS1_21CollectiveEpilogueBwdISD_SE_SG_Li256ELb1ELb1ELi2EEENS1_19SingleTileSchedulerILb1ELb0ELb0ELi80EEEEEEEEEvNT_6ParamsE --------------------------
	.section	.nv.shared._ZN7cutlass13device_kernelIN5flash11enable_sm90INS1_16FlashAttnBwdSm90INS1_25CollectiveMainloopBwdSm90ILi2ELi1ELi1EN4cute5tupleIJNS5_1CILi1EEES8_S8_EEENS6_IJNS7_ILi64EEENS7_ILi80EEENS7_ILi256EEEEEENS_10bfloat16_tEfNS_4arch4Sm90ELb0ELb0ELb1ELb1ELb0ELb0ELb1ELb1ELi2ELi1ELi1ELi1ELb0EEENS1_21CollectiveEpilogueBwdISD_SE_SG_Li256ELb1ELb1ELi2EEENS1_19SingleTileSchedulerILb1ELb0ELb0ELi80EEEEEEEEEvNT_6ParamsE,"aw",@nobits
	.sectionflags	@""
	.align	16
	.zero		1024


//--------------------- .nv.shared._ZN7cutlass13device_kernelIN5flash11enable_sm90INS1_16FlashAttnBwdSm90INS1_25CollectiveMainloopBwdSm90ILi2ELi1ELi1EN4cute5tupleIJNS5_1CILi1EEES8_S8_EEENS6_IJNS7_ILi64EEENS7_ILi80EEENS7_ILi256EEEEEENS_10bfloat16_tEfNS_4arch4Sm90ELb0ELb0ELb1ELb1ELb0ELb0ELb1ELb1ELi2ELi1ELi1ELi1ELb0EEENS1_24CollectiveEpilogueBwdGQAISD_fSG_Li256ELb1ELb0EEENS1_19SingleTileSchedulerILb1ELb0ELb0ELi80EEEEEEEEEvNT_6ParamsE --------------------------
	.section	.nv.shared._ZN7cutlass13device_kernelIN5flash11enable_sm90INS1_16FlashAttnBwdSm90INS1_25CollectiveMainloopBwdSm90ILi2ELi1ELi1EN4cute5tupleIJNS5_1CILi1EEES8_S8_EEENS6_IJNS7_ILi64EEENS7_ILi80EEENS7_ILi256EEEEEENS_10bfloat16_tEfNS_4arch4Sm90ELb0ELb0ELb1ELb1ELb0ELb0ELb1ELb1ELi2ELi1ELi1ELi1ELb0EEENS1_24CollectiveEpilogueBwdGQAISD_fSG_Li256ELb1ELb0EEENS1_19SingleTileSchedulerILb1ELb0ELb0ELi80EEEEEEEEEvNT_6ParamsE,"aw",@nobits
	.sectionflags	@""
	.align	16
	.zero		1024


//--------------------- .nv.shared._ZN7cutlass13device_kernelIN5flash11enable_sm90INS1_16FlashAttnBwdSm90INS1_25CollectiveMainloopBwdSm90ILi2ELi1ELi1EN4cute5tupleIJNS5_1CILi1EEES8_S8_EEENS6_IJNS7_ILi64EEENS7_ILi80EEENS7_ILi256EEEEEENS_10bfloat16_tEfNS_4arch4Sm90ELb0ELb1ELb1ELb0ELb0ELb0ELb1ELb1ELi2ELi1ELi1ELi1ELb0EEENS1_21CollectiveEpilogueBwdISD_SE_SG_Li256ELb0ELb1ELi2EEENS1_19SingleTileSchedulerILb0ELb0ELb0ELi80EEEEEEEEEvNT_6ParamsE --------------------------
	.section	.nv.shared._ZN7cutlass13device_kernelIN5flash11enable_sm90INS1_16FlashAttnBwdSm90INS1_25CollectiveMainloopBwdSm90ILi2ELi1ELi1EN4cute5tupleIJNS5_1CILi1EEES8_S8_EEENS6_IJNS7_ILi64EEENS7_ILi80EEENS7_ILi256EEEEEENS_10bfloat16_tEfNS_4arch4Sm90ELb0ELb1ELb1ELb0ELb0ELb0ELb1ELb1ELi2ELi1ELi1ELi1ELb0EEENS1_21CollectiveEpilogueBwdISD_SE_SG_Li256ELb0ELb1ELi2EEENS1_19SingleTileSchedulerILb0ELb0ELb0ELi80EEEEEEEEEvNT_6ParamsE,"aw",@nobits
	.sectionflags	@""
	.align	16
	.zero		1024


//--------------------- .nv.shared._ZN7cutlass13device_kernelIN5flash11enable_sm90INS1_16FlashAttnBwdSm90INS1_25CollectiveMainloopBwdSm90ILi2ELi1ELi1EN4cute5tupleIJNS5_1CILi1EEES8_S8_EEENS6_IJNS7_ILi64EEENS7_ILi80EEENS7_ILi256EEEEEENS_10bfloat16_tEfNS_4arch4Sm90ELb0ELb1ELb1ELb0ELb0ELb0ELb1ELb1ELi2ELi1ELi1ELi1ELb0EEENS1_24CollectiveEpilogueBwdGQAISD_fSG_Li256ELb0ELb0EEENS1_19SingleTileSchedulerILb0ELb0ELb0ELi80EEEEEEEEEvNT_6ParamsE --------------------------
	.section	.nv.shared._ZN7cutlass13device_kernelIN5flash11enable_sm90INS1_16FlashAttnBwdSm90INS1_25CollectiveMainloopBwdSm90ILi2ELi1ELi1EN4cute5tupleIJNS5_1CILi1EEES8_S8_EEENS6_IJNS7_ILi64EEENS7_ILi80EEENS7_ILi256EEEEEENS_10bfloat16_tEfNS_4arch4Sm90ELb0ELb1ELb1ELb0ELb0ELb0ELb1ELb1ELi2ELi1ELi1ELi1ELb0EEENS1_24CollectiveEpilogueBwdGQAISD_fSG_Li256ELb0ELb0EEENS1_19SingleTileSchedulerILb0ELb0ELb0ELi80EEEEEEEEEvNT_6ParamsE,"aw",@nobits
	.sectionflags	@""
	.align	16
	.zero		1024


//--------------------- .nv.shared._ZN7cutlass13device_kernelIN5flash11enable_sm90INS1_16FlashAttnBwdSm90INS1_25CollectiveMainloopBwdSm90ILi2ELi1ELi1EN4cute5tupleIJNS5_1CILi1EEES8_S8_EEENS6_IJNS7_ILi64EEENS7_ILi80EEENS7_ILi256EEEEEENS_10bfloat16_tEfNS_4arch4Sm90ELb0ELb1ELb1ELb1ELb0ELb0ELb1ELb1ELi2ELi1ELi1ELi1ELb0EEENS1_21CollectiveEpilogueBwdISD_SE_SG_Li256ELb1ELb1ELi2EEENS1_19SingleTileSchedulerILb1ELb0ELb0ELi80EEEEEEEEEvNT_6ParamsE --------------------------
	.section	.nv.shared._ZN7cutlass13device_kernelIN5flash11enable_sm90INS1_16FlashAttnBwdSm90INS1_25CollectiveMainloopBwdSm90ILi2ELi1ELi1EN4cute5tupleIJNS5_1CILi1EEES8_S8_EEENS6_IJNS7_ILi64EEENS7_ILi80EEENS7_ILi256EEEEEENS_10bfloat16_tEfNS_4arch4Sm90ELb0ELb1ELb1ELb1ELb0ELb0ELb1ELb1ELi2ELi1ELi1ELi1ELb0EEENS1_21CollectiveEpilogueBwdISD_SE_SG_Li256ELb1ELb1ELi2EEENS1_19SingleTileSchedulerILb1ELb0ELb0ELi80EEEEEEEEEvNT_6ParamsE,"aw",@nobits
	.sectionflags	@""
	.align	16
	.zero		1024


//--------------------- .nv.shared._ZN7cutlass13device_kernelIN5flash11enable_sm90INS1_16FlashAttnBwdSm90INS1_25CollectiveMainloopBwdSm90ILi2ELi1ELi1EN4cute5tupleIJNS5_1CILi1EEES8_S8_EEENS6_IJNS7_ILi64EEENS7_ILi80EEENS7_ILi256EEEEEENS_10bfloat16_tEfNS_4arch4Sm90ELb0ELb1ELb1ELb1ELb0ELb0ELb1ELb1ELi2ELi1ELi1ELi1ELb0EEENS1_24CollectiveEpilogueBwdGQAISD_fSG_Li256ELb1ELb0EEENS1_19SingleTileSchedulerILb1ELb0ELb0ELi80EEEEEEEEEvNT_6ParamsE --------------------------
	.section	.nv.shared._ZN7cutlass13device_kernelIN5flash11enable_sm90INS1_16FlashAttnBwdSm90INS1_25CollectiveMainloopBwdSm90ILi2ELi1ELi1EN4cute5tupleIJNS5_1CILi1EEES8_S8_EEENS6_IJNS7_ILi64EEENS7_ILi80EEENS7_ILi256EEEEEENS_10bfloat16_tEfNS_4arch4Sm90ELb0ELb1ELb1ELb1ELb0ELb0ELb1ELb1ELi2ELi1ELi1ELi1ELb0EEENS1_24CollectiveEpilogueBwdGQAISD_fSG_Li256ELb1ELb0EEENS1_19SingleTileSchedulerILb1ELb0ELb0ELi80EEEEEEEEEvNT_6ParamsE,"aw",@nobits
	.sectionflags	@""
	.align	16
	.zero		1024


//--------------------- .nv.shared._ZN7cutlass13device_kernelIN5flash11enable_sm90INS1_16FlashAttnBwdSm90INS1_25CollectiveMainloopBwdSm90ILi2ELi1ELi1EN4cute5tupleIJNS5_1CILi1EEES8_S8_EEENS6_IJNS7_ILi64EEENS7_ILi80EEENS7_ILi256EEEEEENS_10bfloat16_tEfNS_4arch4Sm90ELb1ELb0ELb1ELb0ELb0ELb0ELb1ELb1ELi2ELi1ELi1ELi1ELb0EEENS1_21CollectiveEpilogueBwdISD_SE_SG_Li256ELb0ELb1ELi2EEENS1_25SingleTileBwdLPTSchedulerILb0ELi80ELb0EEEEEEEEEvNT_6ParamsE --------------------------
	.section	.nv.shared._ZN7cutlass13device_kernelIN5flash11enable_sm90INS1_16FlashAttnBwdSm90INS1_25CollectiveMainloopBwdSm90ILi2ELi1ELi1EN4cute5tupleIJNS5_1CILi1EEES8_S8_EEENS6_IJNS7_ILi64EEENS7_ILi80EEENS7_ILi256EEEEEENS_10bfloat16_tEfNS_4arch4Sm90ELb1ELb0ELb1ELb0ELb0ELb0ELb1ELb1ELi2ELi1ELi1ELi1ELb0EEENS1_21CollectiveEpilogueBwdISD_SE_SG_Li256ELb0ELb1ELi2EEENS1_25SingleTileBwdLPTSchedulerILb0ELi80ELb0EEEEEEEEEvNT_6ParamsE,"aw",@nobits
	.sectionflags	@""
	.align	16
	.zero		1024


//--------------------- .nv.shared._ZN7cutlass13device_kernelIN5flash11enable_sm90INS1_16FlashAttnBwdSm90INS1_25CollectiveMainloopBwdSm90ILi2ELi1ELi1EN4cute5tupleIJNS5_1CILi1EEES8_S8_EEENS6_IJNS7_ILi64EEENS7_ILi80EEENS7_ILi256EEEEEENS_10bfloat16_tEfNS_4arch4Sm90ELb1ELb0ELb1ELb0ELb0ELb0ELb1ELb1ELi2ELi1ELi1ELi1ELb0EEENS1_24CollectiveEpilogueBwdGQAISD_fSG_Li256ELb0ELb0EEENS1_25SingleTileBwdLPTSchedulerILb0ELi80ELb0EEEEEEEEEvNT_6ParamsE --------------------------
	.section	.nv.shared._ZN7cutlass13device_kernelIN5flash11enable_sm90INS1_16FlashAttnBwdSm90INS1_25CollectiveMainloopBwdSm90ILi2ELi1ELi1EN4cute5tupleIJNS5_1CILi1EEES8_S8_EEENS6_IJNS7_ILi64EEENS7_ILi80EEENS7_ILi256EEEEEENS_10bfloat16_tEfNS_4arch4Sm90ELb1ELb0ELb1ELb0ELb0ELb0ELb1ELb1ELi2ELi1ELi1ELi1ELb0EEENS1_24CollectiveEpilogueBwdGQAISD_fSG_Li256ELb0ELb0EEENS1_25SingleTileBwdLPTSchedulerILb0ELi80ELb0EEEEEEEEEvNT_6ParamsE,"aw",@nobits
	.sectionflags	@""
	.align	16
	.zero		1024


//--------------------- .nv.shared._ZN7cutlass13device_kernelIN5flash22FlashAttnBwdPreprocessIN4cute5tupleIJNS3_1CILi64EEENS5_ILi256EEEEEENS_10bfloat16_tEfNS_4arch4Sm90ELb1ELb0EEEEEvNT_6ParamsE --------------------------
	.section	.nv.shared._ZN7cutlass13device_kernelIN5flash22FlashAttnBwdPreprocessIN4cute5tupleIJNS3_1CILi64EEENS5_ILi256EEEEEENS_10bfloat16_tEfNS_4arch4Sm90ELb1ELb0EEEEEvNT_6ParamsE,"aw",@nobits
	.sectionflags	@""
	.align	16
	.zero		1024


//--------------------- .nv.shared._ZN7cutlass13device_kernelIN5flash11enable_sm90INS1_16FlashAttnBwdSm90INS1_25CollectiveMainloopBwdSm90ILi2ELi1ELi1EN4cute5tupleIJNS5_1CILi1EEES8_S8_EEENS6_IJNS7_ILi64EEENS7_ILi80EEENS7_ILi256EEEEEENS_10bfloat16_tEfNS_4arch4Sm90ELb1ELb0ELb1ELb1ELb0ELb0ELb1ELb1ELi2ELi1ELi1ELi1ELb0EEENS1_21CollectiveEpilogueBwdISD_SE_SG_Li256ELb1ELb1ELi2EEENS1_25SingleTileBwdLPTSchedulerILb1ELi80ELb0EEEEEEEEEvNT_6ParamsE --------------------------
	.section	.nv.shared._ZN7cutlass13device_kernelIN5flash11enable_sm90INS1_16FlashAttnBwdSm90INS1_25CollectiveMainloopBwdSm90ILi2ELi1ELi1EN4cute5tupleIJNS5_1CILi1EEES8_S8_EEENS6_IJNS7_ILi64EEENS7_ILi80EEENS7_ILi256EEEEEENS_10bfloat16_tEfNS_4arch4Sm90ELb1ELb0ELb1ELb1ELb0ELb0ELb1ELb1ELi2ELi1ELi1ELi1ELb0EEENS1_21CollectiveEpilogueBwdISD_SE_SG_Li256ELb1ELb1ELi2EEENS1_25SingleTileBwdLPTSchedulerILb1ELi80ELb0EEEEEEEEEvNT_6ParamsE,"aw",@nobits
	.sectionflags	@""
	.align	16
	.zero		1024


//--------------------- .nv.shared._ZN7cutlass13device_kernelIN5flash32FlashAttnBwdPostprocessConvertdQIN4cute5tupleIJNS3_1CILi80EEENS5_ILi256EEEEEENS_10bfloat16_tEfNS_4arch4Sm90ELi256ENS3_8TiledMMAINS3_8MMA_AtomIJNS3_4SM904GMMA27MMA_64x16x16_F32BF16BF16_SSILNSF_5MajorE1ELSH_1ELNSF_7ScaleInE1ELSI_1EEEEEENS3_6LayoutINS4_IJNS5_ILi2EEENS5_ILi1EEESN_EEENS4_IJSN_NS5_ILi0EEESP_EEEEENS4_IJNS3_10UnderscoreESS_SS_EEEEELb1EEEEEvNT_6ParamsE --------------------------
	.section	.nv.shared._ZN7cutlass13device_kernelIN5flash32FlashAttnBwdPostprocessConvertdQIN4cute5tupleIJNS3_1CILi80EEENS5_ILi256EEEEEENS_10bfloat16_tEfNS_4arch4Sm90ELi256ENS3_8TiledMMAINS3_8MMA_AtomIJNS3_4SM904GMMA27MMA_64x16x16_F32BF16BF16_SSILNSF_5MajorE1ELSH_1ELNSF_7ScaleInE1ELSI_1EEEEEENS3_6LayoutINS4_IJNS5_ILi2EEENS5_ILi1EEESN_EEENS4_IJSN_NS5_ILi0EEESP_EEEEENS4_IJNS3_10UnderscoreESS_SS_EEEEELb1EEEEEvNT_6ParamsE,"aw",@nobits
	.sectionflags	@""
	.align	16
	.zero		1024


//--------------------- .nv.shared._ZN7cutlass13device_kernelIN5flash32FlashAttnBwdPostprocessConvertdQIN4cute5tupleIJNS3_1CILi64EEENS5_ILi256EEEEEENS_10bfloat16_tEfNS_4arch4Sm90ELi256ENS3_8TiledMMAINS3_8MMA_AtomIJNS3_4SM904GMMA27MMA_64x64x16_F32BF16BF16_SSILNSF_5MajorE1ELSH_0ELNSF_7ScaleInE1ELSI_1EEEEEENS3_6LayoutINS4_IJNS5_ILi2EEENS5_ILi1EEESN_EEENS4_IJSN_NS5_ILi0EEESP_EEEEENS4_IJNS3_10UnderscoreESS_SS_EEEEELb1EEEEEvNT_6ParamsE --------------------------
	.section	.nv.shared._ZN7cutlass13device_kernelIN5flash32FlashAttnBwdPostprocessConvertdQIN4cute5tupleIJNS3_1CILi64EEENS5_ILi256EEEEEENS_10bfloat16_tEfNS_4arch4Sm90ELi256ENS3_8TiledMMAINS3_8MMA_AtomIJNS3_4SM904GMMA27MMA_64x64x16_F32BF16BF16_SSILNSF_5MajorE1ELSH_0ELNSF_7ScaleInE1ELSI_1EEEEEENS3_6LayoutINS4_IJNS5_ILi2EEENS5_ILi1EEESN_EEENS4_IJSN_NS5_ILi0EEESP_EEEEENS4_IJNS3_10UnderscoreESS_SS_EEEEELb1EEEEEvNT_6ParamsE,"aw",@nobits
	.sectionflags	@""
	.align	16
	.zero		1024


//--------------------- .nv.shared._ZN7cutlass13device_kernelIN5flash11enable_sm90INS1_16FlashAttnBwdSm90INS1_25CollectiveMainloopBwdSm90ILi2ELi1ELi1EN4cute5tupleIJNS5_1CILi1EEES8_S8_EEENS6_IJNS7_ILi64EEENS7_ILi80EEENS7_ILi256EEEEEENS_10bfloat16_tEfNS_4arch4Sm90ELb1ELb0ELb1ELb1ELb0ELb0ELb1ELb1ELi2ELi1ELi1ELi1ELb0EEENS1_24CollectiveEpilogueBwdGQAISD_fSG_Li256ELb1ELb0EEENS1_25SingleTileBwdLPTSchedulerILb1ELi80ELb0EEEEEEEEEvNT_6ParamsE --------------------------
	.section	.nv.shared._ZN7cutlass13device_kernelIN5flash11enable_sm90INS1_16FlashAttnBwdSm90INS1_25CollectiveMainloopBwdSm90ILi2ELi1ELi1EN4cute5tupleIJNS5_1CILi1EEES8_S8_EEENS6_IJNS7_ILi64EEENS7_ILi80EEENS7_ILi256EEEEEENS_10bfloat16_tEfNS_4arch4Sm90ELb1ELb0ELb1ELb1ELb0ELb0ELb1ELb1ELi2ELi1ELi1ELi1ELb0EEENS1_24CollectiveEpilogueBwdGQAISD_fSG_Li256ELb1ELb0EEENS1_25SingleTileBwdLPTSchedulerILb1ELi80ELb0EEEEEEEEEvNT_6ParamsE,"aw",@nobits
	.sectionflags	@""
	.align	16
	.zero		1024


//--------------------- .nv.shared._ZN7cutlass13device_kernelIN5flash22FlashAttnBwdPreprocessIN4cute5tupleIJNS3_1CILi64EEENS5_ILi256EEEEEENS_10bfloat16_tEfNS_4arch4Sm90ELb1ELb1EEEEEvNT_6ParamsE --------------------------
	.section	.nv.shared._ZN7cutlass13device_kernelIN5flash22FlashAttnBwdPreprocessIN4cute5tupleIJNS3_1CILi64EEENS5_ILi256EEEEEENS_10bfloat16_tEfNS_4arch4Sm90ELb1ELb1EEEEEvNT_6ParamsE,"aw",@nobits
	.sectionflags	@""
	.align	16
	.zero		1024


//--------------------- .nv.constant0._ZN7cutlass13device_kernelIN5flash11enable_sm90INS1_16FlashAttnBwdSm90INS1_25CollectiveMainloopBwdSm90ILi2ELi1ELi1EN4cute5tupleIJNS5_1CILi1EEES8_S8_EEENS6_IJNS7_ILi64EEENS7_ILi80EEENS7_ILi256EEEEEENS_10bfloat16_tEfNS_4arch4Sm90ELb0ELb0ELb1ELb0ELb0ELb0ELb1ELb1ELi2ELi1ELi1ELi1ELb0EEENS1_21CollectiveEpilogueBwdISD_SE_SG_Li256ELb0ELb1ELi2EEENS1_19SingleTileSchedulerILb0ELb0ELb0ELi80EEEEEEEEEvNT_6ParamsE --------------------------
	.section	.nv.constant0._ZN7cutlass13device_kernelIN5flash11enable_sm90INS1_16FlashAttnBwdSm90INS1_25CollectiveMainloopBwdSm90ILi2ELi1ELi1EN4cute5tupleIJNS5_1CILi1EEES8_S8_EEENS6_IJNS7_ILi64EEENS7_ILi80EEENS7_ILi256EEEEEENS_10bfloat16_tEfNS_4arch4Sm90ELb0ELb0ELb1ELb0ELb0ELb0ELb1ELb1ELi2ELi1ELi1ELi1ELb0EEENS1_21CollectiveEpilogueBwdISD_SE_SG_Li256ELb0ELb1ELi2EEENS1_19SingleTileSchedulerILb0ELb0ELb0ELi80EEEEEEEEEvNT_6ParamsE,"a",@progbits
	.sectionflags	@""
	.align	4
.nv.constant0._ZN7cutlass13device_kernelIN5flash11enable_sm90INS1_16FlashAttnBwdSm90INS1_25CollectiveMainloopBwdSm90ILi2ELi1ELi1EN4cute5tupleIJNS5_1CILi1EEES8_S8_EEENS6_IJNS7_ILi64EEENS7_ILi80EEENS7_ILi256EEEEEENS_10bfloat16_tEfNS_4arch4Sm90ELb0ELb0ELb1ELb0ELb0ELb0ELb1ELb1ELi2ELi1ELi1ELi1ELb0EEENS1_21CollectiveEpilogueBwdISD_SE_SG_Li256ELb0ELb1ELi2EEENS1_19SingleTileSchedulerILb0ELb0ELb0ELi80EEEEEEEEEvNT_6ParamsE:
	.zero		2944


//--------------------- .nv.constant0._ZN7cutlass13device_kernelIN5flash11enable_sm90INS1_16FlashAttnBwdSm90INS1_25CollectiveMainloopBwdSm90ILi2ELi1ELi1EN4cute5tupleIJNS5_1CILi1EEES8_S8_EEENS6_IJNS7_ILi64EEENS7_ILi80EEENS7_ILi256EEEEEENS_10bfloat16_tEfNS_4arch4Sm90ELb0ELb0ELb1ELb0ELb0ELb0ELb1ELb1ELi2ELi1ELi1ELi1ELb0EEENS1_24CollectiveEpilogueBwdGQAISD_fSG_Li256ELb0ELb0EEENS1_19SingleTileSchedulerILb0ELb0ELb0ELi80EEEEEEEEEvNT_6ParamsE --------------------------
	.section	.nv.constant0._ZN7cutlass13device_kernelIN5flash11enable_sm90INS1_16FlashAttnBwdSm90INS1_25CollectiveMainloopBwdSm90ILi2ELi1ELi1EN4cute5tupleIJNS5_1CILi1EEES8_S8_EEENS6_IJNS7_ILi64EEENS7_ILi80EEENS7_ILi256EEEEEENS_10bfloat16_tEfNS_4arch4Sm90ELb0ELb0ELb1ELb0ELb0ELb0ELb1ELb1ELi2ELi1ELi1ELi1ELb0EEENS1_24CollectiveEpilogueBwdGQAISD_fSG_Li256ELb0ELb0EEENS1_19SingleTileSchedulerILb0ELb0ELb0ELi80EEEEEEEEEvNT_6ParamsE,"a",@progbits
	.sectionflags	@""
	.align	4
.nv.constant0._ZN7cutlass13device_kernelIN5flash11enable_sm90INS1_16FlashAttnBwdSm90INS1_25CollectiveMainloopBwdSm90ILi2ELi1ELi1EN4cute5tupleIJNS5_1CILi1EEES8_S8_EEENS6_IJNS7_ILi64EEENS7_ILi80EEENS7_ILi256EEEEEENS_10bfloat16_tEfNS_4arch4Sm90ELb0ELb0ELb1ELb0ELb0ELb0ELb1ELb1ELi2ELi1ELi1ELi1ELb0EEENS1_24CollectiveEpilogueBwdGQAISD_fSG_Li256ELb0ELb0EEENS1_19SingleTileSchedulerILb0ELb0ELb0ELi80EEEEEEEEEvNT_6ParamsE:
	.zero		2304


//--------------------- .nv.constant0._ZN7cutlass13device_kernelIN5flash11enable_sm90INS1_16FlashAttnBwdSm90INS1_25CollectiveMainloopBwdSm90ILi2ELi1ELi1EN4cute5tupleIJNS5_1CILi1EEES8_S8_EEENS6_IJNS7_ILi64EEENS7_ILi80EEENS7_ILi256EEEEEENS_10bfloat16_tEfNS_4arch4Sm90ELb0ELb0ELb1ELb1ELb0ELb0ELb1ELb1ELi2ELi1ELi1ELi1ELb0EEENS1_21CollectiveEpilogueBwdISD_SE_SG_Li256ELb1ELb1ELi2EEENS1_19SingleTileSchedulerILb1ELb0ELb0ELi80EEEEEEEEEvNT_6ParamsE --------------------------
	.section	.nv.constant0._ZN7cutlass13device_kernelIN5flash11enable_sm90INS1_16FlashAttnBwdSm90INS1_25CollectiveMainloopBwdSm90ILi2ELi1ELi1EN4cute5tupleIJNS5_1CILi1EEES8_S8_EEENS6_IJNS7_ILi64EEENS7_ILi80EEENS7_ILi256EEEEEENS_10bfloat16_tEfNS_4arch4Sm90ELb0ELb0ELb1ELb1ELb0ELb0ELb1ELb1ELi2ELi1ELi1ELi1ELb0EEENS1_21CollectiveEpilogueBwdISD_SE_SG_Li256ELb1ELb1ELi2EEENS1_19SingleTileSchedulerILb1ELb0ELb0ELi80EEEEEEEEEvNT_6ParamsE,"a",@progbits
	.sectionflags	@""
	.align	4
.nv.constant0._ZN7cutlass13device_kernelIN5flash11enable_sm90INS1_16FlashAttnBwdSm90INS1_25CollectiveMainloopBwdSm90ILi2ELi1ELi1EN4cute5tupleIJNS5_1CILi1EEES8_S8_EEENS6_IJNS7_ILi64EEENS7_ILi80EEENS7_ILi256EEEEEENS_10bfloat16_tEfNS_4arch4Sm90ELb0ELb0ELb1ELb1ELb0ELb0ELb1ELb1ELi2ELi1ELi1ELi1ELb0EEENS1_21CollectiveEpilogueBwdISD_SE_SG_Li256ELb1ELb1ELi2EEENS1_19SingleTileSchedulerILb1ELb0ELb0ELi80EEEEEEEEEvNT_6ParamsE:
	.zero		2304


//--------------------- .nv.constant0._ZN7cutlass13device_kernelIN5flash11enable_sm90INS1_16FlashAttnBwdSm90INS1_25CollectiveMainloopBwdSm90ILi2ELi1ELi1EN4cute5tupleIJNS5_1CILi1EEES8_S8_EEENS6_IJNS7_ILi64EEENS7_ILi80EEENS7_ILi256EEEEEENS_10bfloat16_tEfNS_4arch4Sm90ELb0ELb0ELb1ELb1ELb0ELb0ELb1ELb1ELi2ELi1ELi1ELi1ELb0EEENS1_24CollectiveEpilogueBwdGQAISD_fSG_Li256ELb1ELb0EEENS1_19SingleTileSchedulerILb1ELb0ELb0ELi80EEEEEEEEEvNT_6ParamsE --------------------------
	.section	.nv.constant0._ZN7cutlass13device_kernelIN5flash11enable_sm90INS1_16FlashAttnBwdSm90INS1_25CollectiveMainloopBwdSm90ILi2ELi1ELi1EN4cute5tupleIJNS5_1CILi1EEES8_S8_EEENS6_IJNS7_ILi64EEENS7_ILi80EEENS7_ILi256EEEEEENS_10bfloat16_tEfNS_4arch4Sm90ELb0ELb0ELb1ELb1ELb0ELb0ELb1ELb1ELi2ELi1ELi1ELi1ELb0EEENS1_24CollectiveEpilogueBwdGQAISD_fSG_Li256ELb1ELb0EEENS1_19SingleTileSchedulerILb1ELb0ELb0ELi80EEEEEEEEEvNT_6ParamsE,"a",@progbits
	.sectionflags	@""
	.align	4
.nv.constant0._ZN7cutlass13device_kernelIN5flash11enable_sm90INS1_16FlashAttnBwdSm90INS1_25CollectiveMainloopBwdSm90ILi2ELi1ELi1EN4cute5tupleIJNS5_1CILi1EEES8_S8_EEENS6_IJNS7_ILi64EEENS7_ILi80EEENS7_ILi256EEEEEENS_10bfloat16_tEfNS_4arch4Sm90ELb0ELb0ELb1ELb1ELb0ELb0ELb1ELb1ELi2ELi1ELi1ELi1ELb0EEENS1_24CollectiveEpilogueBwdGQAISD_fSG_Li256ELb1ELb0EEENS1_19SingleTileSchedulerILb1ELb0ELb0ELi80EEEEEEEEEvNT_6ParamsE:
	.zero		2304


//--------------------- .nv.constant0._ZN7cutlass13device_kernelIN5flash11enable_sm90INS1_16FlashAttnBwdSm90INS1_25CollectiveMainloopBwdSm90ILi2ELi1ELi1EN4cute5tupleIJNS5_1CILi1EEES8_S8_EEENS6_IJNS7_ILi64EEENS7_ILi80EEENS7_ILi256EEEEEENS_10bfloat16_tEfNS_4arch4Sm90ELb0ELb1ELb1ELb0ELb0ELb0ELb1ELb1ELi2ELi1ELi1ELi1ELb0EEENS1_21CollectiveEpilogueBwdISD_SE_SG_Li256ELb0ELb1ELi2EEENS1_19SingleTileSchedulerILb0ELb0ELb0ELi80EEEEEEEEEvNT_6ParamsE --------------------------
	.section	.nv.constant0._ZN7cutlass13device_kernelIN5flash11enable_sm90INS1_16FlashAttnBwdSm90INS1_25CollectiveMainloopBwdSm90ILi2ELi1ELi1EN4cute5tupleIJNS5_1CILi1EEES8_S8_EEENS6_IJNS7_ILi64EEENS7_ILi80EEENS7_ILi256EEEEEENS_10bfloat16_tEfNS_4arch4Sm90ELb0ELb1ELb1ELb0ELb0ELb0ELb1ELb1ELi2ELi1ELi1ELi1ELb0EEENS1_21CollectiveEpilogueBwdISD_SE_SG_Li256ELb0ELb1ELi2EEENS1_19SingleTileSchedulerILb0ELb0ELb0ELi80EEEEEEEEEvNT_6ParamsE,"a",@progbits
	.sectionflags	@""
	.align	4
.nv.constant0._ZN7cutlass13device_kernelIN5flash11enable_sm90INS1_16FlashAttnBwdSm90INS1_25CollectiveMainloopBwdSm90ILi2ELi1ELi1EN4cute5tupleIJNS5_1CILi1EEES8_S8_EEENS6_IJNS7_ILi64EEENS7_ILi80EEENS7_ILi256EEEEEENS_10bfloat16_tEfNS_4arch4Sm90ELb0ELb1ELb1ELb0ELb0ELb0ELb1ELb1ELi2ELi1ELi1ELi1ELb0EEENS1_21CollectiveEpilogueBwdISD_SE_SG_Li256ELb0ELb1ELi2EEENS1_19SingleTileSchedulerILb0ELb0ELb0ELi80EEEEEEEEEvNT_6ParamsE:
	.zero		2944


//--------------------- .nv.constant0._ZN7cutlass13device_kernelIN5flash11enable_sm90INS1_16FlashAttnBwdSm90INS1_25CollectiveMainloopBwdSm90ILi2ELi1ELi1EN4cute5tupleIJNS5_1CILi1EEES8_S8_EEENS6_IJNS7_ILi64EEENS7_ILi80EEENS7_ILi256EEEEEENS_10bfloat16_tEfNS_4arch4Sm90ELb0ELb1ELb1ELb0ELb0ELb0ELb1ELb1ELi2ELi1ELi1ELi1ELb0EEENS1_24CollectiveEpilogueBwdGQAISD_fSG_Li256ELb0ELb0EEENS1_19SingleTileSchedulerILb0ELb0ELb0ELi80EEEEEEEEEvNT_6ParamsE --------------------------
	.section	.nv.constant0._ZN7cutlass13device_kernelIN5flash11enable_sm90INS1_16FlashAttnBwdSm90INS1_25CollectiveMainloopBwdSm90ILi2ELi1ELi1EN4cute5tupleIJNS5_1CILi1EEES8_S8_EEENS6_IJNS7_ILi64EEENS7_ILi80EEENS7_ILi256EEEEEENS_10bfloat16_tEfNS_4arch4Sm90ELb0ELb1ELb1ELb0ELb0ELb0ELb1ELb1ELi2ELi1ELi1ELi1ELb0EEENS1_24CollectiveEpilogueBwdGQAISD_fSG_Li256ELb0ELb0EEENS1_19SingleTileSchedulerILb0ELb0ELb0ELi80EEEEEEEEEvNT_6ParamsE,"a",@progbits
	.sectionflags	@""
	.align	4
.nv.constant0._ZN7cutlass13device_kernelIN5flash11enable_sm90INS1_16FlashAttnBwdSm90INS1_25CollectiveMainloopBwdSm90ILi2ELi1ELi1EN4cute5tupleIJNS5_1CILi1EEES8_S8_EEENS6_IJNS7_ILi64EEENS7_ILi80EEENS7_ILi256EEEEEENS_10bfloat16_tEfNS_4arch4Sm90ELb0ELb1ELb1ELb0ELb0ELb0ELb1ELb1ELi2ELi1ELi1ELi1ELb0EEENS1_24CollectiveEpilogueBwdGQAISD_fSG_Li256ELb0ELb0EEENS1_19SingleTileSchedulerILb0ELb0ELb0ELi80EEEEEEEEEvNT_6ParamsE:
	.zero		2304


//--------------------- .nv.constant0._ZN7cutlass13device_kernelIN5flash11enable_sm90INS1_16FlashAttnBwdSm90INS1_25CollectiveMainloopBwdSm90ILi2ELi1ELi1EN4cute5tupleIJNS5_1CILi1EEES8_S8_EEENS6_IJNS7_ILi64EEENS7_ILi80EEENS7_ILi256EEEEEENS_10bfloat16_tEfNS_4arch4Sm90ELb0ELb1ELb1ELb1ELb0ELb0ELb1ELb1ELi2ELi1ELi1ELi1ELb0EEENS1_21CollectiveEpilogueBwdISD_SE_SG_Li256ELb1ELb1ELi2EEENS1_19SingleTileSchedulerILb1ELb0ELb0ELi80EEEEEEEEEvNT_6ParamsE --------------------------
	.section	.nv.constant0._ZN7cutlass13device_kernelIN5flash11enable_sm90INS1_16FlashAttnBwdSm90INS1_25CollectiveMainloopBwdSm90ILi2ELi1ELi1EN4cute5tupleIJNS5_1CILi1EEES8_S8_EEENS6_IJNS7_ILi64EEENS7_ILi80EEENS7_ILi256EEEEEENS_10bfloat16_tEfNS_4arch4Sm90ELb0ELb1ELb1ELb1ELb0ELb0ELb1ELb1ELi2ELi1ELi1ELi1ELb0EEENS1_21CollectiveEpilogueBwdISD_SE_SG_Li256ELb1ELb1ELi2EEENS1_19SingleTileSchedulerILb1ELb0ELb0ELi80EEEEEEEEEvNT_6ParamsE,"a",@progbits
	.sectionflags	@""
	.align	4
.nv.constant0._ZN7cutlass13device_kernelIN5flash11enable_sm90INS1_16FlashAttnBwdSm90INS1_25CollectiveMainloopBwdSm90ILi2ELi1ELi1EN4cute5tupleIJNS5_1CILi1EEES8_S8_EEENS6_IJNS7_ILi64EEENS7_ILi80EEENS7_ILi256EEEEEENS_10bfloat16_tEfNS_4arch4Sm90ELb0ELb1ELb1ELb1ELb0ELb0ELb1ELb1ELi2ELi1ELi1ELi1ELb0EEENS1_21CollectiveEpilogueBwdISD_SE_SG_Li256ELb1ELb1ELi2EEENS1_19SingleTileSchedulerILb1ELb0ELb0ELi80EEEEEEEEEvNT_6ParamsE:
	.zero		2304


//--------------------- .nv.constant0._ZN7cutlass13device_kernelIN5flash11enable_sm90INS1_16FlashAttnBwdSm90INS1_25CollectiveMainloopBwdSm90ILi2ELi1ELi1EN4cute5tupleIJNS5_1CILi1EEES8_S8_EEENS6_IJNS7_ILi64EEENS7_ILi80EEENS7_ILi256EEEEEENS_10bfloat16_tEfNS_4arch4Sm90ELb0ELb1ELb1ELb1ELb0ELb0ELb1ELb1ELi2ELi1ELi1ELi1ELb0EEENS1_24CollectiveEpilogueBwdGQAISD_fSG_Li256ELb1ELb0EEENS1_19SingleTileSchedulerILb1ELb0ELb0ELi80EEEEEEEEEvNT_6ParamsE --------------------------
	.section	.nv.constant0._ZN7cutlass13device_kernelIN5flash11enable_sm90INS1_16FlashAttnBwdSm90INS1_25CollectiveMainloopBwdSm90ILi2ELi1ELi1EN4cute5tupleIJNS5_1CILi1EEES8_S8_EEENS6_IJNS7_ILi64EEENS7_ILi80EEENS7_ILi256EEEEEENS_10bfloat16_tEfNS_4arch4Sm90ELb0ELb1ELb1ELb1ELb0ELb0ELb1ELb1ELi2ELi1ELi1ELi1ELb0EEENS1_24CollectiveEpilogueBwdGQAISD_fSG_Li256ELb1ELb0EEENS1_19SingleTileSchedulerILb1ELb0ELb0ELi80EEEEEEEEEvNT_6ParamsE,"a",@progbits
	.sectionflags	@""
	.align	4
.nv.constant0._ZN7cutlass13device_kernelIN5flash11enable_sm90INS1_16FlashAttnBwdSm90INS1_25CollectiveMainloopBwdSm90ILi2ELi1ELi1EN4cute5tupleIJNS5_1CILi1EEES8_S8_EEENS6_IJNS7_ILi64EEENS7_ILi80EEENS7_ILi256EEEEEENS_10bfloat16_tEfNS_4arch4Sm90ELb0ELb1ELb1ELb1ELb0ELb0ELb1ELb1ELi2ELi1ELi1ELi1ELb0EEENS1_24CollectiveEpilogueBwdGQAISD_fSG_Li256ELb1ELb0EEENS1_19SingleTileSchedulerILb1ELb0ELb0ELi80EEEEEEEEEvNT_6ParamsE:
	.zero		2304


//--------------------- .nv.constant0._ZN7cutlass13device_kernelIN5flash11enable_sm90INS1_16FlashAttnBwdSm90INS1_25CollectiveMainloopBwdSm90ILi2ELi1ELi1EN4cute5tupleIJNS5_1CILi1EEES8_S8_EEENS6_IJNS7_ILi64EEENS7_ILi80EEENS7_ILi256EEEEEENS_10bfloat16_tEfNS_4arch4Sm90ELb1ELb0ELb1ELb0ELb0ELb0ELb1ELb1ELi2ELi1ELi1ELi1ELb0EEENS1_21CollectiveEpilogueBwdISD_SE_SG_Li256ELb0ELb1ELi2EEENS1_25SingleTileBwdLPTSchedulerILb0ELi80ELb0EEEEEEEEEvNT_6ParamsE --------------------------
	.section	.nv.constant0._ZN7cutlass13device_kernelIN5flash11enable_sm90INS1_16FlashAttnBwdSm90INS1_25CollectiveMainloopBwdSm90ILi2ELi1ELi1EN4cute5tupleIJNS5_1CILi1EEES8_S8_EEENS6_IJNS7_ILi64EEENS7_ILi80EEENS7_ILi256EEEEEENS_10bfloat16_tEfNS_4arch4Sm90ELb1ELb0ELb1ELb0ELb0ELb0ELb1ELb1ELi2ELi1ELi1ELi1ELb0EEENS1_21CollectiveEpilogueBwdISD_SE_SG_Li256ELb0ELb1ELi2EEENS1_25SingleTileBwdLPTSchedulerILb0ELi80ELb0EEEEEEEEEvNT_6ParamsE,"a",@progbits
	.sectionflags	@""
	.align	4
.nv.constant0._ZN7cutlass13device_kernelIN5flash11enable_sm90INS1_16FlashAttnBwdSm90INS1_25CollectiveMainloopBwdSm90ILi2ELi1ELi1EN4cute5tupleIJNS5_1CILi1EEES8_S8_EEENS6_IJNS7_ILi64EEENS7_ILi80EEENS7_ILi256EEEEEENS_10bfloat16_tEfNS_4arch4Sm90ELb1ELb0ELb1ELb0ELb0ELb0ELb1ELb1ELi2ELi1ELi1ELi1ELb0EEENS1_21CollectiveEpilogueBwdISD_SE_SG_Li256ELb0ELb1ELi2EEENS1_25SingleTileBwdLPTSchedulerILb0ELi80ELb0EEEEEEEEEvNT_6ParamsE:
	.zero		2944


//--------------------- .nv.constant0._ZN7cutlass13device_kernelIN5flash11enable_sm90INS1_16FlashAttnBwdSm90INS1_25CollectiveMainloopBwdSm90ILi2ELi1ELi1EN4cute5tupleIJNS5_1CILi1EEES8_S8_EEENS6_IJNS7_ILi64EEENS7_ILi80EEENS7_ILi256EEEEEENS_10bfloat16_tEfNS_4arch4Sm90ELb1ELb0ELb1ELb0ELb0ELb0ELb1ELb1ELi2ELi1ELi1ELi1ELb0EEENS1_24CollectiveEpilogueBwdGQAISD_fSG_Li256ELb0ELb0EEENS1_25SingleTileBwdLPTSchedulerILb0ELi80ELb0EEEEEEEEEvNT_6ParamsE --------------------------
	.section	.nv.constant0._ZN7cutlass13device_kernelIN5flash11enable_sm90INS1_16FlashAttnBwdSm90INS1_25CollectiveMainloopBwdSm90ILi2ELi1ELi1EN4cute5tupleIJNS5_1CILi1EEES8_S8_EEENS6_IJNS7_ILi64EEENS7_ILi80EEENS7_ILi256EEEEEENS_10bfloat16_tEfNS_4arch4Sm90ELb1ELb0ELb1ELb0ELb0ELb0ELb1ELb1ELi2ELi1ELi1ELi1ELb0EEENS1_24CollectiveEpilogueBwdGQAISD_fSG_Li256ELb0ELb0EEENS1_25SingleTileBwdLPTSchedulerILb0ELi80ELb0EEEEEEEEEvNT_6ParamsE,"a",@progbits
	.sectionflags	@""
	.align	4
.nv.constant0._ZN7cutlass13device_kernelIN5flash11enable_sm90INS1_16FlashAttnBwdSm90INS1_25CollectiveMainloopBwdSm90ILi2ELi1ELi1EN4cute5tupleIJNS5_1CILi1EEES8_S8_EEENS6_IJNS7_ILi64EEENS7_ILi80EEENS7_ILi256EEEEEENS_10bfloat16_tEfNS_4arch4Sm90ELb1ELb0ELb1ELb0ELb0ELb0ELb1ELb1ELi2ELi1ELi1ELi1ELb0EEENS1_24CollectiveEpilogueBwdGQAISD_fSG_Li256ELb0ELb0EEENS1_25SingleTileBwdLPTSchedulerILb0ELi80ELb0EEEEEEEEEvNT_6ParamsE:
	.zero		2432


//--------------------- .nv.constant0._ZN7cutlass13device_kernelIN5flash22FlashAttnBwdPreprocessIN4cute5tupleIJNS3_1CILi64EEENS5_ILi256EEEEEENS_10bfloat16_tEfNS_4arch4Sm90ELb1ELb0EEEEEvNT_6ParamsE --------------------------
	.section	.nv.constant0._ZN7cutlass13device_kernelIN5flash22FlashAttnBwdPreprocessIN4cute5tupleIJNS3_1CILi64EEENS5_ILi256EEEEEENS_10bfloat16_tEfNS_4arch4Sm90ELb1ELb0EEEEEvNT_6ParamsE,"a",@progbits
	.sectionflags	@""
	.align	4
.nv.constant0._ZN7cutlass13device_kernelIN5flash22FlashAttnBwdPreprocessIN4cute5tupleIJNS3_1CILi64EEENS5_ILi256EEEEEENS_10bfloat16_tEfNS_4arch4Sm90ELb1ELb0EEEEEvNT_6ParamsE:
	.zero		768


//--------------------- .nv.constant0._ZN7cutlass13device_kernelIN5flash11enable_sm90INS1_16FlashAttnBwdSm90INS1_25CollectiveMainloopBwdSm90ILi2ELi1ELi1EN4cute5tupleIJNS5_1CILi1EEES8_S8_EEENS6_IJNS7_ILi64EEENS7_ILi80EEENS7_ILi256EEEEEENS_10bfloat16_tEfNS_4arch4Sm90ELb1ELb0ELb1ELb1ELb0ELb0ELb1ELb1ELi2ELi1ELi1ELi1ELb0EEENS1_21CollectiveEpilogueBwdISD_SE_SG_Li256ELb1ELb1ELi2EEENS1_25SingleTileBwdLPTSchedulerILb1ELi80ELb0EEEEEEEEEvNT_6ParamsE --------------------------
	.section	.nv.constant0._ZN7cutlass13device_kernelIN5flash11enable_sm90INS1_16FlashAttnBwdSm90INS1_25CollectiveMainloopBwdSm90ILi2ELi1ELi1EN4cute5tupleIJNS5_1CILi1EEES8_S8_EEENS6_IJNS7_ILi64EEENS7_ILi80EEENS7_ILi256EEEEEENS_10bfloat16_tEfNS_4arch4Sm90ELb1ELb0ELb1ELb1ELb0ELb0ELb1ELb1ELi2ELi1ELi1ELi1ELb0EEENS1_21CollectiveEpilogueBwdISD_SE_SG_Li256ELb1ELb1ELi2EEENS1_25SingleTileBwdLPTSchedulerILb1ELi80ELb0EEEEEEEEEvNT_6ParamsE,"a",@progbits
	.sectionflags	@""
	.align	4
.nv.constant0._ZN7cutlass13device_kernelIN5flash11enable_sm90INS1_16FlashAttnBwdSm90INS1_25CollectiveMainloopBwdSm90ILi2ELi1ELi1EN4cute5tupleIJNS5_1CILi1EEES8_S8_EEENS6_IJNS7_ILi64EEENS7_ILi80EEENS7_ILi256EEEEEENS_10bfloat16_tEfNS_4arch4Sm90ELb1ELb0ELb1ELb1ELb0ELb0ELb1ELb1ELi2ELi1ELi1ELi1ELb0EEENS1_21CollectiveEpilogueBwdISD_SE_SG_Li256ELb1ELb1ELi2EEENS1_25SingleTileBwdLPTSchedulerILb1ELi80ELb0EEEEEEEEEvNT_6ParamsE:
	.zero		2304


//--------------------- .nv.constant0._ZN7cutlass13device_kernelIN5flash32FlashAttnBwdPostprocessConvertdQIN4cute5tupleIJNS3_1CILi80EEENS5_ILi256EEEEEENS_10bfloat16_tEfNS_4arch4Sm90ELi256ENS3_8TiledMMAINS3_8MMA_AtomIJNS3_4SM904GMMA27MMA_64x16x16_F32BF16BF16_SSILNSF_5MajorE1ELSH_1ELNSF_7ScaleInE1ELSI_1EEEEEENS3_6LayoutINS4_IJNS5_ILi2EEENS5_ILi1EEESN_EEENS4_IJSN_NS5_ILi0EEESP_EEEEENS4_IJNS3_10UnderscoreESS_SS_EEEEELb1EEEEEvNT_6ParamsE --------------------------
	.section	.nv.constant0._ZN7cutlass13device_kernelIN5flash32FlashAttnBwdPostprocessConvertdQIN4cute5tupleIJNS3_1CILi80EEENS5_ILi256EEEEEENS_10bfloat16_tEfNS_4arch4Sm90ELi256ENS3_8TiledMMAINS3_8MMA_AtomIJNS3_4SM904GMMA27MMA_64x16x16_F32BF16BF16_SSILNSF_5MajorE1ELSH_1ELNSF_7ScaleInE1ELSI_1EEEEEENS3_6LayoutINS4_IJNS5_ILi2EEENS5_ILi1EEESN_EEENS4_IJSN_NS5_ILi0EEESP_EEEEENS4_IJNS3_10UnderscoreESS_SS_EEEEELb1EEEEEvNT_6ParamsE,"a",@progbits
	.sectionflags	@""
	.align	4
.nv.constant0._ZN7cutlass13device_kernelIN5flash32FlashAttnBwdPostprocessConvertdQIN4cute5tupleIJNS3_1CILi80EEENS5_ILi256EEEEEENS_10bfloat16_tEfNS_4arch4Sm90ELi256ENS3_8TiledMMAINS3_8MMA_AtomIJNS3_4SM904GMMA27MMA_64x16x16_F32BF16BF16_SSILNSF_5MajorE1ELSH_1ELNSF_7ScaleInE1ELSI_1EEEEEENS3_6LayoutINS4_IJNS5_ILi2EEENS5_ILi1EEESN_EEENS4_IJSN_NS5_ILi0EEESP_EEEEENS4_IJNS3_10UnderscoreESS_SS_EEEEELb1EEEEEvNT_6ParamsE:
	.zero		640


//--------------------- .nv.constant0._ZN7cutlass13device_kernelIN5flash32FlashAttnBwdPostprocessConvertdQIN4cute5tupleIJNS3_1CILi64EEENS5_ILi256EEEEEENS_10bfloat16_tEfNS_4arch4Sm90ELi256ENS3_8TiledMMAINS3_8MMA_AtomIJNS3_4SM904GMMA27MMA_64x64x16_F32BF16BF16_SSILNSF_5MajorE1ELSH_0ELNSF_7ScaleInE1ELSI_1EEEEEENS3_6LayoutINS4_IJNS5_ILi2EEENS5_ILi1EEESN_EEENS4_IJSN_NS5_ILi0EEESP_EEEEENS4_IJNS3_10UnderscoreESS_SS_EEEEELb1EEEEEvNT_6ParamsE --------------------------
	.section	.nv.constant0._ZN7cutlass13device_kernelIN5flash32FlashAttnBwdPostprocessConvertdQIN4cute5tupleIJNS3_1CILi64EEENS5_ILi256EEEEEENS_10bfloat16_tEfNS_4arch4Sm90ELi256ENS3_8TiledMMAINS3_8MMA_AtomIJNS3_4SM904GMMA27MMA_64x64x16_F32BF16BF16_SSILNSF_5MajorE1ELSH_0ELNSF_7ScaleInE1ELSI_1EEEEEENS3_6LayoutINS4_IJNS5_ILi2EEENS5_ILi1EEESN_EEENS4_IJSN_NS5_ILi0EEESP_EEEEENS4_IJNS3_10UnderscoreESS_SS_EEEEELb1EEEEEvNT_6ParamsE,"a",@progbits
	.sectionflags	@""
	.align	4
.nv.constant0._ZN7cutlass13device_kernelIN5flash32FlashAttnBwdPostprocessConvertdQIN4cute5tupleIJNS3_1CILi64EEENS5_ILi256EEEEEENS_10bfloat16_tEfNS_4arch4Sm90ELi256ENS3_8TiledMMAINS3_8MMA_AtomIJNS3_4SM904GMMA27MMA_64x64x16_F32BF16BF16_SSILNSF_5MajorE1ELSH_0ELNSF_7ScaleInE1ELSI_1EEEEEENS3_6LayoutINS4_IJNS5_ILi2EEENS5_ILi1EEESN_EEENS4_IJSN_NS5_ILi0EEESP_EEEEENS4_IJNS3_10UnderscoreESS_SS_EEEEELb1EEEEEvNT_6ParamsE:
	.zero		640


//--------------------- .nv.constant0._ZN7cutlass13device_kernelIN5flash11enable_sm90INS1_16FlashAttnBwdSm90INS1_25CollectiveMainloopBwdSm90ILi2ELi1ELi1EN4cute5tupleIJNS5_1CILi1EEES8_S8_EEENS6_IJNS7_ILi64EEENS7_ILi80EEENS7_ILi256EEEEEENS_10bfloat16_tEfNS_4arch4Sm90ELb1ELb0ELb1ELb1ELb0ELb0ELb1ELb1ELi2ELi1ELi1ELi1ELb0EEENS1_24CollectiveEpilogueBwdGQAISD_fSG_Li256ELb1ELb0EEENS1_25SingleTileBwdLPTSchedulerILb1ELi80ELb0EEEEEEEEEvNT_6ParamsE --------------------------
	.section	.nv.constant0._ZN7cutlass13device_kernelIN5flash11enable_sm90INS1_16FlashAttnBwdSm90INS1_25CollectiveMainloopBwdSm90ILi2ELi1ELi1EN4cute5tupleIJNS5_1CILi1EEES8_S8_EEENS6_IJNS7_ILi64EEENS7_ILi80EEENS7_ILi256EEEEEENS_10bfloat16_tEfNS_4arch4Sm90ELb1ELb0ELb1ELb1ELb0ELb0ELb1ELb1ELi2ELi1ELi1ELi1ELb0EEENS1_24CollectiveEpilogueBwdGQAISD_fSG_Li256ELb1ELb0EEENS1_25SingleTileBwdLPTSchedulerILb1ELi80ELb0EEEEEEEEEvNT_6ParamsE,"a",@progbits
	.sectionflags	@""
	.align	4
.nv.constant0._ZN7cutlass13device_kernelIN5flash11enable_sm90INS1_16FlashAttnBwdSm90INS1_25CollectiveMainloopBwdSm90ILi2ELi1ELi1EN4cute5tupleIJNS5_1CILi1EEES8_S8_EEENS6_IJNS7_ILi64EEENS7_ILi80EEENS7_ILi256EEEEEENS_10bfloat16_tEfNS_4arch4Sm90ELb1ELb0ELb1ELb1ELb0ELb0ELb1ELb1ELi2ELi1ELi1ELi1ELb0EEENS1_24CollectiveEpilogueBwdGQAISD_fSG_Li256ELb1ELb0EEENS1_25SingleTileBwdLPTSchedulerILb1ELi80ELb0EEEEEEEEEvNT_6ParamsE:
	.zero		2432


//--------------------- .nv.constant0._ZN7cutlass13device_kernelIN5flash22FlashAttnBwdPreprocessIN4cute5tupleIJNS3_1CILi64EEENS5_ILi256EEEEEENS_10bfloat16_tEfNS_4arch4Sm90ELb1ELb1EEEEEvNT_6ParamsE --------------------------
	.section	.nv.constant0._ZN7cutlass13device_kernelIN5flash22FlashAttnBwdPreprocessIN4cute5tupleIJNS3_1CILi64EEENS5_ILi256EEEEEENS_10bfloat16_tEfNS_4arch4Sm90ELb1ELb1EEEEEvNT_6ParamsE,"a",@progbits
	.sectionflags	@""
	.align	4
.nv.constant0._ZN7cutlass13device_kernelIN5flash22FlashAttnBwdPreprocessIN4cute5tupleIJNS3_1CILi64EEENS5_ILi256EEEEEENS_10bfloat16_tEfNS_4arch4Sm90ELb1ELb1EEEEEvNT_6ParamsE:
	.zero		768


//--------------------- SYMBOLS --------------------------

	.type		.nv.reservedSmem.offset0,@object
	.size		.nv.reservedSmem.offset0,0x4
	.type		__assertfail,@function
